	.headerflags	@"EF_CUDA_TEXMODE_UNIFIED EF_CUDA_64BIT_ADDRESS EF_CUDA_SM75 EF_CUDA_VIRTUAL_SM(EF_CUDA_SM75)"
	.elftype	@"ET_EXEC"


//--------------------- .nv.info                  --------------------------
	.section	.nv.info,"",@"SHT_CUDA_INFO"
	.align	4


	//----- nvinfo : EIATTR_REGCOUNT
	.align		4
        /*0000*/ 	.byte	0x04, 0x2f
        /*0002*/ 	.short	(.L_1 - .L_0)
	.align		4
.L_0:
        /*0004*/ 	.word	index@(kernel_cuda_filter_divide_shadow)
        /*0008*/ 	.word	0x00000016


	//----- nvinfo : EIATTR_MAX_STACK_SIZE
	.align		4
.L_1:
        /*000c*/ 	.byte	0x04, 0x23
        /*000e*/ 	.short	(.L_3 - .L_2)
	.align		4
.L_2:
        /*0010*/ 	.word	index@(kernel_cuda_filter_divide_shadow)
        /*0014*/ 	.word	0x00000000


	//----- nvinfo : EIATTR_MIN_STACK_SIZE
	.align		4
.L_3:
        /*0018*/ 	.byte	0x04, 0x12
        /*001a*/ 	.short	(.L_5 - .L_4)
	.align		4
.L_4:
        /*001c*/ 	.word	index@(kernel_cuda_filter_divide_shadow)
        /*0020*/ 	.word	0x00000000


	//----- nvinfo : EIATTR_FRAME_SIZE
	.align		4
.L_5:
        /*0024*/ 	.byte	0x04, 0x11
        /*0026*/ 	.short	(.L_7 - .L_6)
	.align		4
.L_6:
        /*0028*/ 	.word	index@(kernel_cuda_filter_divide_shadow)
        /*002c*/ 	.word	0x00000000


	//----- nvinfo : EIATTR_REGCOUNT
	.align		4
.L_7:
        /*0030*/ 	.byte	0x04, 0x2f
        /*0032*/ 	.short	(.L_9 - .L_8)
	.align		4
.L_8:
        /*0034*/ 	.word	index@(kernel_cuda_filter_get_feature)
        /*0038*/ 	.word	0x00000012


	//----- nvinfo : EIATTR_MAX_STACK_SIZE
	.align		4
.L_9:
        /*003c*/ 	.byte	0x04, 0x23
        /*003e*/ 	.short	(.L_11 - .L_10)
	.align		4
.L_10:
        /*0040*/ 	.word	index@(kernel_cuda_filter_get_feature)
        /*0044*/ 	.word	0x00000000


	//----- nvinfo : EIATTR_MIN_STACK_SIZE
	.align		4
.L_11:
        /*0048*/ 	.byte	0x04, 0x12
        /*004a*/ 	.short	(.L_13 - .L_12)
	.align		4
.L_12:
        /*004c*/ 	.word	index@(kernel_cuda_filter_get_feature)
        /*0050*/ 	.word	0x00000000


	//----- nvinfo : EIATTR_FRAME_SIZE
	.align		4
.L_13:
        /*0054*/ 	.byte	0x04, 0x11
        /*0056*/ 	.short	(.L_15 - .L_14)
	.align		4
.L_14:
        /*0058*/ 	.word	index@(kernel_cuda_filter_get_feature)
        /*005c*/ 	.word	0x00000000


	//----- nvinfo : EIATTR_REGCOUNT
	.align		4
.L_15:
        /*0060*/ 	.byte	0x04, 0x2f
        /*0062*/ 	.short	(.L_17 - .L_16)
	.align		4
.L_16:
        /*0064*/ 	.word	index@(kernel_cuda_filter_detect_outliers)
        /*0068*/ 	.word	0x0000001e


	//----- nvinfo : EIATTR_MAX_STACK_SIZE
	.align		4
.L_17:
        /*006c*/ 	.byte	0x04, 0x23
        /*006e*/ 	.short	(.L_19 - .L_18)
	.align		4
.L_18:
        /*0070*/ 	.word	index@(kernel_cuda_filter_detect_outliers)
        /*0074*/ 	.word	0x00000000


	//----- nvinfo : EIATTR_MIN_STACK_SIZE
	.align		4
.L_19:
        /*0078*/ 	.byte	0x04, 0x12
        /*007a*/ 	.short	(.L_21 - .L_20)
	.align		4
.L_20:
        /*007c*/ 	.word	index@(kernel_cuda_filter_detect_outliers)
        /*0080*/ 	.word	0x00000068


	//----- nvinfo : EIATTR_FRAME_SIZE
	.align		4
.L_21:
        /*0084*/ 	.byte	0x04, 0x11
        /*0086*/ 	.short	(.L_23 - .L_22)
	.align		4
.L_22:
        /*0088*/ 	.word	index@(kernel_cuda_filter_detect_outliers)
        /*008c*/ 	.word	0x00000068


	//----- nvinfo : EIATTR_REGCOUNT
	.align		4
.L_23:
        /*0090*/ 	.byte	0x04, 0x2f
        /*0092*/ 	.short	(.L_25 - .L_24)
	.align		4
.L_24:
        /*0094*/ 	.word	index@(kernel_cuda_filter_combine_halves)
        /*0098*/ 	.word	0x00000034


	//----- nvinfo : EIATTR_MAX_STACK_SIZE
	.align		4
.L_25:
        /*009c*/ 	.byte	0x04, 0x23
        /*009e*/ 	.short	(.L_27 - .L_26)
	.align		4
.L_26:
        /*00a0*/ 	.word	index@(kernel_cuda_filter_combine_halves)
        /*00a4*/ 	.word	0x00000000


	//----- nvinfo : EIATTR_MIN_STACK_SIZE
	.align		4
.L_27:
        /*00a8*/ 	.byte	0x04, 0x12
        /*00aa*/ 	.short	(.L_29 - .L_28)
	.align		4
.L_28:
        /*00ac*/ 	.word	index@(kernel_cuda_filter_combine_halves)
        /*00b0*/ 	.word	0x00000068


	//----- nvinfo : EIATTR_FRAME_SIZE
	.align		4
.L_29:
        /*00b4*/ 	.byte	0x04, 0x11
        /*00b6*/ 	.short	(.L_31 - .L_30)
	.align		4
.L_30:
        /*00b8*/ 	.word	index@(kernel_cuda_filter_combine_halves)
        /*00bc*/ 	.word	0x00000068


	//----- nvinfo : EIATTR_REGCOUNT
	.align		4
.L_31:
        /*00c0*/ 	.byte	0x04, 0x2f
        /*00c2*/ 	.short	(.L_33 - .L_32)
	.align		4
.L_32:
        /*00c4*/ 	.word	index@(kernel_cuda_filter_construct_transform)
        /*00c8*/ 	.word	0x00000040


	//----- nvinfo : EIATTR_MAX_STACK_SIZE
	.align		4
.L_33:
        /*00cc*/ 	.byte	0x04, 0x23
        /*00ce*/ 	.short	(.L_35 - .L_34)
	.align		4
.L_34:
        /*00d0*/ 	.word	index@(kernel_cuda_filter_construct_transform)
        /*00d4*/ 	.word	0x00000000


	//----- nvinfo : EIATTR_MIN_STACK_SIZE
	.align		4
.L_35:
        /*00d8*/ 	.byte	0x04, 0x12
        /*00da*/ 	.short	(.L_37 - .L_36)
	.align		4
.L_36:
        /*00dc*/ 	.word	index@(kernel_cuda_filter_construct_transform)
        /*00e0*/ 	.word	0x00000260


	//----- nvinfo : EIATTR_FRAME_SIZE
	.align		4
.L_37:
        /*00e4*/ 	.byte	0x04, 0x11
        /*00e6*/ 	.short	(.L_39 - .L_38)
	.align		4
.L_38:
        /*00e8*/ 	.word	index@(kernel_cuda_filter_construct_transform)
        /*00ec*/ 	.word	0x00000260


	//----- nvinfo : EIATTR_REGCOUNT
	.align		4
.L_39:
        /*00f0*/ 	.byte	0x04, 0x2f
        /*00f2*/ 	.short	(.L_41 - .L_40)
	.align		4
.L_40:
        /*00f4*/ 	.word	index@(kernel_cuda_filter_nlm_calc_difference)
        /*00f8*/ 	.word	0x0000002c


	//----- nvinfo : EIATTR_MAX_STACK_SIZE
	.align		4
.L_41:
        /*00fc*/ 	.byte	0x04, 0x23
        /*00fe*/ 	.short	(.L_43 - .L_42)
	.align		4
.L_42:
        /*0100*/ 	.word	index@(kernel_cuda_filter_nlm_calc_difference)
        /*0104*/ 	.word	0x00000000


	//----- nvinfo : EIATTR_MIN_STACK_SIZE
	.align		4
.L_43:
        /*0108*/ 	.byte	0x04, 0x12
        /*010a*/ 	.short	(.L_45 - .L_44)
	.align		4
.L_44:
        /*010c*/ 	.word	index@(kernel_cuda_filter_nlm_calc_difference)
        /*0110*/ 	.word	0x00000000


	//----- nvinfo : EIATTR_FRAME_SIZE
	.align		4
.L_45:
        /*0114*/ 	.byte	0x04, 0x11
        /*0116*/ 	.short	(.L_47 - .L_46)
	.align		4
.L_46:
        /*0118*/ 	.word	index@(kernel_cuda_filter_nlm_calc_difference)
        /*011c*/ 	.word	0x00000000


	//----- nvinfo : EIATTR_REGCOUNT
	.align		4
.L_47:
        /*0120*/ 	.byte	0x04, 0x2f
        /*0122*/ 	.short	(.L_49 - .L_48)
	.align		4
.L_48:
        /*0124*/ 	.word	index@(kernel_cuda_filter_nlm_blur)
        /*0128*/ 	.word	0x00000030


	//----- nvinfo : EIATTR_MAX_STACK_SIZE
	.align		4
.L_49:
        /*012c*/ 	.byte	0x04, 0x23
        /*012e*/ 	.short	(.L_51 - .L_50)
	.align		4
.L_50:
        /*0130*/ 	.word	index@(kernel_cuda_filter_nlm_blur)
        /*0134*/ 	.word	0x00000000


	//----- nvinfo : EIATTR_MIN_STACK_SIZE
	.align		4
.L_51:
        /*0138*/ 	.byte	0x04, 0x12
        /*013a*/ 	.short	(.L_53 - .L_52)
	.align		4
.L_52:
        /*013c*/ 	.word	index@(kernel_cuda_filter_nlm_blur)
        /*0140*/ 	.word	0x00000000


	//----- nvinfo : EIATTR_FRAME_SIZE
	.align		4
.L_53:
        /*0144*/ 	.byte	0x04, 0x11
        /*0146*/ 	.short	(.L_55 - .L_54)
	.align		4
.L_54:
        /*0148*/ 	.word	index@(kernel_cuda_filter_nlm_blur)
        /*014c*/ 	.word	0x00000000


	//----- nvinfo : EIATTR_REGCOUNT
	.align		4
.L_55:
        /*0150*/ 	.byte	0x04, 0x2f
        /*0152*/ 	.short	(.L_57 - .L_56)
	.align		4
.L_56:
        /*0154*/ 	.word	index@(kernel_cuda_filter_nlm_calc_weight)
        /*0158*/ 	.word	0x0000002b


	//----- nvinfo : EIATTR_MAX_STACK_SIZE
	.align		4
.L_57:
        /*015c*/ 	.byte	0x04, 0x23
        /*015e*/ 	.short	(.L_59 - .L_58)
	.align		4
.L_58:
        /*0160*/ 	.word	index@(kernel_cuda_filter_nlm_calc_weight)
        /*0164*/ 	.word	0x00000000


	//----- nvinfo : EIATTR_MIN_STACK_SIZE
	.align		4
.L_59:
        /*0168*/ 	.byte	0x04, 0x12
        /*016a*/ 	.short	(.L_61 - .L_60)
	.align		4
.L_60:
        /*016c*/ 	.word	index@(kernel_cuda_filter_nlm_calc_weight)
        /*0170*/ 	.word	0x00000000


	//----- nvinfo : EIATTR_FRAME_SIZE
	.align		4
.L_61:
        /*0174*/ 	.byte	0x04, 0x11
        /*0176*/ 	.short	(.L_63 - .L_62)
	.align		4
.L_62:
        /*0178*/ 	.word	index@(kernel_cuda_filter_nlm_calc_weight)
        /*017c*/ 	.word	0x00000000


	//----- nvinfo : EIATTR_REGCOUNT
	.align		4
.L_63:
        /*0180*/ 	.byte	0x04, 0x2f
        /*0182*/ 	.short	(.L_65 - .L_64)
	.align		4
.L_64:
        /*0184*/ 	.word	index@(kernel_cuda_filter_nlm_update_output)
        /*0188*/ 	.word	0x0000002b


	//----- nvinfo : EIATTR_MAX_STACK_SIZE
	.align		4
.L_65:
        /*018c*/ 	.byte	0x04, 0x23
        /*018e*/ 	.short	(.L_67 - .L_66)
	.align		4
.L_66:
        /*0190*/ 	.word	index@(kernel_cuda_filter_nlm_update_output)
        /*0194*/ 	.word	0x00000000


	//----- nvinfo : EIATTR_MIN_STACK_SIZE
	.align		4
.L_67:
        /*0198*/ 	.byte	0x04, 0x12
        /*019a*/ 	.short	(.L_69 - .L_68)
	.align		4
.L_68:
        /*019c*/ 	.word	index@(kernel_cuda_filter_nlm_update_output)
        /*01a0*/ 	.word	0x00000000


	//----- nvinfo : EIATTR_FRAME_SIZE
	.align		4
.L_69:
        /*01a4*/ 	.byte	0x04, 0x11
        /*01a6*/ 	.short	(.L_71 - .L_70)
	.align		4
.L_70:
        /*01a8*/ 	.word	index@(kernel_cuda_filter_nlm_update_output)
        /*01ac*/ 	.word	0x00000000


	//----- nvinfo : EIATTR_REGCOUNT
	.align		4
.L_71:
        /*01b0*/ 	.byte	0x04, 0x2f
        /*01b2*/ 	.short	(.L_73 - .L_72)
	.align		4
.L_72:
        /*01b4*/ 	.word	index@(kernel_cuda_filter_nlm_normalize)
        /*01b8*/ 	.word	0x0000000a


	//----- nvinfo : EIATTR_MAX_STACK_SIZE
	.align		4
.L_73:
        /*01bc*/ 	.byte	0x04, 0x23
        /*01be*/ 	.short	(.L_75 - .L_74)
	.align		4
.L_74:
        /*01c0*/ 	.word	index@(kernel_cuda_filter_nlm_normalize)
        /*01c4*/ 	.word	0x00000000


	//----- nvinfo : EIATTR_MIN_STACK_SIZE
	.align		4
.L_75:
        /*01c8*/ 	.byte	0x04, 0x12
        /*01ca*/ 	.short	(.L_77 - .L_76)
	.align		4
.L_76:
        /*01cc*/ 	.word	index@(kernel_cuda_filter_nlm_normalize)
        /*01d0*/ 	.word	0x00000000


	//----- nvinfo : EIATTR_FRAME_SIZE
	.align		4
.L_77:
        /*01d4*/ 	.byte	0x04, 0x11
        /*01d6*/ 	.short	(.L_79 - .L_78)
	.align		4
.L_78:
        /*01d8*/ 	.word	index@(kernel_cuda_filter_nlm_normalize)
        /*01dc*/ 	.word	0x00000000


	//----- nvinfo : EIATTR_REGCOUNT
	.align		4
.L_79:
        /*01e0*/ 	.byte	0x04, 0x2f
        /*01e2*/ 	.short	(.L_81 - .L_80)
	.align		4
.L_80:
        /*01e4*/ 	.word	index@(kernel_cuda_filter_nlm_construct_gramian)
        /*01e8*/ 	.word	0x00000040


	//----- nvinfo : EIATTR_MAX_STACK_SIZE
	.align		4
.L_81:
        /*01ec*/ 	.byte	0x04, 0x23
        /*01ee*/ 	.short	(.L_83 - .L_82)
	.align		4
.L_82:
        /*01f0*/ 	.word	index@(kernel_cuda_filter_nlm_construct_gramian)
        /*01f4*/ 	.word	0x00000000


	//----- nvinfo : EIATTR_MIN_STACK_SIZE
	.align		4
.L_83:
        /*01f8*/ 	.byte	0x04, 0x12
        /*01fa*/ 	.short	(.L_85 - .L_84)
	.align		4
.L_84:
        /*01fc*/ 	.word	index@(kernel_cuda_filter_nlm_construct_gramian)
        /*0200*/ 	.word	0x00000000


	//----- nvinfo : EIATTR_FRAME_SIZE
	.align		4
.L_85:
        /*0204*/ 	.byte	0x04, 0x11
        /*0206*/ 	.short	(.L_87 - .L_86)
	.align		4
.L_86:
        /*0208*/ 	.word	index@(kernel_cuda_filter_nlm_construct_gramian)
        /*020c*/ 	.word	0x00000000


	//----- nvinfo : EIATTR_REGCOUNT
	.align		4
.L_87:
        /*0210*/ 	.byte	0x04, 0x2f
        /*0212*/ 	.short	(.L_89 - .L_88)
	.align		4
.L_88:
        /*0214*/ 	.word	index@(kernel_cuda_filter_finalize)
        /*0218*/ 	.word	0x00000040


	//----- nvinfo : EIATTR_MAX_STACK_SIZE
	.align		4
.L_89:
        /*021c*/ 	.byte	0x04, 0x23
        /*021e*/ 	.short	(.L_91 - .L_90)
	.align		4
.L_90:
        /*0220*/ 	.word	index@(kernel_cuda_filter_finalize)
        /*0224*/ 	.word	0x00000000


	//----- nvinfo : EIATTR_MIN_STACK_SIZE
	.align		4
.L_91:
        /*0228*/ 	.byte	0x04, 0x12
        /*022a*/ 	.short	(.L_93 - .L_92)
	.align		4
.L_92:
        /*022c*/ 	.word	index@(kernel_cuda_filter_finalize)
        /*0230*/ 	.word	0x00000000


	//----- nvinfo : EIATTR_FRAME_SIZE
	.align		4
.L_93:
        /*0234*/ 	.byte	0x04, 0x11
        /*0236*/ 	.short	(.L_95 - .L_94)
	.align		4
.L_94:
        /*0238*/ 	.word	index@(kernel_cuda_filter_finalize)
        /*023c*/ 	.word	0x00000000
.L_95:


//--------------------- .nv.info.kernel_cuda_filter_finalize --------------------------
	.section	.nv.info.kernel_cuda_filter_finalize,"",@"SHT_CUDA_INFO"
	.align	4


	//----- nvinfo : EIATTR_PARAM_CBANK
	.align		4
        /*0000*/ 	.byte	0x04, 0x0a
        /*0002*/ 	.short	(.L_97 - .L_96)
	.align		4
.L_96:
        /*0004*/ 	.word	index@(.nv.constant0.kernel_cuda_filter_finalize)
        /*0008*/ 	.short	0x0160
        /*000a*/ 	.short	0x0044


	//----- nvinfo : EIATTR_CBANK_PARAM_SIZE
	.align		4
.L_97:
        /*000c*/ 	.byte	0x03, 0x19
        /*000e*/ 	.short	0x0044


	//----- nvinfo : EIATTR_KPARAM_INFO
	.align		4
        /*0010*/ 	.byte	0x04, 0x17
        /*0012*/ 	.short	(.L_99 - .L_98)
.L_98:
        /*0014*/ 	.word	0x00000000
        /*0018*/ 	.short	0x0006
        /*001a*/ 	.short	0x0040
        /*001c*/ 	.byte	0x00, 0xf0, 0x11, 0x00


	//----- nvinfo : EIATTR_KPARAM_INFO
	.align		4
.L_99:
        /*0020*/ 	.byte	0x04, 0x17
        /*0022*/ 	.short	(.L_101 - .L_100)
.L_100:
        /*0024*/ 	.word	0x00000000
        /*0028*/ 	.short	0x0005
        /*002a*/ 	.short	0x0030
        /*002c*/ 	.byte	0x00, 0xf0, 0x41, 0x00


	//----- nvinfo : EIATTR_KPARAM_INFO
	.align		4
.L_101:
        /*0030*/ 	.byte	0x04, 0x17
        /*0032*/ 	.short	(.L_103 - .L_102)
.L_102:
        /*0034*/ 	.word	0x00000000
        /*0038*/ 	.short	0x0004
        /*003a*/ 	.short	0x0020
        /*003c*/ 	.byte	0x00, 0xf0, 0x41, 0x00


	//----- nvinfo : EIATTR_KPARAM_INFO
	.align		4
.L_103:
        /*0040*/ 	.byte	0x04, 0x17
        /*0042*/ 	.short	(.L_105 - .L_104)
.L_104:
        /*0044*/ 	.word	0x00000000
        /*0048*/ 	.short	0x0003
        /*004a*/ 	.short	0x0018
        /*004c*/ 	.byte	0x00, 0xf0, 0x21, 0x00


	//----- nvinfo : EIATTR_KPARAM_INFO
	.align		4
.L_105:
        /*0050*/ 	.byte	0x04, 0x17
        /*0052*/ 	.short	(.L_107 - .L_106)
.L_106:
        /*0054*/ 	.word	0x00000000
        /*0058*/ 	.short	0x0002
        /*005a*/ 	.short	0x0010
        /*005c*/ 	.byte	0x00, 0xf0, 0x21, 0x00


	//----- nvinfo : EIATTR_KPARAM_INFO
	.align		4
.L_107:
        /*0060*/ 	.byte	0x04, 0x17
        /*0062*/ 	.short	(.L_109 - .L_108)
.L_108:
        /*0064*/ 	.word	0x00000000
        /*0068*/ 	.short	0x0001
        /*006a*/ 	.short	0x0008
        /*006c*/ 	.byte	0x00, 0xf0, 0x21, 0x00


	//----- nvinfo : EIATTR_KPARAM_INFO
	.align		4
.L_109:
        /*0070*/ 	.byte	0x04, 0x17
        /*0072*/ 	.short	(.L_111 - .L_110)
.L_110:
        /*0074*/ 	.word	0x00000000
        /*0078*/ 	.short	0x0000
        /*007a*/ 	.short	0x0000
        /*007c*/ 	.byte	0x00, 0xf0, 0x21, 0x00


	//----- nvinfo : EIATTR_MAXREG_COUNT
	.align		4
.L_111:
        /*0080*/ 	.byte	0x03, 0x1b
        /*0082*/ 	.short	0x0040


	//----- nvinfo : EIATTR_EXIT_INSTR_OFFSETS
	.align		4
        /*0084*/ 	.byte	0x04, 0x1c
        /*0086*/ 	.short	(.L_113 - .L_112)


	//   ....[0]....
.L_112:
        /*0088*/ 	.word	0x00000090


	//   ....[1]....
        /*008c*/ 	.word	0x000000f0


	//   ....[2]....
        /*0090*/ 	.word	0x00003580


	//----- nvinfo : EIATTR_MAX_THREADS
	.align		4
.L_113:
        /*0094*/ 	.byte	0x04, 0x05
        /*0096*/ 	.short	(.L_115 - .L_114)
.L_114:
        /*0098*/ 	.word	0x00000100
        /*009c*/ 	.word	0x00000001
        /*00a0*/ 	.word	0x00000001


	//----- nvinfo : EIATTR_CRS_STACK_SIZE
	.align		4
.L_115:
        /*00a4*/ 	.byte	0x04, 0x1e
        /*00a6*/ 	.short	(.L_117 - .L_116)
.L_116:
        /*00a8*/ 	.word	0x00000000
.L_117:


//--------------------- .nv.info.kernel_cuda_filter_nlm_construct_gramian --------------------------
	.section	.nv.info.kernel_cuda_filter_nlm_construct_gramian,"",@"SHT_CUDA_INFO"
	.align	4


	//----- nvinfo : EIATTR_PARAM_CBANK
	.align		4
        /*0000*/ 	.byte	0x04, 0x0a
        /*0002*/ 	.short	(.L_119 - .L_118)
	.align		4
.L_118:
        /*0004*/ 	.word	index@(.nv.constant0.kernel_cuda_filter_nlm_construct_gramian)
        /*0008*/ 	.short	0x0160
        /*000a*/ 	.short	0x0058


	//----- nvinfo : EIATTR_CBANK_PARAM_SIZE
	.align		4
.L_119:
        /*000c*/ 	.byte	0x03, 0x19
        /*000e*/ 	.short	0x0058


	//----- nvinfo : EIATTR_KPARAM_INFO
	.align		4
        /*0010*/ 	.byte	0x04, 0x17
        /*0012*/ 	.short	(.L_121 - .L_120)
.L_120:
        /*0014*/ 	.word	0x00000000
        /*0018*/ 	.short	0x000c
        /*001a*/ 	.short	0x0054
        /*001c*/ 	.byte	0x00, 0xf0, 0x11, 0x00


	//----- nvinfo : EIATTR_KPARAM_INFO
	.align		4
.L_121:
        /*0020*/ 	.byte	0x04, 0x17
        /*0022*/ 	.short	(.L_123 - .L_122)
.L_122:
        /*0024*/ 	.word	0x00000000
        /*0028*/ 	.short	0x000b
        /*002a*/ 	.short	0x0050
        /*002c*/ 	.byte	0x00, 0xf0, 0x11, 0x00


	//----- nvinfo : EIATTR_KPARAM_INFO
	.align		4
.L_123:
        /*0030*/ 	.byte	0x04, 0x17
        /*0032*/ 	.short	(.L_125 - .L_124)
.L_124:
        /*0034*/ 	.word	0x00000000
        /*0038*/ 	.short	0x000a
        /*003a*/ 	.short	0x004c
        /*003c*/ 	.byte	0x00, 0xf0, 0x11, 0x00


	//----- nvinfo : EIATTR_KPARAM_INFO
	.align		4
.L_125:
        /*0040*/ 	.byte	0x04, 0x17
        /*0042*/ 	.short	(.L_127 - .L_126)
.L_126:
        /*0044*/ 	.word	0x00000000
        /*0048*/ 	.short	0x0009
        /*004a*/ 	.short	0x0048
        /*004c*/ 	.byte	0x00, 0xf0, 0x11, 0x00


	//----- nvinfo : EIATTR_KPARAM_INFO
	.align		4
.L_127:
        /*0050*/ 	.byte	0x04, 0x17
        /*0052*/ 	.short	(.L_129 - .L_128)
.L_128:
        /*0054*/ 	.word	0x00000000
        /*0058*/ 	.short	0x0008
        /*005a*/ 	.short	0x0044
        /*005c*/ 	.byte	0x00, 0xf0, 0x11, 0x00


	//----- nvinfo : EIATTR_KPARAM_INFO
	.align		4
.L_129:
        /*0060*/ 	.byte	0x04, 0x17
        /*0062*/ 	.short	(.L_131 - .L_130)
.L_130:
        /*0064*/ 	.word	0x00000000
        /*0068*/ 	.short	0x0007
        /*006a*/ 	.short	0x0040
        /*006c*/ 	.byte	0x00, 0xf0, 0x11, 0x00


	//----- nvinfo : EIATTR_KPARAM_INFO
	.align		4
.L_131:
        /*0070*/ 	.byte	0x04, 0x17
        /*0072*/ 	.short	(.L_133 - .L_132)
.L_132:
        /*0074*/ 	.word	0x00000000
        /*0078*/ 	.short	0x0006
        /*007a*/ 	.short	0x0030
        /*007c*/ 	.byte	0x00, 0xf0, 0x41, 0x00


	//----- nvinfo : EIATTR_KPARAM_INFO
	.align		4
.L_133:
        /*0080*/ 	.byte	0x04, 0x17
        /*0082*/ 	.short	(.L_135 - .L_134)
.L_134:
        /*0084*/ 	.word	0x00000000
        /*0088*/ 	.short	0x0005
        /*008a*/ 	.short	0x0028
        /*008c*/ 	.byte	0x00, 0xf0, 0x21, 0x00


	//----- nvinfo : EIATTR_KPARAM_INFO
	.align		4
.L_135:
        /*0090*/ 	.byte	0x04, 0x17
        /*0092*/ 	.short	(.L_137 - .L_136)
.L_136:
        /*0094*/ 	.word	0x00000000
        /*0098*/ 	.short	0x0004
        /*009a*/ 	.short	0x0020
        /*009c*/ 	.byte	0x00, 0xf0, 0x21, 0x00


	//----- nvinfo : EIATTR_KPARAM_INFO
	.align		4
.L_137:
        /*00a0*/ 	.byte	0x04, 0x17
        /*00a2*/ 	.short	(.L_139 - .L_138)
.L_138:
        /*00a4*/ 	.word	0x00000000
        /*00a8*/ 	.short	0x0003
        /*00aa*/ 	.short	0x0018
        /*00ac*/ 	.byte	0x00, 0xf0, 0x21, 0x00


	//----- nvinfo : EIATTR_KPARAM_INFO
	.align		4
.L_139:
        /*00b0*/ 	.byte	0x04, 0x17
        /*00b2*/ 	.short	(.L_141 - .L_140)
.L_140:
        /*00b4*/ 	.word	0x00000000
        /*00b8*/ 	.short	0x0002
        /*00ba*/ 	.short	0x0010
        /*00bc*/ 	.byte	0x00, 0xf0, 0x21, 0x00


	//----- nvinfo : EIATTR_KPARAM_INFO
	.align		4
.L_141:
        /*00c0*/ 	.byte	0x04, 0x17
        /*00c2*/ 	.short	(.L_143 - .L_142)
.L_142:
        /*00c4*/ 	.word	0x00000000
        /*00c8*/ 	.short	0x0001
        /*00ca*/ 	.short	0x0008
        /*00cc*/ 	.byte	0x00, 0xf0, 0x21, 0x00


	//----- nvinfo : EIATTR_KPARAM_INFO
	.align		4
.L_143:
        /*00d0*/ 	.byte	0x04, 0x17
        /*00d2*/ 	.short	(.L_145 - .L_144)
.L_144:
        /*00d4*/ 	.word	0x00000000
        /*00d8*/ 	.short	0x0000
        /*00da*/ 	.short	0x0000
        /*00dc*/ 	.byte	0x00, 0xf0, 0x21, 0x00


	//----- nvinfo : EIATTR_MAXREG_COUNT
	.align		4
.L_145:
        /*00e0*/ 	.byte	0x03, 0x1b
        /*00e2*/ 	.short	0x0040


	//----- nvinfo : EIATTR_EXIT_INSTR_OFFSETS
	.align		4
        /*00e4*/ 	.byte	0x04, 0x1c
        /*00e6*/ 	.short	(.L_147 - .L_146)


	//   ....[0]....
.L_146:
        /*00e8*/ 	.word	0x000006b0


	//   ....[1]....
        /*00ec*/ 	.word	0x00000f80


	//   ....[2]....
        /*00f0*/ 	.word	0x00001070


	//   ....[3]....
        /*00f4*/ 	.word	0x0000bdd0


	//   ....[4]....
        /*00f8*/ 	.word	0x0000c170


	//   ....[5]....
        /*00fc*/ 	.word	0x0000c590


	//----- nvinfo : EIATTR_MAX_THREADS
	.align		4
.L_147:
        /*0100*/ 	.byte	0x04, 0x05
        /*0102*/ 	.short	(.L_149 - .L_148)
.L_148:
        /*0104*/ 	.word	0x00000100
        /*0108*/ 	.word	0x00000001
        /*010c*/ 	.word	0x00000001


	//----- nvinfo : EIATTR_CRS_STACK_SIZE
	.align		4
.L_149:
        /*0110*/ 	.byte	0x04, 0x1e
        /*0112*/ 	.short	(.L_151 - .L_150)
.L_150:
        /*0114*/ 	.word	0x00000000
.L_151:


//--------------------- .nv.info.kernel_cuda_filter_nlm_normalize --------------------------
	.section	.nv.info.kernel_cuda_filter_nlm_normalize,"",@"SHT_CUDA_INFO"
	.align	4


	//----- nvinfo : EIATTR_PARAM_CBANK
	.align		4
        /*0000*/ 	.byte	0x04, 0x0a
        /*0002*/ 	.short	(.L_153 - .L_152)
	.align		4
.L_152:
        /*0004*/ 	.word	index@(.nv.constant0.kernel_cuda_filter_nlm_normalize)
        /*0008*/ 	.short	0x0160
        /*000a*/ 	.short	0x001c


	//----- nvinfo : EIATTR_CBANK_PARAM_SIZE
	.align		4
.L_153:
        /*000c*/ 	.byte	0x03, 0x19
        /*000e*/ 	.short	0x001c


	//----- nvinfo : EIATTR_KPARAM_INFO
	.align		4
        /*0010*/ 	.byte	0x04, 0x17
        /*0012*/ 	.short	(.L_155 - .L_154)
.L_154:
        /*0014*/ 	.word	0x00000000
        /*0018*/ 	.short	0x0004
        /*001a*/ 	.short	0x0018
        /*001c*/ 	.byte	0x00, 0xf0, 0x11, 0x00


	//----- nvinfo : EIATTR_KPARAM_INFO
	.align		4
.L_155:
        /*0020*/ 	.byte	0x04, 0x17
        /*0022*/ 	.short	(.L_157 - .L_156)
.L_156:
        /*0024*/ 	.word	0x00000000
        /*0028*/ 	.short	0x0003
        /*002a*/ 	.short	0x0014
        /*002c*/ 	.byte	0x00, 0xf0, 0x11, 0x00


	//----- nvinfo : EIATTR_KPARAM_INFO
	.align		4
.L_157:
        /*0030*/ 	.byte	0x04, 0x17
        /*0032*/ 	.short	(.L_159 - .L_158)
.L_158:
        /*0034*/ 	.word	0x00000000
        /*0038*/ 	.short	0x0002
        /*003a*/ 	.short	0x0010
        /*003c*/ 	.byte	0x00, 0xf0, 0x11, 0x00


	//----- nvinfo : EIATTR_KPARAM_INFO
	.align		4
.L_159:
        /*0040*/ 	.byte	0x04, 0x17
        /*0042*/ 	.short	(.L_161 - .L_160)
.L_160:
        /*0044*/ 	.word	0x00000000
        /*0048*/ 	.short	0x0001
        /*004a*/ 	.short	0x0008
        /*004c*/ 	.byte	0x00, 0xf0, 0x21, 0x00


	//----- nvinfo : EIATTR_KPARAM_INFO
	.align		4
.L_161:
        /*0050*/ 	.byte	0x04, 0x17
        /*0052*/ 	.short	(.L_163 - .L_162)
.L_162:
        /*0054*/ 	.word	0x00000000
        /*0058*/ 	.short	0x0000
        /*005a*/ 	.short	0x0000
        /*005c*/ 	.byte	0x00, 0xf0, 0x21, 0x00


	//----- nvinfo : EIATTR_MAXREG_COUNT
	.align		4
.L_163:
        /*0060*/ 	.byte	0x03, 0x1b
        /*0062*/ 	.short	0x0040


	//----- nvinfo : EIATTR_EXIT_INSTR_OFFSETS
	.align		4
        /*0064*/ 	.byte	0x04, 0x1c
        /*0066*/ 	.short	(.L_165 - .L_164)


	//   ....[0]....
.L_164:
        /*0068*/ 	.word	0x00000090


	//   ....[1]....
        /*006c*/ 	.word	0x00000130


	//----- nvinfo : EIATTR_MAX_THREADS
	.align		4
.L_165:
        /*0070*/ 	.byte	0x04, 0x05
        /*0072*/ 	.short	(.L_167 - .L_166)
.L_166:
        /*0074*/ 	.word	0x00000100
        /*0078*/ 	.word	0x00000001
        /*007c*/ 	.word	0x00000001
.L_167:


//--------------------- .nv.info.kernel_cuda_filter_nlm_update_output --------------------------
	.section	.nv.info.kernel_cuda_filter_nlm_update_output,"",@"SHT_CUDA_INFO"
	.align	4


	//----- nvinfo : EIATTR_PARAM_CBANK
	.align		4
        /*0000*/ 	.byte	0x04, 0x0a
        /*0002*/ 	.short	(.L_169 - .L_168)
	.align		4
.L_168:
        /*0004*/ 	.word	index@(.nv.constant0.kernel_cuda_filter_nlm_update_output)
        /*0008*/ 	.short	0x0160
        /*000a*/ 	.short	0x0038


	//----- nvinfo : EIATTR_CBANK_PARAM_SIZE
	.align		4
.L_169:
        /*000c*/ 	.byte	0x03, 0x19
        /*000e*/ 	.short	0x0038


	//----- nvinfo : EIATTR_KPARAM_INFO
	.align		4
        /*0010*/ 	.byte	0x04, 0x17
        /*0012*/ 	.short	(.L_171 - .L_170)
.L_170:
        /*0014*/ 	.word	0x00000000
        /*0018*/ 	.short	0x0009
        /*001a*/ 	.short	0x0034
        /*001c*/ 	.byte	0x00, 0xf0, 0x11, 0x00


	//----- nvinfo : EIATTR_KPARAM_INFO
	.align		4
.L_171:
        /*0020*/ 	.byte	0x04, 0x17
        /*0022*/ 	.short	(.L_173 - .L_172)
.L_172:
        /*0024*/ 	.word	0x00000000
        /*0028*/ 	.short	0x0008
        /*002a*/ 	.short	0x0030
        /*002c*/ 	.byte	0x00, 0xf0, 0x11, 0x00


	//----- nvinfo : EIATTR_KPARAM_INFO
	.align		4
.L_173:
        /*0030*/ 	.byte	0x04, 0x17
        /*0032*/ 	.short	(.L_175 - .L_174)
.L_174:
        /*0034*/ 	.word	0x00000000
        /*0038*/ 	.short	0x0007
        /*003a*/ 	.short	0x002c
        /*003c*/ 	.byte	0x00, 0xf0, 0x11, 0x00


	//----- nvinfo : EIATTR_KPARAM_INFO
	.align		4
.L_175:
        /*0040*/ 	.byte	0x04, 0x17
        /*0042*/ 	.short	(.L_177 - .L_176)
.L_176:
        /*0044*/ 	.word	0x00000000
        /*0048*/ 	.short	0x0006
        /*004a*/ 	.short	0x0028
        /*004c*/ 	.byte	0x00, 0xf0, 0x11, 0x00


	//----- nvinfo : EIATTR_KPARAM_INFO
	.align		4
.L_177:
        /*0050*/ 	.byte	0x04, 0x17
        /*0052*/ 	.short	(.L_179 - .L_178)
.L_178:
        /*0054*/ 	.word	0x00000000
        /*0058*/ 	.short	0x0005
        /*005a*/ 	.short	0x0024
        /*005c*/ 	.byte	0x00, 0xf0, 0x11, 0x00


	//----- nvinfo : EIATTR_KPARAM_INFO
	.align		4
.L_179:
        /*0060*/ 	.byte	0x04, 0x17
        /*0062*/ 	.short	(.L_181 - .L_180)
.L_180:
        /*0064*/ 	.word	0x00000000
        /*0068*/ 	.short	0x0004
        /*006a*/ 	.short	0x0020
        /*006c*/ 	.byte	0x00, 0xf0, 0x11, 0x00


	//----- nvinfo : EIATTR_KPARAM_INFO
	.align		4
.L_181:
        /*0070*/ 	.byte	0x04, 0x17
        /*0072*/ 	.short	(.L_183 - .L_182)
.L_182:
        /*0074*/ 	.word	0x00000000
        /*0078*/ 	.short	0x0003
        /*007a*/ 	.short	0x0018
        /*007c*/ 	.byte	0x00, 0xf0, 0x21, 0x00


	//----- nvinfo : EIATTR_KPARAM_INFO
	.align		4
.L_183:
        /*0080*/ 	.byte	0x04, 0x17
        /*0082*/ 	.short	(.L_185 - .L_184)
.L_184:
        /*0084*/ 	.word	0x00000000
        /*0088*/ 	.short	0x0002
        /*008a*/ 	.short	0x0010
        /*008c*/ 	.byte	0x00, 0xf0, 0x21, 0x00


	//----- nvinfo : EIATTR_KPARAM_INFO
	.align		4
.L_185:
        /*0090*/ 	.byte	0x04, 0x17
        /*0092*/ 	.short	(.L_187 - .L_186)
.L_186:
        /*0094*/ 	.word	0x00000000
        /*0098*/ 	.short	0x0001
        /*009a*/ 	.short	0x0008
        /*009c*/ 	.byte	0x00, 0xf0, 0x21, 0x00


	//----- nvinfo : EIATTR_KPARAM_INFO
	.align		4
.L_187:
        /*00a0*/ 	.byte	0x04, 0x17
        /*00a2*/ 	.short	(.L_189 - .L_188)
.L_188:
        /*00a4*/ 	.word	0x00000000
        /*00a8*/ 	.short	0x0000
        /*00aa*/ 	.short	0x0000
        /*00ac*/ 	.byte	0x00, 0xf0, 0x21, 0x00


	//----- nvinfo : EIATTR_MAXREG_COUNT
	.align		4
.L_189:
        /*00b0*/ 	.byte	0x03, 0x1b
        /*00b2*/ 	.short	0x0040


	//----- nvinfo : EIATTR_EXIT_INSTR_OFFSETS
	.align		4
        /*00b4*/ 	.byte	0x04, 0x1c
        /*00b6*/ 	.short	(.L_191 - .L_190)


	//   ....[0]....
.L_190:
        /*00b8*/ 	.word	0x00000680


	//   ....[1]....
        /*00bc*/ 	.word	0x00001030


	//   ....[2]....
        /*00c0*/ 	.word	0x00001080


	//----- nvinfo : EIATTR_MAX_THREADS
	.align		4
.L_191:
        /*00c4*/ 	.byte	0x04, 0x05
        /*00c6*/ 	.short	(.L_193 - .L_192)
.L_192:
        /*00c8*/ 	.word	0x00000100
        /*00cc*/ 	.word	0x00000001
        /*00d0*/ 	.word	0x00000001


	//----- nvinfo : EIATTR_CRS_STACK_SIZE
	.align		4
.L_193:
        /*00d4*/ 	.byte	0x04, 0x1e
        /*00d6*/ 	.short	(.L_195 - .L_194)
.L_194:
        /*00d8*/ 	.word	0x00000000
.L_195:


//--------------------- .nv.info.kernel_cuda_filter_nlm_calc_weight --------------------------
	.section	.nv.info.kernel_cuda_filter_nlm_calc_weight,"",@"SHT_CUDA_INFO"
	.align	4


	//----- nvinfo : EIATTR_PARAM_CBANK
	.align		4
        /*0000*/ 	.byte	0x04, 0x0a
        /*0002*/ 	.short	(.L_197 - .L_196)
	.align		4
.L_196:
        /*0004*/ 	.word	index@(.nv.constant0.kernel_cuda_filter_nlm_calc_weight)
        /*0008*/ 	.short	0x0160
        /*000a*/ 	.short	0x0028


	//----- nvinfo : EIATTR_CBANK_PARAM_SIZE
	.align		4
.L_197:
        /*000c*/ 	.byte	0x03, 0x19
        /*000e*/ 	.short	0x0028


	//----- nvinfo : EIATTR_KPARAM_INFO
	.align		4
        /*0010*/ 	.byte	0x04, 0x17
        /*0012*/ 	.short	(.L_199 - .L_198)
.L_198:
        /*0014*/ 	.word	0x00000000
        /*0018*/ 	.short	0x0007
        /*001a*/ 	.short	0x0024
        /*001c*/ 	.byte	0x00, 0xf0, 0x11, 0x00


	//----- nvinfo : EIATTR_KPARAM_INFO
	.align		4
.L_199:
        /*0020*/ 	.byte	0x04, 0x17
        /*0022*/ 	.short	(.L_201 - .L_200)
.L_200:
        /*0024*/ 	.word	0x00000000
        /*0028*/ 	.short	0x0006
        /*002a*/ 	.short	0x0020
        /*002c*/ 	.byte	0x00, 0xf0, 0x11, 0x00


	//----- nvinfo : EIATTR_KPARAM_INFO
	.align		4
.L_201:
        /*0030*/ 	.byte	0x04, 0x17
        /*0032*/ 	.short	(.L_203 - .L_202)
.L_202:
        /*0034*/ 	.word	0x00000000
        /*0038*/ 	.short	0x0005
        /*003a*/ 	.short	0x001c
        /*003c*/ 	.byte	0x00, 0xf0, 0x11, 0x00


	//----- nvinfo : EIATTR_KPARAM_INFO
	.align		4
.L_203:
        /*0040*/ 	.byte	0x04, 0x17
        /*0042*/ 	.short	(.L_205 - .L_204)
.L_204:
        /*0044*/ 	.word	0x00000000
        /*0048*/ 	.short	0x0004
        /*004a*/ 	.short	0x0018
        /*004c*/ 	.byte	0x00, 0xf0, 0x11, 0x00


	//----- nvinfo : EIATTR_KPARAM_INFO
	.align		4
.L_205:
        /*0050*/ 	.byte	0x04, 0x17
        /*0052*/ 	.short	(.L_207 - .L_206)
.L_206:
        /*0054*/ 	.word	0x00000000
        /*0058*/ 	.short	0x0003
        /*005a*/ 	.short	0x0014
        /*005c*/ 	.byte	0x00, 0xf0, 0x11, 0x00


	//----- nvinfo : EIATTR_KPARAM_INFO
	.align		4
.L_207:
        /*0060*/ 	.byte	0x04, 0x17
        /*0062*/ 	.short	(.L_209 - .L_208)
.L_208:
        /*0064*/ 	.word	0x00000000
        /*0068*/ 	.short	0x0002
        /*006a*/ 	.short	0x0010
        /*006c*/ 	.byte	0x00, 0xf0, 0x11, 0x00


	//----- nvinfo : EIATTR_KPARAM_INFO
	.align		4
.L_209:
        /*0070*/ 	.byte	0x04, 0x17
        /*0072*/ 	.short	(.L_211 - .L_210)
.L_210:
        /*0074*/ 	.word	0x00000000
        /*0078*/ 	.short	0x0001
        /*007a*/ 	.short	0x0008
        /*007c*/ 	.byte	0x00, 0xf0, 0x21, 0x00


	//----- nvinfo : EIATTR_KPARAM_INFO
	.align		4
.L_211:
        /*0080*/ 	.byte	0x04, 0x17
        /*0082*/ 	.short	(.L_213 - .L_212)
.L_212:
        /*0084*/ 	.word	0x00000000
        /*0088*/ 	.short	0x0000
        /*008a*/ 	.short	0x0000
        /*008c*/ 	.byte	0x00, 0xf0, 0x21, 0x00


	//----- nvinfo : EIATTR_MAXREG_COUNT
	.align		4
.L_213:
        /*0090*/ 	.byte	0x03, 0x1b
        /*0092*/ 	.short	0x0040


	//----- nvinfo : EIATTR_EXIT_INSTR_OFFSETS
	.align		4
        /*0094*/ 	.byte	0x04, 0x1c
        /*0096*/ 	.short	(.L_215 - .L_214)


	//   ....[0]....
.L_214:
        /*0098*/ 	.word	0x00000680


	//   ....[1]....
        /*009c*/ 	.word	0x000010a0


	//----- nvinfo : EIATTR_MAX_THREADS
	.align		4
.L_215:
        /*00a0*/ 	.byte	0x04, 0x05
        /*00a2*/ 	.short	(.L_217 - .L_216)
.L_216:
        /*00a4*/ 	.word	0x00000100
        /*00a8*/ 	.word	0x00000001
        /*00ac*/ 	.word	0x00000001


	//----- nvinfo : EIATTR_CRS_STACK_SIZE
	.align		4
.L_217:
        /*00b0*/ 	.byte	0x04, 0x1e
        /*00b2*/ 	.short	(.L_219 - .L_218)
.L_218:
        /*00b4*/ 	.word	0x00000000
.L_219:


//--------------------- .nv.info.kernel_cuda_filter_nlm_blur --------------------------
	.section	.nv.info.kernel_cuda_filter_nlm_blur,"",@"SHT_CUDA_INFO"
	.align	4


	//----- nvinfo : EIATTR_PARAM_CBANK
	.align		4
        /*0000*/ 	.byte	0x04, 0x0a
        /*0002*/ 	.short	(.L_221 - .L_220)
	.align		4
.L_220:
        /*0004*/ 	.word	index@(.nv.constant0.kernel_cuda_filter_nlm_blur)
        /*0008*/ 	.short	0x0160
        /*000a*/ 	.short	0x0028


	//----- nvinfo : EIATTR_CBANK_PARAM_SIZE
	.align		4
.L_221:
        /*000c*/ 	.byte	0x03, 0x19
        /*000e*/ 	.short	0x0028


	//----- nvinfo : EIATTR_KPARAM_INFO
	.align		4
        /*0010*/ 	.byte	0x04, 0x17
        /*0012*/ 	.short	(.L_223 - .L_222)
.L_222:
        /*0014*/ 	.word	0x00000000
        /*0018*/ 	.short	0x0007
        /*001a*/ 	.short	0x0024
        /*001c*/ 	.byte	0x00, 0xf0, 0x11, 0x00


	//----- nvinfo : EIATTR_KPARAM_INFO
	.align		4
.L_223:
        /*0020*/ 	.byte	0x04, 0x17
        /*0022*/ 	.short	(.L_225 - .L_224)
.L_224:
        /*0024*/ 	.word	0x00000000
        /*0028*/ 	.short	0x0006
        /*002a*/ 	.short	0x0020
        /*002c*/ 	.byte	0x00, 0xf0, 0x11, 0x00


	//----- nvinfo : EIATTR_KPARAM_INFO
	.align		4
.L_225:
        /*0030*/ 	.byte	0x04, 0x17
        /*0032*/ 	.short	(.L_227 - .L_226)
.L_226:
        /*0034*/ 	.word	0x00000000
        /*0038*/ 	.short	0x0005
        /*003a*/ 	.short	0x001c
        /*003c*/ 	.byte	0x00, 0xf0, 0x11, 0x00


	//----- nvinfo : EIATTR_KPARAM_INFO
	.align		4
.L_227:
        /*0040*/ 	.byte	0x04, 0x17
        /*0042*/ 	.short	(.L_229 - .L_228)
.L_228:
        /*0044*/ 	.word	0x00000000
        /*0048*/ 	.short	0x0004
        /*004a*/ 	.short	0x0018
        /*004c*/ 	.byte	0x00, 0xf0, 0x11, 0x00


	//----- nvinfo : EIATTR_KPARAM_INFO
	.align		4
.L_229:
        /*0050*/ 	.byte	0x04, 0x17
        /*0052*/ 	.short	(.L_231 - .L_230)
.L_230:
        /*0054*/ 	.word	0x00000000
        /*0058*/ 	.short	0x0003
        /*005a*/ 	.short	0x0014
        /*005c*/ 	.byte	0x00, 0xf0, 0x11, 0x00


	//----- nvinfo : EIATTR_KPARAM_INFO
	.align		4
.L_231:
        /*0060*/ 	.byte	0x04, 0x17
        /*0062*/ 	.short	(.L_233 - .L_232)
.L_232:
        /*0064*/ 	.word	0x00000000
        /*0068*/ 	.short	0x0002
        /*006a*/ 	.short	0x0010
        /*006c*/ 	.byte	0x00, 0xf0, 0x11, 0x00


	//----- nvinfo : EIATTR_KPARAM_INFO
	.align		4
.L_233:
        /*0070*/ 	.byte	0x04, 0x17
        /*0072*/ 	.short	(.L_235 - .L_234)
.L_234:
        /*0074*/ 	.word	0x00000000
        /*0078*/ 	.short	0x0001
        /*007a*/ 	.short	0x0008
        /*007c*/ 	.byte	0x00, 0xf0, 0x21, 0x00


	//----- nvinfo : EIATTR_KPARAM_INFO
	.align		4
.L_235:
        /*0080*/ 	.byte	0x04, 0x17
        /*0082*/ 	.short	(.L_237 - .L_236)
.L_236:
        /*0084*/ 	.word	0x00000000
        /*0088*/ 	.short	0x0000
        /*008a*/ 	.short	0x0000
        /*008c*/ 	.byte	0x00, 0xf0, 0x21, 0x00


	//----- nvinfo : EIATTR_MAXREG_COUNT
	.align		4
.L_237:
        /*0090*/ 	.byte	0x03, 0x1b
        /*0092*/ 	.short	0x0040


	//----- nvinfo : EIATTR_EXIT_INSTR_OFFSETS
	.align		4
        /*0094*/ 	.byte	0x04, 0x1c
        /*0096*/ 	.short	(.L_239 - .L_238)


	//   ....[0]....
.L_238:
        /*0098*/ 	.word	0x00000680


	//   ....[1]....
        /*009c*/ 	.word	0x00001410


	//----- nvinfo : EIATTR_MAX_THREADS
	.align		4
.L_239:
        /*00a0*/ 	.byte	0x04, 0x05
        /*00a2*/ 	.short	(.L_241 - .L_240)
.L_240:
        /*00a4*/ 	.word	0x00000100
        /*00a8*/ 	.word	0x00000001
        /*00ac*/ 	.word	0x00000001


	//----- nvinfo : EIATTR_CRS_STACK_SIZE
	.align		4
.L_241:
        /*00b0*/ 	.byte	0x04, 0x1e
        /*00b2*/ 	.short	(.L_243 - .L_242)
.L_242:
        /*00b4*/ 	.word	0x00000000
.L_243:


//--------------------- .nv.info.kernel_cuda_filter_nlm_calc_difference --------------------------
	.section	.nv.info.kernel_cuda_filter_nlm_calc_difference,"",@"SHT_CUDA_INFO"
	.align	4


	//----- nvinfo : EIATTR_PARAM_CBANK
	.align		4
        /*0000*/ 	.byte	0x04, 0x0a
        /*0002*/ 	.short	(.L_245 - .L_244)
	.align		4
.L_244:
        /*0004*/ 	.word	index@(.nv.constant0.kernel_cuda_filter_nlm_calc_difference)
        /*0008*/ 	.short	0x0160
        /*000a*/ 	.short	0x0038


	//----- nvinfo : EIATTR_CBANK_PARAM_SIZE
	.align		4
.L_245:
        /*000c*/ 	.byte	0x03, 0x19
        /*000e*/ 	.short	0x0038


	//----- nvinfo : EIATTR_KPARAM_INFO
	.align		4
        /*0010*/ 	.byte	0x04, 0x17
        /*0012*/ 	.short	(.L_247 - .L_246)
.L_246:
        /*0014*/ 	.word	0x00000000
        /*0018*/ 	.short	0x000a
        /*001a*/ 	.short	0x0034
        /*001c*/ 	.byte	0x00, 0xf0, 0x11, 0x00


	//----- nvinfo : EIATTR_KPARAM_INFO
	.align		4
.L_247:
        /*0020*/ 	.byte	0x04, 0x17
        /*0022*/ 	.short	(.L_249 - .L_248)
.L_248:
        /*0024*/ 	.word	0x00000000
        /*0028*/ 	.short	0x0009
        /*002a*/ 	.short	0x0030
        /*002c*/ 	.byte	0x00, 0xf0, 0x11, 0x00


	//----- nvinfo : EIATTR_KPARAM_INFO
	.align		4
.L_249:
        /*0030*/ 	.byte	0x04, 0x17
        /*0032*/ 	.short	(.L_251 - .L_250)
.L_250:
        /*0034*/ 	.word	0x00000000
        /*0038*/ 	.short	0x0008
        /*003a*/ 	.short	0x002c
        /*003c*/ 	.byte	0x00, 0xf0, 0x11, 0x00


	//----- nvinfo : EIATTR_KPARAM_INFO
	.align		4
.L_251:
        /*0040*/ 	.byte	0x04, 0x17
        /*0042*/ 	.short	(.L_253 - .L_252)
.L_252:
        /*0044*/ 	.word	0x00000000
        /*0048*/ 	.short	0x0007
        /*004a*/ 	.short	0x0028
        /*004c*/ 	.byte	0x00, 0xf0, 0x11, 0x00


	//----- nvinfo : EIATTR_KPARAM_INFO
	.align		4
.L_253:
        /*0050*/ 	.byte	0x04, 0x17
        /*0052*/ 	.short	(.L_255 - .L_254)
.L_254:
        /*0054*/ 	.word	0x00000000
        /*0058*/ 	.short	0x0006
        /*005a*/ 	.short	0x0024
        /*005c*/ 	.byte	0x00, 0xf0, 0x11, 0x00


	//----- nvinfo : EIATTR_KPARAM_INFO
	.align		4
.L_255:
        /*0060*/ 	.byte	0x04, 0x17
        /*0062*/ 	.short	(.L_257 - .L_256)
.L_256:
        /*0064*/ 	.word	0x00000000
        /*0068*/ 	.short	0x0005
        /*006a*/ 	.short	0x0020
        /*006c*/ 	.byte	0x00, 0xf0, 0x11, 0x00


	//----- nvinfo : EIATTR_KPARAM_INFO
	.align		4
.L_257:
        /*0070*/ 	.byte	0x04, 0x17
        /*0072*/ 	.short	(.L_259 - .L_258)
.L_258:
        /*0074*/ 	.word	0x00000000
        /*0078*/ 	.short	0x0004
        /*007a*/ 	.short	0x001c
        /*007c*/ 	.byte	0x00, 0xf0, 0x11, 0x00


	//----- nvinfo : EIATTR_KPARAM_INFO
	.align		4
.L_259:
        /*0080*/ 	.byte	0x04, 0x17
        /*0082*/ 	.short	(.L_261 - .L_260)
.L_260:
        /*0084*/ 	.word	0x00000000
        /*0088*/ 	.short	0x0003
        /*008a*/ 	.short	0x0018
        /*008c*/ 	.byte	0x00, 0xf0, 0x11, 0x00


	//----- nvinfo : EIATTR_KPARAM_INFO
	.align		4
.L_261:
        /*0090*/ 	.byte	0x04, 0x17
        /*0092*/ 	.short	(.L_263 - .L_262)
.L_262:
        /*0094*/ 	.word	0x00000000
        /*0098*/ 	.short	0x0002
        /*009a*/ 	.short	0x0010
        /*009c*/ 	.byte	0x00, 0xf0, 0x21, 0x00


	//----- nvinfo : EIATTR_KPARAM_INFO
	.align		4
.L_263:
        /*00a0*/ 	.byte	0x04, 0x17
        /*00a2*/ 	.short	(.L_265 - .L_264)
.L_264:
        /*00a4*/ 	.word	0x00000000
        /*00a8*/ 	.short	0x0001
        /*00aa*/ 	.short	0x0008
        /*00ac*/ 	.byte	0x00, 0xf0, 0x21, 0x00


	//----- nvinfo : EIATTR_KPARAM_INFO
	.align		4
.L_265:
        /*00b0*/ 	.byte	0x04, 0x17
        /*00b2*/ 	.short	(.L_267 - .L_266)
.L_266:
        /*00b4*/ 	.word	0x00000000
        /*00b8*/ 	.short	0x0000
        /*00ba*/ 	.short	0x0000
        /*00bc*/ 	.byte	0x00, 0xf0, 0x21, 0x00


	//----- nvinfo : EIATTR_MAXREG_COUNT
	.align		4
.L_267:
        /*00c0*/ 	.byte	0x03, 0x1b
        /*00c2*/ 	.short	0x0040


	//----- nvinfo : EIATTR_EXIT_INSTR_OFFSETS
	.align		4
        /*00c4*/ 	.byte	0x04, 0x1c
        /*00c6*/ 	.short	(.L_269 - .L_268)


	//   ....[0]....
.L_268:
        /*00c8*/ 	.word	0x00000680


	//   ....[1]....
        /*00cc*/ 	.word	0x00001130


	//----- nvinfo : EIATTR_MAX_THREADS
	.align		4
.L_269:
        /*00d0*/ 	.byte	0x04, 0x05
        /*00d2*/ 	.short	(.L_271 - .L_270)
.L_270:
        /*00d4*/ 	.word	0x00000100
        /*00d8*/ 	.word	0x00000001
        /*00dc*/ 	.word	0x00000001


	//----- nvinfo : EIATTR_CRS_STACK_SIZE
	.align		4
.L_271:
        /*00e0*/ 	.byte	0x04, 0x1e
        /*00e2*/ 	.short	(.L_273 - .L_272)
.L_272:
        /*00e4*/ 	.word	0x00000000
.L_273:


//--------------------- .nv.info.kernel_cuda_filter_construct_transform --------------------------
	.section	.nv.info.kernel_cuda_filter_construct_transform,"",@"SHT_CUDA_INFO"
	.align	4


	//----- nvinfo : EIATTR_PARAM_CBANK
	.align		4
        /*0000*/ 	.byte	0x04, 0x0a
        /*0002*/ 	.short	(.L_275 - .L_274)
	.align		4
.L_274:
        /*0004*/ 	.word	index@(.nv.constant0.kernel_cuda_filter_construct_transform)
        /*0008*/ 	.short	0x0160
        /*000a*/ 	.short	0x004c


	//----- nvinfo : EIATTR_CBANK_PARAM_SIZE
	.align		4
.L_275:
        /*000c*/ 	.byte	0x03, 0x19
        /*000e*/ 	.short	0x004c


	//----- nvinfo : EIATTR_KPARAM_INFO
	.align		4
        /*0010*/ 	.byte	0x04, 0x17
        /*0012*/ 	.short	(.L_277 - .L_276)
.L_276:
        /*0014*/ 	.word	0x00000000
        /*0018*/ 	.short	0x0007
        /*001a*/ 	.short	0x0048
        /*001c*/ 	.byte	0x00, 0xf0, 0x11, 0x00


	//----- nvinfo : EIATTR_KPARAM_INFO
	.align		4
.L_277:
        /*0020*/ 	.byte	0x04, 0x17
        /*0022*/ 	.short	(.L_279 - .L_278)
.L_278:
        /*0024*/ 	.word	0x00000000
        /*0028*/ 	.short	0x0006
        /*002a*/ 	.short	0x0044
        /*002c*/ 	.byte	0x00, 0xf0, 0x11, 0x00


	//----- nvinfo : EIATTR_KPARAM_INFO
	.align		4
.L_279:
        /*0030*/ 	.byte	0x04, 0x17
        /*0032*/ 	.short	(.L_281 - .L_280)
.L_280:
        /*0034*/ 	.word	0x00000000
        /*0038*/ 	.short	0x0005
        /*003a*/ 	.short	0x0040
        /*003c*/ 	.byte	0x00, 0xf0, 0x11, 0x00


	//----- nvinfo : EIATTR_KPARAM_INFO
	.align		4
.L_281:
        /*0040*/ 	.byte	0x04, 0x17
        /*0042*/ 	.short	(.L_283 - .L_282)
.L_282:
        /*0044*/ 	.word	0x00000000
        /*0048*/ 	.short	0x0004
        /*004a*/ 	.short	0x0030
        /*004c*/ 	.byte	0x00, 0xf0, 0x41, 0x00


	//----- nvinfo : EIATTR_KPARAM_INFO
	.align		4
.L_283:
        /*0050*/ 	.byte	0x04, 0x17
        /*0052*/ 	.short	(.L_285 - .L_284)
.L_284:
        /*0054*/ 	.word	0x00000000
        /*0058*/ 	.short	0x0003
        /*005a*/ 	.short	0x0020
        /*005c*/ 	.byte	0x00, 0xf0, 0x41, 0x00


	//----- nvinfo : EIATTR_KPARAM_INFO
	.align		4
.L_285:
        /*0060*/ 	.byte	0x04, 0x17
        /*0062*/ 	.short	(.L_287 - .L_286)
.L_286:
        /*0064*/ 	.word	0x00000000
        /*0068*/ 	.short	0x0002
        /*006a*/ 	.short	0x0010
        /*006c*/ 	.byte	0x00, 0xf0, 0x21, 0x00


	//----- nvinfo : EIATTR_KPARAM_INFO
	.align		4
.L_287:
        /*0070*/ 	.byte	0x04, 0x17
        /*0072*/ 	.short	(.L_289 - .L_288)
.L_288:
        /*0074*/ 	.word	0x00000000
        /*0078*/ 	.short	0x0001
        /*007a*/ 	.short	0x0008
        /*007c*/ 	.byte	0x00, 0xf0, 0x21, 0x00


	//----- nvinfo : EIATTR_KPARAM_INFO
	.align		4
.L_289:
        /*0080*/ 	.byte	0x04, 0x17
        /*0082*/ 	.short	(.L_291 - .L_290)
.L_290:
        /*0084*/ 	.word	0x00000000
        /*0088*/ 	.short	0x0000
        /*008a*/ 	.short	0x0000
        /*008c*/ 	.byte	0x00, 0xf0, 0x21, 0x00


	//----- nvinfo : EIATTR_MAXREG_COUNT
	.align		4
.L_291:
        /*0090*/ 	.byte	0x03, 0x1b
        /*0092*/ 	.short	0x0040


	//----- nvinfo : EIATTR_EXIT_INSTR_OFFSETS
	.align		4
        /*0094*/ 	.byte	0x04, 0x1c
        /*0096*/ 	.short	(.L_293 - .L_292)


	//   ....[0]....
.L_292:
        /*0098*/ 	.word	0x000000a0


	//   ....[1]....
        /*009c*/ 	.word	0x0000de40


	//   ....[2]....
        /*00a0*/ 	.word	0x0000df00


	//----- nvinfo : EIATTR_MAX_THREADS
	.align		4
.L_293:
        /*00a4*/ 	.byte	0x04, 0x05
        /*00a6*/ 	.short	(.L_295 - .L_294)
.L_294:
        /*00a8*/ 	.word	0x00000100
        /*00ac*/ 	.word	0x00000001
        /*00b0*/ 	.word	0x00000001


	//----- nvinfo : EIATTR_CRS_STACK_SIZE
	.align		4
.L_295:
        /*00b4*/ 	.byte	0x04, 0x1e
        /*00b6*/ 	.short	(.L_297 - .L_296)
.L_296:
        /*00b8*/ 	.word	0x00000000
.L_297:


//--------------------- .nv.info.kernel_cuda_filter_combine_halves --------------------------
	.section	.nv.info.kernel_cuda_filter_combine_halves,"",@"SHT_CUDA_INFO"
	.align	4


	//----- nvinfo : EIATTR_PARAM_CBANK
	.align		4
        /*0000*/ 	.byte	0x04, 0x0a
        /*0002*/ 	.short	(.L_299 - .L_298)
	.align		4
.L_298:
        /*0004*/ 	.word	index@(.nv.constant0.kernel_cuda_filter_combine_halves)
        /*0008*/ 	.short	0x0160
        /*000a*/ 	.short	0x0034


	//----- nvinfo : EIATTR_CBANK_PARAM_SIZE
	.align		4
.L_299:
        /*000c*/ 	.byte	0x03, 0x19
        /*000e*/ 	.short	0x0034


	//----- nvinfo : EIATTR_KPARAM_INFO
	.align		4
        /*0010*/ 	.byte	0x04, 0x17
        /*0012*/ 	.short	(.L_301 - .L_300)
.L_300:
        /*0014*/ 	.word	0x00000000
        /*0018*/ 	.short	0x0005
        /*001a*/ 	.short	0x0030
        /*001c*/ 	.byte	0x00, 0xf0, 0x11, 0x00


	//----- nvinfo : EIATTR_KPARAM_INFO
	.align		4
.L_301:
        /*0020*/ 	.byte	0x04, 0x17
        /*0022*/ 	.short	(.L_303 - .L_302)
.L_302:
        /*0024*/ 	.word	0x00000000
        /*0028*/ 	.short	0x0004
        /*002a*/ 	.short	0x0020
        /*002c*/ 	.byte	0x00, 0xf0, 0x41, 0x00


	//----- nvinfo : EIATTR_KPARAM_INFO
	.align		4
.L_303:
        /*0030*/ 	.byte	0x04, 0x17
        /*0032*/ 	.short	(.L_305 - .L_304)
.L_304:
        /*0034*/ 	.word	0x00000000
        /*0038*/ 	.short	0x0003
        /*003a*/ 	.short	0x0018
        /*003c*/ 	.byte	0x00, 0xf0, 0x21, 0x00


	//----- nvinfo : EIATTR_KPARAM_INFO
	.align		4
.L_305:
        /*0040*/ 	.byte	0x04, 0x17
        /*0042*/ 	.short	(.L_307 - .L_306)
.L_306:
        /*0044*/ 	.word	0x00000000
        /*0048*/ 	.short	0x0002
        /*004a*/ 	.short	0x0010
        /*004c*/ 	.byte	0x00, 0xf0, 0x21, 0x00


	//----- nvinfo : EIATTR_KPARAM_INFO
	.align		4
.L_307:
        /*0050*/ 	.byte	0x04, 0x17
        /*0052*/ 	.short	(.L_309 - .L_308)
.L_308:
        /*0054*/ 	.word	0x00000000
        /*0058*/ 	.short	0x0001
        /*005a*/ 	.short	0x0008
        /*005c*/ 	.byte	0x00, 0xf0, 0x21, 0x00


	//----- nvinfo : EIATTR_KPARAM_INFO
	.align		4
.L_309:
        /*0060*/ 	.byte	0x04, 0x17
        /*0062*/ 	.short	(.L_311 - .L_310)
.L_310:
        /*0064*/ 	.word	0x00000000
        /*0068*/ 	.short	0x0000
        /*006a*/ 	.short	0x0000
        /*006c*/ 	.byte	0x00, 0xf0, 0x21, 0x00


	//----- nvinfo : EIATTR_MAXREG_COUNT
	.align		4
.L_311:
        /*0070*/ 	.byte	0x03, 0x1b
        /*0072*/ 	.short	0x0040


	//----- nvinfo : EIATTR_EXIT_INSTR_OFFSETS
	.align		4
        /*0074*/ 	.byte	0x04, 0x1c
        /*0076*/ 	.short	(.L_313 - .L_312)


	//   ....[0]....
.L_312:
        /*0078*/ 	.word	0x00000100


	//   ....[1]....
        /*007c*/ 	.word	0x00000260


	//   ....[2]....
        /*0080*/ 	.word	0x000017a0


	//   ....[3]....
        /*0084*/ 	.word	0x00001810


	//----- nvinfo : EIATTR_MAX_THREADS
	.align		4
.L_313:
        /*0088*/ 	.byte	0x04, 0x05
        /*008a*/ 	.short	(.L_315 - .L_314)
.L_314:
        /*008c*/ 	.word	0x00000100
        /*0090*/ 	.word	0x00000001
        /*0094*/ 	.word	0x00000001


	//----- nvinfo : EIATTR_CRS_STACK_SIZE
	.align		4
.L_315:
        /*0098*/ 	.byte	0x04, 0x1e
        /*009a*/ 	.short	(.L_317 - .L_316)
.L_316:
        /*009c*/ 	.word	0x00000000
.L_317:


//--------------------- .nv.info.kernel_cuda_filter_detect_outliers --------------------------
	.section	.nv.info.kernel_cuda_filter_detect_outliers,"",@"SHT_CUDA_INFO"
	.align	4


	//----- nvinfo : EIATTR_PARAM_CBANK
	.align		4
        /*0000*/ 	.byte	0x04, 0x0a
        /*0002*/ 	.short	(.L_319 - .L_318)
	.align		4
.L_318:
        /*0004*/ 	.word	index@(.nv.constant0.kernel_cuda_filter_detect_outliers)
        /*0008*/ 	.short	0x0160
        /*000a*/ 	.short	0x0034


	//----- nvinfo : EIATTR_CBANK_PARAM_SIZE
	.align		4
.L_319:
        /*000c*/ 	.byte	0x03, 0x19
        /*000e*/ 	.short	0x0034


	//----- nvinfo : EIATTR_KPARAM_INFO
	.align		4
        /*0010*/ 	.byte	0x04, 0x17
        /*0012*/ 	.short	(.L_321 - .L_320)
.L_320:
        /*0014*/ 	.word	0x00000000
        /*0018*/ 	.short	0x0005
        /*001a*/ 	.short	0x0030
        /*001c*/ 	.byte	0x00, 0xf0, 0x11, 0x00


	//----- nvinfo : EIATTR_KPARAM_INFO
	.align		4
.L_321:
        /*0020*/ 	.byte	0x04, 0x17
        /*0022*/ 	.short	(.L_323 - .L_322)
.L_322:
        /*0024*/ 	.word	0x00000000
        /*0028*/ 	.short	0x0004
        /*002a*/ 	.short	0x0020
        /*002c*/ 	.byte	0x00, 0xf0, 0x41, 0x00


	//----- nvinfo : EIATTR_KPARAM_INFO
	.align		4
.L_323:
        /*0030*/ 	.byte	0x04, 0x17
        /*0032*/ 	.short	(.L_325 - .L_324)
.L_324:
        /*0034*/ 	.word	0x00000000
        /*0038*/ 	.short	0x0003
        /*003a*/ 	.short	0x0018
        /*003c*/ 	.byte	0x00, 0xf0, 0x21, 0x00


	//----- nvinfo : EIATTR_KPARAM_INFO
	.align		4
.L_325:
        /*0040*/ 	.byte	0x04, 0x17
        /*0042*/ 	.short	(.L_327 - .L_326)
.L_326:
        /*0044*/ 	.word	0x00000000
        /*0048*/ 	.short	0x0002
        /*004a*/ 	.short	0x0010
        /*004c*/ 	.byte	0x00, 0xf0, 0x21, 0x00


	//----- nvinfo : EIATTR_KPARAM_INFO
	.align		4
.L_327:
        /*0050*/ 	.byte	0x04, 0x17
        /*0052*/ 	.short	(.L_329 - .L_328)
.L_328:
        /*0054*/ 	.word	0x00000000
        /*0058*/ 	.short	0x0001
        /*005a*/ 	.short	0x0008
        /*005c*/ 	.byte	0x00, 0xf0, 0x21, 0x00


	//----- nvinfo : EIATTR_KPARAM_INFO
	.align		4
.L_329:
        /*0060*/ 	.byte	0x04, 0x17
        /*0062*/ 	.short	(.L_331 - .L_330)
.L_330:
        /*0064*/ 	.word	0x00000000
        /*0068*/ 	.short	0x0000
        /*006a*/ 	.short	0x0000
        /*006c*/ 	.byte	0x00, 0xf0, 0x21, 0x00


	//----- nvinfo : EIATTR_MAXREG_COUNT
	.align		4
.L_331:
        /*0070*/ 	.byte	0x03, 0x1b
        /*0072*/ 	.short	0x0040


	//----- nvinfo : EIATTR_EXIT_INSTR_OFFSETS
	.align		4
        /*0074*/ 	.byte	0x04, 0x1c
        /*0076*/ 	.short	(.L_333 - .L_332)


	//   ....[0]....
.L_332:
        /*0078*/ 	.word	0x00000100


	//   ....[1]....
        /*007c*/ 	.word	0x00000d00


	//----- nvinfo : EIATTR_MAX_THREADS
	.align		4
.L_333:
        /*0080*/ 	.byte	0x04, 0x05
        /*0082*/ 	.short	(.L_335 - .L_334)
.L_334:
        /*0084*/ 	.word	0x00000100
        /*0088*/ 	.word	0x00000001
        /*008c*/ 	.word	0x00000001


	//----- nvinfo : EIATTR_CRS_STACK_SIZE
	.align		4
.L_335:
        /*0090*/ 	.byte	0x04, 0x1e
        /*0092*/ 	.short	(.L_337 - .L_336)
.L_336:
        /*0094*/ 	.word	0x00000000
.L_337:


//--------------------- .nv.info.kernel_cuda_filter_get_feature --------------------------
	.section	.nv.info.kernel_cuda_filter_get_feature,"",@"SHT_CUDA_INFO"
	.align	4


	//----- nvinfo : EIATTR_PARAM_CBANK
	.align		4
        /*0000*/ 	.byte	0x04, 0x0a
        /*0002*/ 	.short	(.L_339 - .L_338)
	.align		4
.L_338:
        /*0004*/ 	.word	index@(.nv.constant0.kernel_cuda_filter_get_feature)
        /*0008*/ 	.short	0x0160
        /*000a*/ 	.short	0x0048


	//----- nvinfo : EIATTR_CBANK_PARAM_SIZE
	.align		4
.L_339:
        /*000c*/ 	.byte	0x03, 0x19
        /*000e*/ 	.short	0x0048


	//----- nvinfo : EIATTR_KPARAM_INFO
	.align		4
        /*0010*/ 	.byte	0x04, 0x17
        /*0012*/ 	.short	(.L_341 - .L_340)
.L_340:
        /*0014*/ 	.word	0x00000000
        /*0018*/ 	.short	0x0008
        /*001a*/ 	.short	0x0044
        /*001c*/ 	.byte	0x00, 0xf0, 0x11, 0x00


	//----- nvinfo : EIATTR_KPARAM_INFO
	.align		4
.L_341:
        /*0020*/ 	.byte	0x04, 0x17
        /*0022*/ 	.short	(.L_343 - .L_342)
.L_342:
        /*0024*/ 	.word	0x00000000
        /*0028*/ 	.short	0x0007
        /*002a*/ 	.short	0x0040
        /*002c*/ 	.byte	0x00, 0xf0, 0x11, 0x00


	//----- nvinfo : EIATTR_KPARAM_INFO
	.align		4
.L_343:
        /*0030*/ 	.byte	0x04, 0x17
        /*0032*/ 	.short	(.L_345 - .L_344)
.L_344:
        /*0034*/ 	.word	0x00000000
        /*0038*/ 	.short	0x0006
        /*003a*/ 	.short	0x0030
        /*003c*/ 	.byte	0x00, 0xf0, 0x41, 0x00


	//----- nvinfo : EIATTR_KPARAM_INFO
	.align		4
.L_345:
        /*0040*/ 	.byte	0x04, 0x17
        /*0042*/ 	.short	(.L_347 - .L_346)
.L_346:
        /*0044*/ 	.word	0x00000000
        /*0048*/ 	.short	0x0005
        /*004a*/ 	.short	0x0020
        /*004c*/ 	.byte	0x00, 0xf0, 0x21, 0x00


	//----- nvinfo : EIATTR_KPARAM_INFO
	.align		4
.L_347:
        /*0050*/ 	.byte	0x04, 0x17
        /*0052*/ 	.short	(.L_349 - .L_348)
.L_348:
        /*0054*/ 	.word	0x00000000
        /*0058*/ 	.short	0x0004
        /*005a*/ 	.short	0x0018
        /*005c*/ 	.byte	0x00, 0xf0, 0x21, 0x00


	//----- nvinfo : EIATTR_KPARAM_INFO
	.align		4
.L_349:
        /*0060*/ 	.byte	0x04, 0x17
        /*0062*/ 	.short	(.L_351 - .L_350)
.L_350:
        /*0064*/ 	.word	0x00000000
        /*0068*/ 	.short	0x0003
        /*006a*/ 	.short	0x0014
        /*006c*/ 	.byte	0x00, 0xf0, 0x11, 0x00


	//----- nvinfo : EIATTR_KPARAM_INFO
	.align		4
.L_351:
        /*0070*/ 	.byte	0x04, 0x17
        /*0072*/ 	.short	(.L_353 - .L_352)
.L_352:
        /*0074*/ 	.word	0x00000000
        /*0078*/ 	.short	0x0002
        /*007a*/ 	.short	0x0010
        /*007c*/ 	.byte	0x00, 0xf0, 0x11, 0x00


	//----- nvinfo : EIATTR_KPARAM_INFO
	.align		4
.L_353:
        /*0080*/ 	.byte	0x04, 0x17
        /*0082*/ 	.short	(.L_355 - .L_354)
.L_354:
        /*0084*/ 	.word	0x00000000
        /*0088*/ 	.short	0x0001
        /*008a*/ 	.short	0x0008
        /*008c*/ 	.byte	0x00, 0xf0, 0x21, 0x00


	//----- nvinfo : EIATTR_KPARAM_INFO
	.align		4
.L_355:
        /*0090*/ 	.byte	0x04, 0x17
        /*0092*/ 	.short	(.L_357 - .L_356)
.L_356:
        /*0094*/ 	.word	0x00000000
        /*0098*/ 	.short	0x0000
        /*009a*/ 	.short	0x0000
        /*009c*/ 	.byte	0x00, 0xf0, 0x11, 0x00


	//----- nvinfo : EIATTR_MAXREG_COUNT
	.align		4
.L_357:
        /*00a0*/ 	.byte	0x03, 0x1b
        /*00a2*/ 	.short	0x0040


	//----- nvinfo : EIATTR_EXIT_INSTR_OFFSETS
	.align		4
        /*00a4*/ 	.byte	0x04, 0x1c
        /*00a6*/ 	.short	(.L_359 - .L_358)


	//   ....[0]....
.L_358:
        /*00a8*/ 	.word	0x000000e0


	//   ....[1]....
        /*00ac*/ 	.word	0x00000490


	//   ....[2]....
        /*00b0*/ 	.word	0x00000590


	//----- nvinfo : EIATTR_MAX_THREADS
	.align		4
.L_359:
        /*00b4*/ 	.byte	0x04, 0x05
        /*00b6*/ 	.short	(.L_361 - .L_360)
.L_360:
        /*00b8*/ 	.word	0x00000100
        /*00bc*/ 	.word	0x00000001
        /*00c0*/ 	.word	0x00000001
.L_361:


//--------------------- .nv.info.kernel_cuda_filter_divide_shadow --------------------------
	.section	.nv.info.kernel_cuda_filter_divide_shadow,"",@"SHT_CUDA_INFO"
	.align	4


	//----- nvinfo : EIATTR_PARAM_CBANK
	.align		4
        /*0000*/ 	.byte	0x04, 0x0a
        /*0002*/ 	.short	(.L_363 - .L_362)
	.align		4
.L_362:
        /*0004*/ 	.word	index@(.nv.constant0.kernel_cuda_filter_divide_shadow)
        /*0008*/ 	.short	0x0160
        /*000a*/ 	.short	0x0058


	//----- nvinfo : EIATTR_CBANK_PARAM_SIZE
	.align		4
.L_363:
        /*000c*/ 	.byte	0x03, 0x19
        /*000e*/ 	.short	0x0058


	//----- nvinfo : EIATTR_KPARAM_INFO
	.align		4
        /*0010*/ 	.byte	0x04, 0x17
        /*0012*/ 	.short	(.L_365 - .L_364)
.L_364:
        /*0014*/ 	.word	0x00000000
        /*0018*/ 	.short	0x0009
        /*001a*/ 	.short	0x0054
        /*001c*/ 	.byte	0x00, 0xf0, 0x11, 0x00


	//----- nvinfo : EIATTR_KPARAM_INFO
	.align		4
.L_365:
        /*0020*/ 	.byte	0x04, 0x17
        /*0022*/ 	.short	(.L_367 - .L_366)
.L_366:
        /*0024*/ 	.word	0x00000000
        /*0028*/ 	.short	0x0008
        /*002a*/ 	.short	0x0050
        /*002c*/ 	.byte	0x00, 0xf0, 0x11, 0x00


	//----- nvinfo : EIATTR_KPARAM_INFO
	.align		4
.L_367:
        /*0030*/ 	.byte	0x04, 0x17
        /*0032*/ 	.short	(.L_369 - .L_368)
.L_368:
        /*0034*/ 	.word	0x00000000
        /*0038*/ 	.short	0x0007
        /*003a*/ 	.short	0x0040
        /*003c*/ 	.byte	0x00, 0xf0, 0x41, 0x00


	//----- nvinfo : EIATTR_KPARAM_INFO
	.align		4
.L_369:
        /*0040*/ 	.byte	0x04, 0x17
        /*0042*/ 	.short	(.L_371 - .L_370)
.L_370:
        /*0044*/ 	.word	0x00000000
        /*0048*/ 	.short	0x0006
        /*004a*/ 	.short	0x0030
        /*004c*/ 	.byte	0x00, 0xf0, 0x21, 0x00


	//----- nvinfo : EIATTR_KPARAM_INFO
	.align		4
.L_371:
        /*0050*/ 	.byte	0x04, 0x17
        /*0052*/ 	.short	(.L_373 - .L_372)
.L_372:
        /*0054*/ 	.word	0x00000000
        /*0058*/ 	.short	0x0005
        /*005a*/ 	.short	0x0028
        /*005c*/ 	.byte	0x00, 0xf0, 0x21, 0x00


	//----- nvinfo : EIATTR_KPARAM_INFO
	.align		4
.L_373:
        /*0060*/ 	.byte	0x04, 0x17
        /*0062*/ 	.short	(.L_375 - .L_374)
.L_374:
        /*0064*/ 	.word	0x00000000
        /*0068*/ 	.short	0x0004
        /*006a*/ 	.short	0x0020
        /*006c*/ 	.byte	0x00, 0xf0, 0x21, 0x00


	//----- nvinfo : EIATTR_KPARAM_INFO
	.align		4
.L_375:
        /*0070*/ 	.byte	0x04, 0x17
        /*0072*/ 	.short	(.L_377 - .L_376)
.L_376:
        /*0074*/ 	.word	0x00000000
        /*0078*/ 	.short	0x0003
        /*007a*/ 	.short	0x0018
        /*007c*/ 	.byte	0x00, 0xf0, 0x21, 0x00


	//----- nvinfo : EIATTR_KPARAM_INFO
	.align		4
.L_377:
        /*0080*/ 	.byte	0x04, 0x17
        /*0082*/ 	.short	(.L_379 - .L_378)
.L_378:
        /*0084*/ 	.word	0x00000000
        /*0088*/ 	.short	0x0002
        /*008a*/ 	.short	0x0010
        /*008c*/ 	.byte	0x00, 0xf0, 0x21, 0x00


	//----- nvinfo : EIATTR_KPARAM_INFO
	.align		4
.L_379:
        /*0090*/ 	.byte	0x04, 0x17
        /*0092*/ 	.short	(.L_381 - .L_380)
.L_380:
        /*0094*/ 	.word	0x00000000
        /*0098*/ 	.short	0x0001
        /*009a*/ 	.short	0x0008
        /*009c*/ 	.byte	0x00, 0xf0, 0x21, 0x00


	//----- nvinfo : EIATTR_KPARAM_INFO
	.align		4
.L_381:
        /*00a0*/ 	.byte	0x04, 0x17
        /*00a2*/ 	.short	(.L_383 - .L_382)
.L_382:
        /*00a4*/ 	.word	0x00000000
        /*00a8*/ 	.short	0x0000
        /*00aa*/ 	.short	0x0000
        /*00ac*/ 	.byte	0x00, 0xf0, 0x11, 0x00


	//----- nvinfo : EIATTR_MAXREG_COUNT
	.align		4
.L_383:
        /*00b0*/ 	.byte	0x03, 0x1b
        /*00b2*/ 	.short	0x0040


	//----- nvinfo : EIATTR_EXIT_INSTR_OFFSETS
	.align		4
        /*00b4*/ 	.byte	0x04, 0x1c
        /*00b6*/ 	.short	(.L_385 - .L_384)


	//   ....[0]....
.L_384:
        /*00b8*/ 	.word	0x000000e0


	//   ....[1]....
        /*00bc*/ 	.word	0x000007e0


	//----- nvinfo : EIATTR_MAX_THREADS
	.align		4
.L_385:
        /*00c0*/ 	.byte	0x04, 0x05
        /*00c2*/ 	.short	(.L_387 - .L_386)
.L_386:
        /*00c4*/ 	.word	0x00000100
        /*00c8*/ 	.word	0x00000001
        /*00cc*/ 	.word	0x00000001
.L_387:


//--------------------- .nv.constant0.kernel_cuda_filter_finalize --------------------------
	.section	.nv.constant0.kernel_cuda_filter_finalize,"a",@progbits
	.align	4
.nv.constant0.kernel_cuda_filter_finalize:
	.zero		420


//--------------------- .nv.constant0.kernel_cuda_filter_nlm_construct_gramian --------------------------
	.section	.nv.constant0.kernel_cuda_filter_nlm_construct_gramian,"a",@progbits
	.align	4
.nv.constant0.kernel_cuda_filter_nlm_construct_gramian:
	.zero		440


//--------------------- .nv.constant0.kernel_cuda_filter_nlm_normalize --------------------------
	.section	.nv.constant0.kernel_cuda_filter_nlm_normalize,"a",@progbits
	.align	4
.nv.constant0.kernel_cuda_filter_nlm_normalize:
	.zero		380


//--------------------- .nv.constant0.kernel_cuda_filter_nlm_update_output --------------------------
	.section	.nv.constant0.kernel_cuda_filter_nlm_update_output,"a",@progbits
	.align	4
.nv.constant0.kernel_cuda_filter_nlm_update_output:
	.zero		408


//--------------------- .nv.constant0.kernel_cuda_filter_nlm_calc_weight --------------------------
	.section	.nv.constant0.kernel_cuda_filter_nlm_calc_weight,"a",@progbits
	.align	4
.nv.constant0.kernel_cuda_filter_nlm_calc_weight:
	.zero		392


//--------------------- .nv.constant0.kernel_cuda_filter_nlm_blur --------------------------
	.section	.nv.constant0.kernel_cuda_filter_nlm_blur,"a",@progbits
	.align	4
.nv.constant0.kernel_cuda_filter_nlm_blur:
	.zero		392


//--------------------- .nv.constant0.kernel_cuda_filter_nlm_calc_difference --------------------------
	.section	.nv.constant0.kernel_cuda_filter_nlm_calc_difference,"a",@progbits
	.align	4
.nv.constant0.kernel_cuda_filter_nlm_calc_difference:
	.zero		408


//--------------------- .nv.constant0.kernel_cuda_filter_construct_transform --------------------------
	.section	.nv.constant0.kernel_cuda_filter_construct_transform,"a",@progbits
	.align	4
.nv.constant0.kernel_cuda_filter_construct_transform:
	.zero		428


//--------------------- .nv.constant0.kernel_cuda_filter_combine_halves --------------------------
	.section	.nv.constant0.kernel_cuda_filter_combine_halves,"a",@progbits
	.align	4
.nv.constant0.kernel_cuda_filter_combine_halves:
	.zero		404


//--------------------- .nv.constant0.kernel_cuda_filter_detect_outliers --------------------------
	.section	.nv.constant0.kernel_cuda_filter_detect_outliers,"a",@progbits
	.align	4
.nv.constant0.kernel_cuda_filter_detect_outliers:
	.zero		404


//--------------------- .nv.constant0.kernel_cuda_filter_get_feature --------------------------
	.section	.nv.constant0.kernel_cuda_filter_get_feature,"a",@progbits
	.align	4
.nv.constant0.kernel_cuda_filter_get_feature:
	.zero		424


//--------------------- .nv.constant0.kernel_cuda_filter_divide_shadow --------------------------
	.section	.nv.constant0.kernel_cuda_filter_divide_shadow,"a",@progbits
	.align	4
.nv.constant0.kernel_cuda_filter_divide_shadow:
	.zero		440


//--------------------- .text.kernel_cuda_filter_finalize --------------------------
	.section	.text.kernel_cuda_filter_finalize,"ax",@progbits
	.sectioninfo	@"SHI_REGISTERS=64"
	.align	128
        .global         kernel_cuda_filter_finalize
        .type           kernel_cuda_filter_finalize,@function
        .size           kernel_cuda_filter_finalize,(.L_x_434 - kernel_cuda_filter_finalize)
        .other          kernel_cuda_filter_finalize,@"STO_CUDA_ENTRY STV_DEFAULT"
kernel_cuda_filter_finalize:
.text.kernel_cuda_filter_finalize:
[----:B------:R-:W-:-:S08]  /*0000*/  MOV R1, c[0x0][0x28] ;  /* 0x00000a0000017a02 */ /* 0x000fd00000000f00 */
[----:B------:R-:W0:Y:S04]  /*0010*/  S2R R0, SR_CTAID.Y ;  /* 0x0000000000007919 */ /* 0x000e280000002600 */
[----:B------:R-:W0:Y:S04]  /*0020*/  S2R R3, SR_TID.Y ;  /* 0x0000000000037919 */ /* 0x000e280000002200 */
[----:B------:R-:W1:Y:S04]  /*0030*/  S2R R19, SR_CTAID.X ;  /* 0x0000000000137919 */ /* 0x000e680000002500 */
[----:B------:R-:W1:Y:S01]  /*0040*/  S2R R2, SR_TID.X ;  /* 0x0000000000027919 */ /* 0x000e620000002100 */
[----:B0-----:R-:W-:-:S05]  /*0050*/  IMAD R0, R0, c[0x0][0x4], R3 ;  /* 0x0000010000007a24 */ /* 0x001fca00078e0203 */
[----:B------:R-:W-:Y:S01]  /*0060*/  ISETP.GE.AND P0, PT, R0, c[0x0][0x18c], PT ;  /* 0x0000630000007a0c */ /* 0x000fe20003f06270 */
[----:B-1----:R-:W-:-:S05]  /*0070*/  IMAD R19, R19, c[0x0][0x0], R2 ;  /* 0x0000000013137a24 */ /* 0x002fca00078e0202 */
[----:B------:R-:W-:-:S12]  /*0080*/  ISETP.GE.OR P0, PT, R19, c[0x0][0x188], P0 ;  /* 0x0000620013007a0c */ /* 0x000fd80000706670 */
[----:B------:R-:W-:Y:S05]  /*0090*/  @P0 EXIT ;  /* 0x000000000000094d */ /* 0x000fea0003800000 */
[----:B------:R-:W-:Y:S02]  /*00a0*/  IMAD.MOV.U32 R5, RZ, RZ, 0x4 ;  /* 0x00000004ff057424 */ /* 0x000fe400078e00ff */
[----:B------:R-:W-:-:S04]  /*00b0*/  IMAD R18, R0, c[0x0][0x188], R19 ;  /* 0x0000620000127a24 */ /* 0x000fc800078e0213 */
[----:B------:R-:W-:-:S10]  /*00c0*/  IMAD.WIDE R6, R18, R5, c[0x0][0x170] ;  /* 0x00005c0012067625 */ /* 0x000fd400078e0205 */
[----:B------:R-:W2:Y:S02]  /*00d0*/  LDG.E.SYS R20, [R6] ;  /* 0x0000000006147381 */ /* 0x000ea400001ee900 */
[----:B--2---:R-:W-:-:S12]  /*00e0*/  FSETP.GEU.FTZ.AND P0, PT, R20, 0.0010000000474974513054, PT ;  /* 0x3a83126f1400780b */ /* 0x004fd80003f1e000 */
[----:B------:R-:W-:Y:S05]  /*00f0*/  @!P0 EXIT ;  /* 0x000000000000894d */ /* 0x000fea0003800000 */
[----:B------:R-:W-:Y:S01]  /*0100*/  IMAD.WIDE R8, R18, R5, c[0x0][0x168] ;  /* 0x00005a0012087625 */ /* 0x000fe200078e0205 */
[----:B------:R-:W-:-:S09]  /*0110*/  MOV R3, 0xc ;  /* 0x0000000c00037802 */ /* 0x000fd20000000f00 */
[----:B------:R-:W2:Y:S01]  /*0120*/  LDG.E.SYS R21, [R8] ;  /* 0x0000000008157381 */ /* 0x000ea200001ee900 */
[----:B------:R-:W-:-:S10]  /*0130*/  IMAD.WIDE R2, R18, R3, c[0x0][0x178] ;  /* 0x00005e0012027625 */ /* 0x000fd400078e0203 */
[----:B------:R0:W5:Y:S04]  /*0140*/  LDG.E.SYS R22, [R2] ;  /* 0x0000000002167381 */ /* 0x00016800001ee900 */
[----:B------:R0:W5:Y:S04]  /*0150*/  LDG.E.SYS R23, [R2+0x4] ;  /* 0x0000040002177381 */ /* 0x00016800001ee900 */
[----:B------:R0:W5:Y:S01]  /*0160*/  LDG.E.SYS R24, [R2+0x8] ;  /* 0x0000080002187381 */ /* 0x00016200001ee900 */
[----:B------:R-:W-:Y:S01]  /*0170*/  IMAD.MOV.U32 R25, RZ, RZ, c[0x0][0x188] ;  /* 0x00006200ff197624 */ /* 0x000fe200078e00ff */
[----:B------:R-:W-:Y:S03]  /*0180*/  BSSY B0, `(.L_x_0) ;  /* 0x0000050000007945 */ /* 0x000fe60003800000 */
[----:B------:R-:W-:Y:S01]  /*0190*/  IMAD R25, R25, c[0x0][0x18c], RZ ;  /* 0x0000630019197a24 */ /* 0x000fe200078e02ff */
[----:B--2---:R-:W-:-:S12]  /*01a0*/  ISETP.GE.AND P1, PT, R21, RZ, PT ;  /* 0x000000ff1500720c */ /* 0x004fd80003f26270 */
[----:B------:R-:W-:Y:S05]  /*01b0*/  @!P1 BRA `(.L_x_1) ;  /* 0x000004c000009947 */ /* 0x000fea0003800000 */
[----:B0-----:R-:W-:Y:S01]  /*01c0*/  IADD3 R4, R21, 0x1, RZ ;  /* 0x0000000115047810 */ /* 0x001fe20007ffe0ff */
[----:B------:R-:W-:Y:S01]  /*01d0*/  BSSY B1, `(.L_x_2) ;  /* 0x0000022000017945 */ /* 0x000fe20003800000 */
[----:B------:R-:W-:Y:S02]  /*01e0*/  MOV R13, RZ ;  /* 0x000000ff000d7202 */ /* 0x000fe40000000f00 */
[----:B------:R-:W-:-:S04]  /*01f0*/  IMNMX R12, R4, 0x1, !PT ;  /* 0x00000001040c7817 */ /* 0x000fc80007800200 */
[----:B------:R-:W-:-:S04]  /*0200*/  LOP3.LUT R8, R12, 0x3, RZ, 0xc0, !PT ;  /* 0x000000030c087812 */ /* 0x000fc800078ec0ff */
[----:B------:R-:W-:-:S12]  /*0210*/  ISETP.NE.AND P0, PT, R8, RZ, PT ;  /* 0x000000ff0800720c */ /* 0x000fd80003f05270 */
[----:B------:R-:W-:Y:S05]  /*0220*/  @!P0 BRA `(.L_x_3) ;  /* 0x000001c000008947 */ /* 0x000fea0003800000 */
[----:B------:R-:W-:Y:S01]  /*0230*/  ISETP.NE.AND P0, PT, R8, 0x1, PT ;  /* 0x000000010800780c */ /* 0x000fe20003f05270 */
[----:B------:R-:W-:Y:S01]  /*0240*/  BSSY B2, `(.L_x_4) ;  /* 0x0000011000027945 */ /* 0x000fe20003800000 */
[----:B------:R-:W-:-:S10]  /*0250*/  IMAD.MOV.U32 R13, RZ, RZ, RZ ;  /* 0x000000ffff0d7224 */ /* 0x000fd400078e00ff */
[----:B------:R-:W-:Y:S05]  /*0260*/  @!P0 BRA `(.L_x_5) ;  /* 0x000000e000008947 */ /* 0x000fea0003800000 */
[----:B------:R-:W-:Y:S02]  /*0270*/  ISETP.NE.AND P0, PT, R8, 0x2, PT ;  /* 0x000000020800780c */ /* 0x000fe40003f05270 */
[----:B------:R-:W-:-:S10]  /*0280*/  MOV R8, RZ ;  /* 0x000000ff00087202 */ /* 0x000fd40000000f00 */
[----:B------:R-:W-:Y:S02]  /*0290*/  @P0 IMAD.MOV.U32 R8, RZ, RZ, 0x1 ;  /* 0x00000001ff080424 */ /* 0x000fe400078e00ff */
[----:B------:R-:W-:-:S03]  /*02a0*/  @P0 FFMA.FTZ R11, R20, 3.0000001061125658453e-07, R20 ;  /* 0x34a10fb0140b0823 */ /* 0x000fc60000010014 */
[C---:B------:R-:W-:Y:S02]  /*02b0*/  IADD3 R10, -R8.reuse, RZ, RZ ;  /* 0x000000ff080a7210 */ /* 0x040fe40007ffe1ff */
[----:B------:R-:W-:-:S03]  /*02c0*/  IADD3 R13, R8, 0x1, RZ ;  /* 0x00000001080d7810 */ /* 0x000fc60007ffe0ff */
[----:B------:R0:W-:Y:S01]  /*02d0*/  @P0 STG.E.SYS [R6], R11 ;  /* 0x0000000b06000386 */ /* 0x0001e2000010e900 */
[----:B------:R-:W-:-:S04]  /*02e0*/  LOP3.LUT R9, R13, R10, RZ, 0xc0, !PT ;  /* 0x0000000a0d097212 */ /* 0x000fc800078ec0ff */
[----:B------:R-:W-:-:S05]  /*02f0*/  LEA.HI R9, R9, R8, RZ, 0x1f ;  /* 0x0000000809097211 */ /* 0x000fca00078ff8ff */
[----:B------:R-:W-:-:S04]  /*0300*/  IMAD R8, R25, R9, R18 ;  /* 0x0000000919087224 */ /* 0x000fc800078e0212 */
[----:B------:R-:W-:-:S10]  /*0310*/  IMAD.WIDE R8, R8, R5, c[0x0][0x170] ;  /* 0x00005c0008087625 */ /* 0x000fd400078e0205 */
[----:B------:R-:W2:Y:S02]  /*0320*/  LDG.E.SYS R15, [R8] ;  /* 0x00000000080f7381 */ /* 0x000ea400001ee900 */
[----:B--2---:R-:W-:-:S08]  /*0330*/  FFMA.FTZ R15, R20, 3.0000001061125658453e-07, R15 ;  /* 0x34a10fb0140f7823 */ /* 0x004fd0000001000f */
[----:B------:R0:W-:Y:S02]  /*0340*/  STG.E.SYS [R8], R15 ;  /* 0x0000000f08007386 */ /* 0x0001e4000010e900 */
.L_x_5:
[----:B------:R-:W-:Y:S05]  /*0350*/  BSYNC B2 ;  /* 0x0000000000027941 */ /* 0x000fea0003800000 */
.L_x_4:
[----:B0-----:R-:W-:-:S05]  /*0360*/  IMAD R6, R13, R13, R13 ;  /* 0x0000000d0d067224 */ /* 0x001fca00078e020d */
[----:B------:R-:W-:-:S04]  /*0370*/  LEA.HI R6, R6, R6, RZ, 0x1 ;  /* 0x0000000606067211 */ /* 0x000fc800078f08ff */
[----:B------:R-:W-:-:S05]  /*0380*/  LEA.HI.SX32 R6, R6, R13, 0x1f ;  /* 0x0000000d06067211 */ /* 0x000fca00078ffaff */
[----:B------:R-:W-:-:S04]  /*0390*/  IMAD R6, R25, R6, R18 ;  /* 0x0000000619067224 */ /* 0x000fc800078e0212 */
[----:B------:R-:W-:-:S10]  /*03a0*/  IMAD.WIDE R6, R6, R5, c[0x0][0x170] ;  /* 0x00005c0006067625 */ /* 0x000fd400078e0205 */
[----:B------:R-:W2:Y:S01]  /*03b0*/  LDG.E.SYS R9, [R6] ;  /* 0x0000000006097381 */ /* 0x000ea200001ee900 */
[----:B------:R-:W-:Y:S01]  /*03c0*/  IADD3 R13, R13, 0x1, RZ ;  /* 0x000000010d0d7810 */ /* 0x000fe20007ffe0ff */
[----:B--2---:R-:W-:-:S08]  /*03d0*/  FFMA.FTZ R9, R20, 3.0000001061125658453e-07, R9 ;  /* 0x34a10fb014097823 */ /* 0x004fd00000010009 */
[----:B------:R0:W-:Y:S02]  /*03e0*/  STG.E.SYS [R6], R9 ;  /* 0x0000000906007386 */ /* 0x0001e4000010e900 */
.L_x_3:
[----:B------:R-:W-:Y:S05]  /*03f0*/  BSYNC B1 ;  /* 0x0000000000017941 */ /* 0x000fea0003800000 */
.L_x_2:
[----:B------:R-:W-:-:S12]  /*0400*/  ISETP.GE.U32.AND P0, PT, R12, 0x4, PT ;  /* 0x000000040c00780c */ /* 0x000fd80003f06070 */
[----:B------:R-:W-:Y:S05]  /*0410*/  @!P0 BRA `(.L_x_1) ;  /* 0x0000026000008947 */ /* 0x000fea0003800000 */
.L_x_6:
[----:B01----:R-:W-:-:S05]  /*0420*/  IMAD R6, R13, R13, R13 ;  /* 0x0000000d0d067224 */ /* 0x003fca00078e020d */
[----:B------:R-:W-:-:S04]  /*0430*/  LEA.HI R6, R6, R6, RZ, 0x1 ;  /* 0x0000000606067211 */ /* 0x000fc800078f08ff */
[----:B------:R-:W-:-:S05]  /*0440*/  LEA.HI.SX32 R6, R6, R13, 0x1f ;  /* 0x0000000d06067211 */ /* 0x000fca00078ffaff */
[----:B------:R-:W-:-:S04]  /*0450*/  IMAD R6, R25, R6, R18 ;  /* 0x0000000619067224 */ /* 0x000fc800078e0212 */
[----:B------:R-:W-:-:S10]  /*0460*/  IMAD.WIDE R6, R6, R5, c[0x0][0x170] ;  /* 0x00005c0006067625 */ /* 0x000fd400078e0205 */
[----:B------:R-:W2:Y:S01]  /*0470*/  LDG.E.SYS R11, [R6] ;  /* 0x00000000060b7381 */ /* 0x000ea200001ee900 */
[C---:B------:R-:W-:Y:S02]  /*0480*/  IADD3 R8, R13.reuse, 0x1, RZ ;  /* 0x000000010d087810 */ /* 0x040fe40007ffe0ff */
[----:B------:R-:W-:-:S05]  /*0490*/  IADD3 R17, R13, 0x2, RZ ;  /* 0x000000020d117810 */ /* 0x000fca0007ffe0ff */
[----:B------:R-:W-:-:S05]  /*04a0*/  IMAD R9, R8, R17, RZ ;  /* 0x0000001108097224 */ /* 0x000fca00078e02ff */
[----:B------:R-:W-:-:S04]  /*04b0*/  LEA.HI R9, R9, R9, RZ, 0x1 ;  /* 0x0000000909097211 */ /* 0x000fc800078f08ff */
[----:B------:R-:W-:-:S05]  /*04c0*/  LEA.HI.SX32 R9, R9, R8, 0x1f ;  /* 0x0000000809097211 */ /* 0x000fca00078ffaff */
[----:B------:R-:W-:-:S04]  /*04d0*/  IMAD R8, R25, R9, R18 ;  /* 0x0000000919087224 */ /* 0x000fc800078e0212 */
[----:B------:R-:W-:Y:S02]  /*04e0*/  IMAD.WIDE R8, R8, R5, c[0x0][0x170] ;  /* 0x00005c0008087625 */ /* 0x000fe400078e0205 */
[----:B--2---:R-:W-:-:S08]  /*04f0*/  FFMA.FTZ R15, R20, 3.0000001061125658453e-07, R11 ;  /* 0x34a10fb0140f7823 */ /* 0x004fd0000001000b */
[----:B------:R0:W-:Y:S04]  /*0500*/  STG.E.SYS [R6], R15 ;  /* 0x0000000f06007386 */ /* 0x0001e8000010e900 */
[----:B------:R-:W2:Y:S01]  /*0510*/  LDG.E.SYS R27, [R8] ;  /* 0x00000000081b7381 */ /* 0x000ea200001ee900 */
        /* <DEDUP_REMOVED lines=10> */
[----:B0-----:R-:W-:-:S05]  /*05c0*/  IMAD R6, R12, R13, RZ ;  /* 0x0000000d0c067224 */ /* 0x001fca00078e02ff */
[----:B------:R-:W-:-:S04]  /*05d0*/  LEA.HI R7, R6, R6, RZ, 0x1 ;  /* 0x0000000606077211 */ /* 0x000fc800078f08ff */
[----:B------:R-:W-:-:S05]  /*05e0*/  LEA.HI.SX32 R7, R7, R12, 0x1f ;  /* 0x0000000c07077211 */ /* 0x000fca00078ffaff */
[----:B------:R-:W-:-:S04]  /*05f0*/  IMAD R6, R25, R7, R18 ;  /* 0x0000000719067224 */ /* 0x000fc800078e0212 */
[----:B------:R-:W-:Y:S02]  /*0600*/  IMAD.WIDE R6, R6, R5, c[0x0][0x170] ;  /* 0x00005c0006067625 */ /* 0x000fe400078e0205 */
[----:B--2---:R-:W-:-:S08]  /*0610*/  FFMA.FTZ R17, R20, 3.0000001061125658453e-07, R17 ;  /* 0x34a10fb014117823 */ /* 0x004fd00000010011 */
[----:B------:R1:W-:Y:S04]  /*0620*/  STG.E.SYS [R10], R17 ;  /* 0x000000110a007386 */ /* 0x0003e8000010e900 */
[----:B------:R-:W2:Y:S01]  /*0630*/  LDG.E.SYS R15, [R6] ;  /* 0x00000000060f7381 */ /* 0x000ea200001ee900 */
[----:B------:R-:W-:Y:S01]  /*0640*/  ISETP.GE.AND P0, PT, R13, R4, PT ;  /* 0x000000040d00720c */ /* 0x000fe20003f06270 */
[----:B--2---:R-:W-:-:S08]  /*0650*/  FFMA.FTZ R15, R20, 3.0000001061125658453e-07, R15 ;  /* 0x34a10fb0140f7823 */ /* 0x004fd0000001000f */
[----:B------:R1:W-:Y:S03]  /*0660*/  STG.E.SYS [R6], R15 ;  /* 0x0000000f06007386 */ /* 0x0003e6000010e900 */
[----:B------:R-:W-:Y:S05]  /*0670*/  @!P0 BRA `(.L_x_6) ;  /* 0xfffffda000008947 */ /* 0x000fea000383ffff */
.L_x_1:
[----:B0-----:R-:W-:Y:S05]  /*0680*/  BSYNC B0 ;  /* 0x0000000000007941 */ /* 0x001fea0003800000 */
.L_x_0:
[----:B------:R-:W-:Y:S01]  /*0690*/  BSSY B2, `(.L_x_7) ;  /* 0x0000146000027945 */ /* 0x000fe20003800000 */
[----:B------:R-:W-:Y:S05]  /*06a0*/  @!P1 BRA `(.L_x_8) ;  /* 0x0000144000009947 */ /* 0x000fea0003800000 */
[----:B------:R-:W-:-:S08]  /*06b0*/  IMAD.MOV.U32 R26, RZ, RZ, RZ ;  /* 0x000000ffff1a7224 */ /* 0x000fd000078e00ff */
.L_x_24:
[----:B------:R-:W-:Y:S01]  /*06c0*/  ISETP.GE.AND P0, PT, R26, RZ, PT ;  /* 0x000000ff1a00720c */ /* 0x000fe20003f06270 */
[----:B------:R-:W-:Y:S11]  /*06d0*/  BSSY B1, `(.L_x_9) ;  /* 0x000013d000017945 */ /* 0x000ff60003800000 */
[----:B-1---5:R-:W-:Y:S05]  /*06e0*/  @!P0 BRA `(.L_x_10) ;  /* 0x000013b000008947 */ /* 0x022fea0003800000 */
[----:B------:R-:W-:Y:S01]  /*06f0*/  IMAD R4, R26, R26, R26 ;  /* 0x0000001a1a047224 */ /* 0x000fe200078e021a */
[----:B-1----:R-:W-:-:S04]  /*0700*/  MOV R27, RZ ;  /* 0x000000ff001b7202 */ /* 0x002fc80000000f00 */
[----:B------:R-:W-:-:S04]  /*0710*/  LEA.HI R28, R4, R4, RZ, 0x1 ;  /* 0x00000004041c7211 */ /* 0x000fc800078f08ff */
[----:B------:R-:W-:-:S08]  /*0720*/  SHF.R.S32.HI R28, RZ, 0x1, R28 ;  /* 0x00000001ff1c7819 */ /* 0x000fd0000001141c */
.L_x_23:
[----:B0-----:R-:W-:Y:S01]  /*0730*/  IMAD.IADD R4, R28, 0x1, R27 ;  /* 0x000000011c047824 */ /* 0x001fe200078e021b */
[----:B------:R-:W-:-:S03]  /*0740*/  MOV R29, 0x4 ;  /* 0x00000004001d7802 */ /* 0x000fc60000000f00 */
[----:B------:R-:W-:-:S04]  /*0750*/  IMAD R4, R25, R4, R18 ;  /* 0x0000000419047224 */ /* 0x000fc800078e0212 */
[----:B------:R-:W-:-:S10]  /*0760*/  IMAD.WIDE R4, R4, R29, c[0x0][0x170] ;  /* 0x00005c0004047625 */ /* 0x000fd400078e021d */
[----:B-----5:R0:W5:Y:S01]  /*0770*/  LDG.E.SYS R14, [R4] ;  /* 0x00000000040e7381 */ /* 0x02016200001ee900 */
[----:B------:R-:W-:Y:S01]  /*0780*/  ISETP.GE.AND P0, PT, R27, 0x1, PT ;  /* 0x000000011b00780c */ /* 0x000fe20003f06270 */
[----:B------:R-:W-:Y:S11]  /*0790*/  BSSY B0, `(.L_x_11) ;  /* 0x0000121000007945 */ /* 0x000ff60003800000 */
[----:B------:R-:W-:Y:S05]  /*07a0*/  @!P0 BRA `(.L_x_12) ;  /* 0x000011e000008947 */ /* 0x000fea0003800000 */
[C---:B0-----:R-:W-:Y:S01]  /*07b0*/  LOP3.LUT R7, R27.reuse, 0x3, RZ, 0xc0, !PT ;  /* 0x000000031b077812 */ /* 0x041fe200078ec0ff */
[----:B------:R-:W-:Y:S01]  /*07c0*/  IMAD R6, R27, R27, R27 ;  /* 0x0000001b1b067224 */ /* 0x000fe200078e021b */
[----:B------:R-:W-:Y:S01]  /*07d0*/  BSSY B3, `(.L_x_13) ;  /* 0x000002b000037945 */ /* 0x000fe20003800000 */
[----:B------:R-:W-:Y:S01]  /*07e0*/  IMAD.MOV.U32 R34, RZ, RZ, RZ ;  /* 0x000000ffff227224 */ /* 0x000fe200078e00ff */
[----:B------:R-:W-:-:S02]  /*07f0*/  ISETP.NE.AND P0, PT, R7, RZ, PT ;  /* 0x000000ff0700720c */ /* 0x000fc40003f05270 */
[----:B------:R-:W-:Y:S02]  /*0800*/  LEA.HI R6, R6, R6, RZ, 0x1 ;  /* 0x0000000606067211 */ /* 0x000fe400078f08ff */
[----:B------:R-:W-:Y:S02]  /*0810*/  MOV R30, RZ ;  /* 0x000000ff001e7202 */ /* 0x000fe40000000f00 */
[----:B------:R-:W-:-:S06]  /*0820*/  SHF.R.S32.HI R16, RZ, 0x1, R6 ;  /* 0x00000001ff107819 */ /* 0x000fcc0000011406 */
        /* <DEDUP_REMOVED lines=8> */
[C-C-:B------:R-:W-:Y:S02]  /*08b0*/  @P0 IMAD R8, R25.reuse, R16, R18.reuse ;  /* 0x0000001019080224 */ /* 0x140fe400078e0212 */
[----:B------:R-:W-:Y:S01]  /*08c0*/  @P0 IMAD R6, R25, R28, R18 ;  /* 0x0000001c19060224 */ /* 0x000fe200078e0212 */
[----:B------:R-:W-:Y:S01]  /*08d0*/  IADD3 R10, R28, R15, RZ ;  /* 0x0000000f1c0a7210 */ /* 0x000fe20007ffe0ff */
[----:B------:R-:W-:Y:S02]  /*08e0*/  IMAD.IADD R11, R16, 0x1, R15 ;  /* 0x00000001100b7824 */ /* 0x000fe400078e020f */
[-C--:B------:R-:W-:Y:S02]  /*08f0*/  @P0 IMAD.WIDE R8, R8, R29.reuse, c[0x0][0x170] ;  /* 0x00005c0008080625 */ /* 0x080fe400078e021d */
[----:B------:R-:W-:-:S02]  /*0900*/  @P0 IMAD.WIDE R6, R6, R29, c[0x0][0x170] ;  /* 0x00005c0006060625 */ /* 0x000fc400078e021d */
[C-C-:B------:R-:W-:Y:S02]  /*0910*/  IMAD R10, R25.reuse, R10, R18.reuse ;  /* 0x0000000a190a7224 */ /* 0x140fe400078e0212 */
[----:B------:R-:W-:Y:S02]  /*0920*/  IMAD R12, R25, R11, R18 ;  /* 0x0000000b190c7224 */ /* 0x000fe400078e0212 */
[-C--:B------:R-:W-:Y:S02]  /*0930*/  IMAD.WIDE R10, R10, R29.reuse, c[0x0][0x170] ;  /* 0x00005c000a0a7625 */ /* 0x080fe400078e021d */
[----:B------:R-:W-:Y:S01]  /*0940*/  IMAD.WIDE R12, R12, R29, c[0x0][0x170] ;  /* 0x00005c000c0c7625 */ /* 0x000fe200078e021d */
[----:B------:R-:W2:Y:S04]  /*0950*/  @P0 LDG.E.SYS R9, [R8] ;  /* 0x0000000008090381 */ /* 0x000ea800001ee900 */
[----:B------:R-:W2:Y:S04]  /*0960*/  @P0 LDG.E.SYS R6, [R6] ;  /* 0x0000000006060381 */ /* 0x000ea800001ee900 */
[----:B------:R-:W3:Y:S04]  /*0970*/  LDG.E.SYS R10, [R10] ;  /* 0x000000000a0a7381 */ /* 0x000ee800001ee900 */
[----:B------:R-:W3:Y:S01]  /*0980*/  LDG.E.SYS R13, [R12] ;  /* 0x000000000c0d7381 */ /* 0x000ee200001ee900 */
[----:B------:R-:W-:Y:S01]  /*0990*/  IADD3 R15, R15, 0x1, RZ ;  /* 0x000000010f0f7810 */ /* 0x000fe20007ffe0ff */
[----:B--2--5:R-:W-:-:S04]  /*09a0*/  @P0 FFMA.FTZ R14, R9, -R6, R14 ;  /* 0x80000006090e0223 */ /* 0x024fc8000001000e */
[----:B---3--:R-:W-:-:S08]  /*09b0*/  FFMA.FTZ R14, R13, -R10, R14 ;  /* 0x8000000a0d0e7223 */ /* 0x008fd0000001000e */
.L_x_16:
[----:B------:R-:W-:Y:S05]  /*09c0*/  BSYNC B4 ;  /* 0x0000000000047941 */ /* 0x000fea0003800000 */
.L_x_15:
[----:B------:R-:W-:Y:S01]  /*09d0*/  IADD3 R6, R28, R15, RZ ;  /* 0x0000000f1c067210 */ /* 0x000fe20007ffe0ff */
[----:B------:R-:W-:-:S04]  /*09e0*/  IMAD.IADD R7, R16, 0x1, R15 ;  /* 0x0000000110077824 */ /* 0x000fc800078e020f */
[C-C-:B------:R-:W-:Y:S02]  /*09f0*/  IMAD R6, R25.reuse, R6, R18.reuse ;  /* 0x0000000619067224 */ /* 0x140fe400078e0212 */
[----:B------:R-:W-:Y:S02]  /*0a00*/  IMAD R8, R25, R7, R18 ;  /* 0x0000000719087224 */ /* 0x000fe400078e0212 */
[-C--:B------:R-:W-:Y:S02]  /*0a10*/  IMAD.WIDE R6, R6, R29.reuse, c[0x0][0x170] ;  /* 0x00005c0006067625 */ /* 0x080fe400078e021d */
[----:B------:R-:W-:-:S08]  /*0a20*/  IMAD.WIDE R8, R8, R29, c[0x0][0x170] ;  /* 0x00005c0008087625 */ /* 0x000fd000078e021d */
[----:B------:R-:W2:Y:S04]  /*0a30*/  LDG.E.SYS R6, [R6] ;  /* 0x0000000006067381 */ /* 0x000ea800001ee900 */
[----:B------:R-:W2:Y:S01]  /*0a40*/  LDG.E.SYS R9, [R8] ;  /* 0x0000000008097381 */ /* 0x000ea200001ee900 */
[----:B------:R-:W-:Y:S01]  /*0a50*/  IADD3 R30, R15, 0x1, RZ ;  /* 0x000000010f1e7810 */ /* 0x000fe20007ffe0ff */
[----:B--2--5:R-:W-:-:S05]  /*0a60*/  FFMA.FTZ R14, R9, -R6, R14 ;  /* 0x80000006090e7223 */ /* 0x024fca000001000e */
[----:B------:R-:W-:-:S08]  /*0a70*/  MOV R34, R14 ;  /* 0x0000000e00227202 */ /* 0x000fd00000000f00 */
.L_x_14:
[----:B------:R-:W-:Y:S05]  /*0a80*/  BSYNC B3 ;  /* 0x0000000000037941 */ /* 0x000fea0003800000 */
.L_x_13:
[----:B------:R-:W-:-:S12]  /*0a90*/  ISETP.GE.U32.AND P0, PT, R27, 0x4, PT ;  /* 0x000000041b00780c */ /* 0x000fd80003f06070 */
[----:B------:R-:W-:Y:S05]  /*0aa0*/  @!P0 BRA `(.L_x_17) ;  /* 0x00000ef000008947 */ /* 0x000fea0003800000 */
[--C-:B------:R-:W-:Y:S01]  /*0ab0*/  IMAD.IADD R6, R27, 0x1, -R30.reuse ;  /* 0x000000011b067824 */ /* 0x100fe200078e0a1e */
[----:B------:R-:W-:Y:S01]  /*0ac0*/  BSSY B3, `(.L_x_18) ;  /* 0x0000088000037945 */ /* 0x000fe20003800000 */
[----:B------:R-:W-:Y:S01]  /*0ad0*/  IMAD.IADD R8, R28, 0x1, R30 ;  /* 0x000000011c087824 */ /* 0x000fe200078e021e */
[----:B-----5:R-:W-:Y:S01]  /*0ae0*/  MOV R34, R14 ;  /* 0x0000000e00227202 */ /* 0x020fe20000000f00 */
[C---:B------:R-:W-:Y:S01]  /*0af0*/  IMAD.SHL.U32 R33, R25.reuse, 0x4, RZ ;  /* 0x0000000419217824 */ /* 0x040fe200078e00ff */
[----:B------:R-:W-:Y:S01]  /*0b00*/  ISETP.GT.AND P2, PT, R6, 0xc, PT ;  /* 0x0000000c0600780c */ /* 0x000fe20003f44270 */
[----:B------:R-:W-:Y:S01]  /*0b10*/  IMAD R15, R25, R8, RZ ;  /* 0x00000008190f7224 */ /* 0x000fe200078e02ff */
[----:B------:R-:W-:Y:S02]  /*0b20*/  IADD3 R6, R16, R30, RZ ;  /* 0x0000001e10067210 */ /* 0x000fe40007ffe0ff */
[----:B------:R-:W-:-:S03]  /*0b30*/  PLOP3.LUT P0, PT, PT, PT, PT, 0x80, 0x0 ;  /* 0x000000000000781c */ /* 0x000fc60003f0f070 */
[----:B------:R-:W-:-:S05]  /*0b40*/  IMAD R11, R25, R6, RZ ;  /* 0x00000006190b7224 */ /* 0x000fca00078e02ff */
[----:B------:R-:W-:Y:S05]  /*0b50*/  @!P2 BRA `(.L_x_19) ;  /* 0x000007e00000a947 */ /* 0x000fea0003800000 */
[----:B------:R-:W-:Y:S02]  /*0b60*/  PLOP3.LUT P0, PT, PT, PT, PT, 0x8, 0x0 ;  /* 0x000000000000781c */ /* 0x000fe40003f0e170 */
[----:B------:R-:W-:-:S10]  /*0b70*/  IADD3 R35, R27, -0xc, RZ ;  /* 0xfffffff41b237810 */ /* 0x000fd40007ffe0ff */
.L_x_20:
[C---:B------:R-:W-:Y:S01]  /*0b80*/  IADD3 R8, R18.reuse, R15, RZ ;  /* 0x0000000f12087210 */ /* 0x040fe20007ffe0ff */
[----:B------:R-:W-:-:S04]  /*0b90*/  IMAD.IADD R6, R18, 0x1, R11 ;  /* 0x0000000112067824 */ /* 0x000fc800078e020b */
[-C--:B------:R-:W-:Y:S02]  /*0ba0*/  IMAD.WIDE R8, R8, R29.reuse, c[0x0][0x170] ;  /* 0x00005c0008087625 */ /* 0x080fe400078e021d */
[----:B------:R-:W-:-:S08]  /*0bb0*/  IMAD.WIDE R6, R6, R29, c[0x0][0x170] ;  /* 0x00005c0006067625 */ /* 0x000fd000078e021d */
[----:B------:R0:W2:Y:S04]  /*0bc0*/  LDG.E.SYS R16, [R8] ;  /* 0x0000000008107381 */ /* 0x0000a800001ee900 */
[----:B------:R1:W2:Y:S01]  /*0bd0*/  LDG.E.SYS R13, [R6] ;  /* 0x00000000060d7381 */ /* 0x0002a200001ee900 */
[C---:B------:R-:W-:Y:S01]  /*0be0*/  IADD3 R32, R33.reuse, R15, RZ ;  /* 0x0000000f21207210 */ /* 0x040fe20007ffe0ff */
[C---:B------:R-:W-:Y:S01]  /*0bf0*/  IMAD.IADD R31, R33.reuse, 0x1, R11 ;  /* 0x00000001211f7824 */ /* 0x040fe200078e020b */
[----:B------:R-:W-:Y:S02]  /*0c00*/  SHF.R.S32.HI R17, RZ, 0x1f, R33 ;  /* 0x0000001fff117819 */ /* 0x000fe40000011421 */
[C---:B------:R-:W-:Y:S01]  /*0c10*/  IADD3 R10, R18.reuse, R32, RZ ;  /* 0x00000020120a7210 */ /* 0x040fe20007ffe0ff */
[C---:B------:R-:W-:Y:S01]  /*0c20*/  IMAD.IADD R32, R33.reuse, 0x1, R32 ;  /* 0x0000000121207824 */ /* 0x040fe200078e0220 */
[C---:B------:R-:W-:Y:S01]  /*0c30*/  IADD3 R36, P2, R33.reuse, R8, RZ ;  /* 0x0000000821247210 */ /* 0x040fe20007f5e0ff */
[C-C-:B------:R-:W-:Y:S01]  /*0c40*/  IMAD.IADD R14, R18.reuse, 0x1, R31.reuse ;  /* 0x00000001120e7824 */ /* 0x140fe200078e021f */
[C---:B------:R-:W-:Y:S01]  /*0c50*/  IADD3 R40, P3, R33.reuse, R6, RZ ;  /* 0x0000000621287210 */ /* 0x040fe20007f7e0ff */
[----:B------:R-:W-:Y:S01]  /*0c60*/  IMAD.IADD R31, R33, 0x1, R31 ;  /* 0x00000001211f7824 */ /* 0x000fe200078e021f */
[----:B------:R-:W-:Y:S01]  /*0c70*/  IADD3 R44, R18, R32, RZ ;  /* 0x00000020122c7210 */ /* 0x000fe20007ffe0ff */
[----:B------:R-:W-:Y:S01]  /*0c80*/  IMAD.WIDE R14, R14, R29, c[0x0][0x170] ;  /* 0x00005c000e0e7625 */ /* 0x000fe200078e021d */
[----:B------:R-:W-:Y:S01]  /*0c90*/  IADD3.X R37, R9, R17, RZ, P2, !PT ;  /* 0x0000001109257210 */ /* 0x000fe200017fe4ff */
[----:B------:R-:W-:Y:S01]  /*0ca0*/  IMAD.WIDE R10, R10, R29, c[0x0][0x170] ;  /* 0x00005c000a0a7625 */ /* 0x000fe200078e021d */
[----:B------:R-:W-:Y:S01]  /*0cb0*/  IADD3.X R41, R7, R17, RZ, P3, !PT ;  /* 0x0000001107297210 */ /* 0x000fe20001ffe4ff */
[----:B0-----:R-:W-:-:S02]  /*0cc0*/  IMAD.IADD R8, R18, 0x1, R31 ;  /* 0x0000000112087824 */ /* 0x001fc400078e021f */
[-C--:B------:R-:W-:Y:S01]  /*0cd0*/  IMAD.WIDE R44, R44, R29.reuse, c[0x0][0x170] ;  /* 0x00005c002c2c7625 */ /* 0x080fe200078e021d */
[C---:B------:R-:W-:Y:S01]  /*0ce0*/  IADD3 R46, P3, R33.reuse, R14, RZ ;  /* 0x0000000e212e7210 */ /* 0x040fe20007f7e0ff */
[----:B------:R-:W-:Y:S01]  /*0cf0*/  IMAD.WIDE R8, R8, R29, c[0x0][0x170] ;  /* 0x00005c0008087625 */ /* 0x000fe200078e021d */
[C---:B------:R-:W-:Y:S01]  /*0d00*/  IADD3 R38, P2, R33.reuse, R10, RZ ;  /* 0x0000000a21267210 */ /* 0x040fe20007f5e0ff */
[----:B------:R0:W3:Y:S01]  /*0d10*/  LDG.E.SYS R51, [R14] ;  /* 0x000000000e337381 */ /* 0x0000e200001ee900 */
[----:B-1----:R-:W-:Y:S02]  /*0d20*/  IADD3 R6, P4, R33, R40, RZ ;  /* 0x0000002821067210 */ /* 0x002fe40007f9e0ff */
[----:B------:R-:W-:Y:S01]  /*0d30*/  IADD3.X R47, R15, R17, RZ, P3, !PT ;  /* 0x000000110f2f7210 */ /* 0x000fe20001ffe4ff */
[----:B------:R1:W3:Y:S01]  /*0d40*/  LDG.E.SYS R52, [R10] ;  /* 0x000000000a347381 */ /* 0x0002e200001ee900 */
[----:B------:R-:W-:Y:S01]  /*0d50*/  IADD3.X R7, R17, R41, RZ, P4, !PT ;  /* 0x0000002911077210 */ /* 0x000fe200027fe4ff */
[----:B------:R-:W-:Y:S01]  /*0d60*/  IMAD.X R39, R11, 0x1, R17, P2 ;  /* 0x000000010b277824 */ /* 0x000fe200010e0611 */
[C---:B------:R-:W-:Y:S01]  /*0d70*/  IADD3 R60, P2, R33.reuse, R36, RZ ;  /* 0x00000024213c7210 */ /* 0x040fe20007f5e0ff */
[----:B------:R4:W5:Y:S01]  /*0d80*/  LDG.E.SYS R58, [R36] ;  /* 0x00000000243a7381 */ /* 0x00096200001ee900 */
[----:B0-----:R-:W-:-:S03]  /*0d90*/  IADD3 R14, P4, R33, R8, RZ ;  /* 0x00000008210e7210 */ /* 0x001fc60007f9e0ff */
[----:B------:R0:W5:Y:S01]  /*0da0*/  LDG.E.SYS R57, [R40] ;  /* 0x0000000028397381 */ /* 0x00016200001ee900 */
[----:B-1----:R-:W-:Y:S01]  /*0db0*/  IADD3 R10, P3, R33, R44, RZ ;  /* 0x0000002c210a7210 */ /* 0x002fe20007f7e0ff */
[--C-:B------:R-:W-:Y:S01]  /*0dc0*/  IMAD.X R15, R9, 0x1, R17.reuse, P4 ;  /* 0x00000001090f7824 */ /* 0x100fe200020e0611 */
[----:B------:R-:W-:Y:S01]  /*0dd0*/  IADD3.X R61, R17, R37, RZ, P2, !PT ;  /* 0x00000025113d7210 */ /* 0x000fe200017fe4ff */
[----:B------:R1:W3:Y:S02]  /*0de0*/  LDG.E.SYS R43, [R8] ;  /* 0x00000000082b7381 */ /* 0x0002e400001ee900 */
[----:B------:R-:W-:Y:S01]  /*0df0*/  IMAD.X R11, R45, 0x1, R17, P3 ;  /* 0x000000012d0b7824 */ /* 0x000fe200018e0611 */
[C---:B----4-:R-:W-:Y:S01]  /*0e00*/  IADD3 R36, P3, R33.reuse, R60, RZ ;  /* 0x0000003c21247210 */ /* 0x050fe20007f7e0ff */
[----:B------:R4:W3:Y:S01]  /*0e10*/  LDG.E.SYS R55, [R6] ;  /* 0x0000000006377381 */ /* 0x0008e200001ee900 */
[----:B0-----:R-:W-:-:S03]  /*0e20*/  IADD3 R40, P4, R33, R6, RZ ;  /* 0x0000000621287210 */ /* 0x001fc60007f9e0ff */
[C---:B------:R-:W-:Y:S01]  /*0e30*/  IMAD.X R37, R17.reuse, 0x1, R61, P3 ;  /* 0x0000000111257824 */ /* 0x040fe200018e063d */
[----:B------:R-:W-:Y:S01]  /*0e40*/  IADD3.X R41, R17, R7, RZ, P4, !PT ;  /* 0x0000000711297210 */ /* 0x000fe200027fe4ff */
[----:B------:R0:W3:Y:S01]  /*0e50*/  LDG.E.SYS R56, [R60] ;  /* 0x000000003c387381 */ /* 0x0000e200001ee900 */
[C---:B-1----:R-:W-:Y:S02]  /*0e60*/  IADD3 R8, P2, R33.reuse, R46, RZ ;  /* 0x0000002e21087210 */ /* 0x042fe40007f5e0ff */
[----:B----4-:R-:W-:Y:S01]  /*0e70*/  IADD3 R6, P4, R33, R38, RZ ;  /* 0x0000002621067210 */ /* 0x010fe20007f9e0ff */
[----:B------:R1:W4:Y:S01]  /*0e80*/  LDG.E.SYS R50, [R38] ;  /* 0x0000000026327381 */ /* 0x00032200001ee900 */
[----:B------:R-:W-:-:S03]  /*0e90*/  IADD3.X R9, R17, R47, RZ, P2, !PT ;  /* 0x0000002f11097210 */ /* 0x000fc600017fe4ff */
[----:B------:R1:W4:Y:S01]  /*0ea0*/  LDG.E.SYS R53, [R40] ;  /* 0x0000000028357381 */ /* 0x00032200001ee900 */
[----:B0-----:R-:W-:Y:S01]  /*0eb0*/  IADD3 R60, P3, R33, R8, RZ ;  /* 0x00000008213c7210 */ /* 0x001fe20007f7e0ff */
[----:B------:R-:W-:Y:S02]  /*0ec0*/  IMAD.X R7, R17, 0x1, R39, P4 ;  /* 0x0000000111077824 */ /* 0x000fe400020e0627 */
[----:B------:R0:W4:Y:S01]  /*0ed0*/  LDG.E.SYS R54, [R36] ;  /* 0x0000000024367381 */ /* 0x00012200001ee900 */
[----:B------:R-:W-:Y:S01]  /*0ee0*/  IADD3 R31, R33, R31, RZ ;  /* 0x0000001f211f7210 */ /* 0x000fe20007ffe0ff */
[----:B------:R-:W-:Y:S01]  /*0ef0*/  IMAD.X R61, R17, 0x1, R9, P3 ;  /* 0x00000001113d7824 */ /* 0x000fe200018e0609 */
[C---:B-1----:R-:W-:Y:S01]  /*0f00*/  IADD3 R38, P2, R33.reuse, R6, RZ ;  /* 0x0000000621267210 */ /* 0x042fe20007f5e0ff */
[----:B------:R1:W4:Y:S01]  /*0f10*/  LDG.E.SYS R49, [R46] ;  /* 0x000000002e317381 */ /* 0x00032200001ee900 */
[----:B------:R-:W-:Y:S02]  /*0f20*/  IADD3 R12, R18, R31, RZ ;  /* 0x0000001f120c7210 */ /* 0x000fe40007ffe0ff */
[C---:B------:R-:W-:Y:S01]  /*0f30*/  IADD3 R32, R33.reuse, R32, RZ ;  /* 0x0000002021207210 */ /* 0x040fe20007ffe0ff */
[----:B------:R1:W4:Y:S01]  /*0f40*/  LDG.E.SYS R48, [R6] ;  /* 0x0000000006307381 */ /* 0x00032200001ee900 */
[----:B0-----:R-:W-:Y:S01]  /*0f50*/  IADD3 R36, P3, R33, R14, RZ ;  /* 0x0000000e21247210 */ /* 0x001fe20007f7e0ff */
[----:B------:R-:W-:-:S02]  /*0f60*/  IMAD.X R39, R17, 0x1, R7, P2 ;  /* 0x0000000111277824 */ /* 0x000fc400010e0607 */
[----:B------:R0:W4:Y:S02]  /*0f70*/  LDG.E.SYS R41, [R14] ;  /* 0x000000000e297381 */ /* 0x00012400001ee900 */
[----:B------:R-:W-:Y:S02]  /*0f80*/  IMAD.X R37, R17, 0x1, R15, P3 ;  /* 0x0000000111257824 */ /* 0x000fe400018e060f */
[----:B-1----:R1:W4:Y:S01]  /*0f90*/  LDG.E.SYS R47, [R8] ;  /* 0x00000000082f7381 */ /* 0x00232200001ee900 */
[----:B------:R-:W-:-:S03]  /*0fa0*/  IADD3 R6, P3, R33, R36, RZ ;  /* 0x0000002421067210 */ /* 0x000fc60007f7e0ff */
[----:B------:R1:W4:Y:S01]  /*0fb0*/  LDG.E.SYS R44, [R44] ;  /* 0x000000002c2c7381 */ /* 0x00032200001ee900 */
[----:B0-----:R-:W-:-:S03]  /*0fc0*/  IADD3 R14, P2, R33, R10, RZ ;  /* 0x0000000a210e7210 */ /* 0x001fc60007f5e0ff */
[----:B------:R0:W4:Y:S01]  /*0fd0*/  LDG.E.SYS R46, [R38] ;  /* 0x00000000262e7381 */ /* 0x00012200001ee900 */
[----:B-1----:R-:W-:Y:S01]  /*0fe0*/  IMAD.WIDE R8, R12, R29, c[0x0][0x170] ;  /* 0x00005c000c087625 */ /* 0x002fe200078e021d */
[----:B------:R-:W-:Y:S01]  /*0ff0*/  IADD3 R12, R18, R32, RZ ;  /* 0x00000020120c7210 */ /* 0x000fe20007ffe0ff */
[C---:B------:R-:W-:Y:S01]  /*1000*/  IMAD.X R7, R17.reuse, 0x1, R37, P3 ;  /* 0x0000000111077824 */ /* 0x040fe200018e0625 */
[----:B------:R1:W4:Y:S01]  /*1010*/  LDG.E.SYS R42, [R10] ;  /* 0x000000000a2a7381 */ /* 0x00032200001ee900 */
[----:B------:R-:W-:-:S03]  /*1020*/  IADD3.X R15, R17, R11, RZ, P2, !PT ;  /* 0x0000000b110f7210 */ /* 0x000fc600017fe4ff */
[----:B------:R1:W4:Y:S04]  /*1030*/  LDG.E.SYS R45, [R60] ;  /* 0x000000003c2d7381 */ /* 0x00032800001ee900 */
[----:B0-----:R0:W4:Y:S01]  /*1040*/  LDG.E.SYS R39, [R36] ;  /* 0x0000000024277381 */ /* 0x00112200001ee900 */
[----:B-1----:R-:W-:-:S03]  /*1050*/  IADD3 R10, P4, R33, R8, RZ ;  /* 0x00000008210a7210 */ /* 0x002fc60007f9e0ff */
[----:B------:R1:W4:Y:S01]  /*1060*/  LDG.E.SYS R38, [R6] ;  /* 0x0000000006267381 */ /* 0x00032200001ee900 */
[----:B------:R-:W-:Y:S01]  /*1070*/  IMAD.WIDE R60, R12, R29, c[0x0][0x170] ;  /* 0x00005c000c3c7625 */ /* 0x000fe200078e021d */
[----:B------:R-:W-:Y:S01]  /*1080*/  IADD3 R12, P2, R33, R14, RZ ;  /* 0x0000000e210c7210 */ /* 0x000fe20007f5e0ff */
[----:B------:R-:W-:Y:S01]  /*1090*/  IMAD.X R11, R9, 0x1, R17, P4 ;  /* 0x00000001090b7824 */ /* 0x000fe200020e0611 */
[----:B------:R2:W4:Y:S04]  /*10a0*/  LDG.E.SYS R40, [R14] ;  /* 0x000000000e287381 */ /* 0x00052800001ee900 */
[----:B0-----:R0:W4:Y:S01]  /*10b0*/  LDG.E.SYS R36, [R8] ;  /* 0x0000000008247381 */ /* 0x00112200001ee900 */
[----:B-1----:R-:W-:-:S03]  /*10c0*/  IADD3 R6, P3, R33, R60, RZ ;  /* 0x0000003c21067210 */ /* 0x002fc60007f7e0ff */
[----:B------:R1:W4:Y:S02]  /*10d0*/  LDG.E.SYS R37, [R60] ;  /* 0x000000003c257381 */ /* 0x00032400001ee900 */
[----:B------:R-:W-:Y:S02]  /*10e0*/  IMAD.X R7, R61, 0x1, R17, P3 ;  /* 0x000000013d077824 */ /* 0x000fe400018e0611 */
[----:B--2---:R-:W-:Y:S01]  /*10f0*/  FFMA.FTZ R34, R13, -R16, R34 ;  /* 0x800000100d227223 */ /* 0x004fe20000010022 */
[----:B------:R-:W-:Y:S02]  /*1100*/  IADD3.X R13, R17, R15, RZ, P2, !PT ;  /* 0x0000000f110d7210 */ /* 0x000fe400017fe4ff */
[----:B0-----:R-:W-:Y:S02]  /*1110*/  IADD3 R8, P2, R33, R10, RZ ;  /* 0x0000000a21087210 */ /* 0x001fe40007f5e0ff */
[----:B------:R0:W2:Y:S02]  /*1120*/  LDG.E.SYS R10, [R10] ;  /* 0x000000000a0a7381 */ /* 0x0000a400001ee900 */
[----:B------:R-:W-:-:S02]  /*1130*/  IADD3.X R9, R17, R11, RZ, P2, !PT ;  /* 0x0000000b11097210 */ /* 0x000fc400017fe4ff */
[C---:B------:R-:W-:Y:S01]  /*1140*/  IADD3 R14, P2, R33.reuse, R6, RZ ;  /* 0x00000006210e7210 */ /* 0x040fe20007f5e0ff */
[----:B------:R-:W2:Y:S01]  /*1150*/  LDG.E.SYS R13, [R12] ;  /* 0x000000000c0d7381 */ /* 0x000ea200001ee900 */
[----:B-1----:R-:W-:-:S03]  /*1160*/  IADD3 R60, P3, R33, R8, RZ ;  /* 0x00000008213c7210 */ /* 0x002fc60007f7e0ff */
[----:B------:R-:W-:Y:S01]  /*1170*/  IMAD.X R15, R17, 0x1, R7, P2 ;  /* 0x00000001110f7824 */ /* 0x000fe200010e0607 */
[----:B------:R-:W-:Y:S01]  /*1180*/  IADD3 R16, P2, R33, R14, RZ ;  /* 0x0000000e21107210 */ /* 0x000fe20007f5e0ff */
[----:B------:R-:W2:Y:S01]  /*1190*/  LDG.E.SYS R6, [R6] ;  /* 0x0000000006067381 */ /* 0x000ea200001ee900 */
[----:B------:R-:W-:-:S03]  /*11a0*/  IADD3.X R61, R17, R9, RZ, P3, !PT ;  /* 0x00000009113d7210 */ /* 0x000fc60001ffe4ff */
[----:B------:R-:W-:Y:S01]  /*11b0*/  IMAD.X R17, R17, 0x1, R15, P2 ;  /* 0x0000000111117824 */ /* 0x000fe200010e060f */
[----:B------:R-:W2:Y:S04]  /*11c0*/  LDG.E.SYS R59, [R8] ;  /* 0x00000000083b7381 */ /* 0x000ea800001ee900 */
[----:B------:R1:W2:Y:S04]  /*11d0*/  LDG.E.SYS R14, [R14] ;  /* 0x000000000e0e7381 */ /* 0x0002a800001ee900 */
[----:B------:R-:W2:Y:S04]  /*11e0*/  LDG.E.SYS R16, [R16] ;  /* 0x0000000010107381 */ /* 0x000ea800001ee900 */
[----:B------:R-:W2:Y:S01]  /*11f0*/  LDG.E.SYS R61, [R60] ;  /* 0x000000003c3d7381 */ /* 0x000ea200001ee900 */
[----:B-----5:R-:W-:-:S04]  /*1200*/  FFMA.FTZ R34, R57, -R58, R34 ;  /* 0x8000003a39227223 */ /* 0x020fc80000010022 */
[----:B---3--:R-:W-:-:S04]  /*1210*/  FFMA.FTZ R34, R55, -R56, R34 ;  /* 0x8000003837227223 */ /* 0x008fc80000010022 */
[----:B----4-:R-:W-:-:S04]  /*1220*/  FFMA.FTZ R34, R53, -R54, R34 ;  /* 0x8000003635227223 */ /* 0x010fc80000010022 */
[----:B------:R-:W-:-:S04]  /*1230*/  FFMA.FTZ R34, R51, -R52, R34 ;  /* 0x8000003433227223 */ /* 0x000fc80000010022 */
[----:B------:R-:W-:-:S04]  /*1240*/  FFMA.FTZ R34, R49, -R50, R34 ;  /* 0x8000003231227223 */ /* 0x000fc80000010022 */
[----:B------:R-:W-:Y:S01]  /*1250*/  FFMA.FTZ R34, R47, -R48, R34 ;  /* 0x800000302f227223 */ /* 0x000fe20000010022 */
[----:B------:R-:W-:-:S03]  /*1260*/  IADD3 R30, R30, 0x10, RZ ;  /* 0x000000101e1e7810 */ /* 0x000fc60007ffe0ff */
[----:B------:R-:W-:-:S04]  /*1270*/  FFMA.FTZ R34, R45, -R46, R34 ;  /* 0x8000002e2d227223 */ /* 0x000fc80000010022 */
[----:B------:R-:W-:-:S04]  /*1280*/  FFMA.FTZ R34, R43, -R44, R34 ;  /* 0x8000002c2b227223 */ /* 0x000fc80000010022 */
[----:B------:R-:W-:-:S04]  /*1290*/  FFMA.FTZ R34, R41, -R42, R34 ;  /* 0x8000002a29227223 */ /* 0x000fc80000010022 */
[----:B------:R-:W-:Y:S01]  /*12a0*/  FFMA.FTZ R34, R39, -R40, R34 ;  /* 0x8000002827227223 */ /* 0x000fe20000010022 */
[----:B------:R-:W-:Y:S01]  /*12b0*/  ISETP.GE.AND P2, PT, R30, R35, PT ;  /* 0x000000231e00720c */ /* 0x000fe20003f46270 */
[C---:B0-----:R-:W-:Y:S01]  /*12c0*/  IMAD.IADD R11, R33.reuse, 0x1, R31 ;  /* 0x00000001210b7824 */ /* 0x041fe200078e021f */
[----:B-1----:R-:W-:Y:S01]  /*12d0*/  IADD3 R15, R33, R32, RZ ;  /* 0x00000020210f7210 */ /* 0x002fe20007ffe0ff */
[----:B--2---:R-:W-:-:S04]  /*12e0*/  FFMA.FTZ R13, R38, -R13, R34 ;  /* 0x8000000d260d7223 */ /* 0x004fc80000010022 */
[----:B------:R-:W-:-:S04]  /*12f0*/  FFMA.FTZ R13, R36, -R37, R13 ;  /* 0x80000025240d7223 */ /* 0x000fc8000001000d */
[----:B------:R-:W-:-:S04]  /*1300*/  FFMA.FTZ R6, R10, -R6, R13 ;  /* 0x800000060a067223 */ /* 0x000fc8000001000d */
[----:B------:R-:W-:-:S04]  /*1310*/  FFMA.FTZ R6, R59, -R14, R6 ;  /* 0x8000000e3b067223 */ /* 0x000fc80000010006 */
[----:B------:R-:W-:Y:S01]  /*1320*/  FFMA.FTZ R34, R61, -R16, R6 ;  /* 0x800000103d227223 */ /* 0x000fe20000010006 */
[----:B------:R-:W-:Y:S07]  /*1330*/  @!P2 BRA `(.L_x_20) ;  /* 0xfffff8400000a947 */ /* 0x000fee000383ffff */
.L_x_19:
[----:B------:R-:W-:Y:S05]  /*1340*/  BSYNC B3 ;  /* 0x0000000000037941 */ /* 0x000fea0003800000 */
.L_x_18:
[----:B------:R-:W-:Y:S01]  /*1350*/  IADD3 R6, -R30, R27, RZ ;  /* 0x0000001b1e067210 */ /* 0x000fe20007ffe1ff */
[----:B------:R-:W-:Y:S03]  /*1360*/  BSSY B3, `(.L_x_21) ;  /* 0x0000042000037945 */ /* 0x000fe60003800000 */
[----:B------:R-:W-:-:S12]  /*1370*/  ISETP.GT.AND P2, PT, R6, 0x4, PT ;  /* 0x000000040600780c */ /* 0x000fd80003f44270 */
[----:B------:R-:W-:Y:S05]  /*1380*/  @!P2 BRA `(.L_x_22) ;  /* 0x000003f00000a947 */ /* 0x000fea0003800000 */
[C---:B------:R-:W-:Y:S01]  /*1390*/  IMAD.IADD R14, R18.reuse, 0x1, R15 ;  /* 0x00000001120e7824 */ /* 0x040fe200078e020f */
[C---:B------:R-:W-:Y:S01]  /*13a0*/  IADD3 R31, R33.reuse, R15, RZ ;  /* 0x0000000f211f7210 */ /* 0x040fe20007ffe0ff */
[----:B------:R-:W-:Y:S01]  /*13b0*/  IMAD.IADD R40, R18, 0x1, R11 ;  /* 0x0000000112287824 */ /* 0x000fe200078e020b */
[C---:B------:R-:W-:Y:S01]  /*13c0*/  IADD3 R32, R33.reuse, R11, RZ ;  /* 0x0000000b21207210 */ /* 0x040fe20007ffe0ff */
[-C--:B------:R-:W-:Y:S01]  /*13d0*/  IMAD.WIDE R14, R14, R29.reuse, c[0x0][0x170] ;  /* 0x00005c000e0e7625 */ /* 0x080fe200078e021d */
[----:B------:R-:W-:Y:S01]  /*13e0*/  SHF.R.S32.HI R35, RZ, 0x1f, R33 ;  /* 0x0000001fff237819 */ /* 0x000fe20000011421 */
[C---:B------:R-:W-:Y:S01]  /*13f0*/  IMAD.IADD R36, R18.reuse, 0x1, R31 ;  /* 0x0000000112247824 */ /* 0x040fe200078e021f */
[----:B------:R-:W-:Y:S01]  /*1400*/  IADD3 R38, R18, R32, RZ ;  /* 0x0000002012267210 */ /* 0x000fe20007ffe0ff */
[-C--:B------:R-:W-:Y:S02]  /*1410*/  IMAD.WIDE R40, R40, R29.reuse, c[0x0][0x170] ;  /* 0x00005c0028287625 */ /* 0x080fe400078e021d */
[-C--:B------:R-:W-:Y:S01]  /*1420*/  IMAD.WIDE R36, R36, R29.reuse, c[0x0][0x170] ;  /* 0x00005c0024247625 */ /* 0x080fe200078e021d */
[----:B------:R-:W-:Y:S01]  /*1430*/  IADD3 R12, P0, R33, R14, RZ ;  /* 0x0000000e210c7210 */ /* 0x000fe20007f1e0ff */
[----:B------:R-:W-:-:S02]  /*1440*/  IMAD.WIDE R38, R38, R29, c[0x0][0x170] ;  /* 0x00005c0026267625 */ /* 0x000fc400078e021d */
[----:B------:R0:W2:Y:S01]  /*1450*/  LDG.E.SYS R43, [R14] ;  /* 0x000000000e2b7381 */ /* 0x0000a200001ee900 */
[----:B------:R-:W-:Y:S01]  /*1460*/  IADD3 R10, P2, R33, R40, RZ ;  /* 0x00000028210a7210 */ /* 0x000fe20007f5e0ff */
[--C-:B------:R-:W-:Y:S01]  /*1470*/  IMAD.X R13, R15, 0x1, R35.reuse, P0 ;  /* 0x000000010f0d7824 */ /* 0x100fe200000e0623 */
[----:B------:R-:W-:Y:S01]  /*1480*/  IADD3 R8, P0, R33, R36, RZ ;  /* 0x0000002421087210 */ /* 0x000fe20007f1e0ff */
[----:B------:R1:W2:Y:S01]  /*1490*/  LDG.E.SYS R44, [R40] ;  /* 0x00000000282c7381 */ /* 0x0002a200001ee900 */
[-C--:B------:R-:W-:Y:S02]  /*14a0*/  IADD3.X R11, R41, R35.reuse, RZ, P2, !PT ;  /* 0x00000023290b7210 */ /* 0x080fe400017fe4ff */
[----:B------:R-:W-:Y:S01]  /*14b0*/  IADD3 R6, P2, R33, R38, RZ ;  /* 0x0000002621067210 */ /* 0x000fe20007f5e0ff */
[----:B------:R-:W-:Y:S01]  /*14c0*/  IMAD.X R9, R37, 0x1, R35, P0 ;  /* 0x0000000125097824 */ /* 0x000fe200000e0623 */
[----:B------:R-:W-:Y:S01]  /*14d0*/  IADD3 R16, P0, R33, R12, RZ ;  /* 0x0000000c21107210 */ /* 0x000fe20007f1e0ff */
[----:B------:R3:W4:Y:S01]  /*14e0*/  LDG.E.SYS R42, [R36] ;  /* 0x00000000242a7381 */ /* 0x00072200001ee900 */
[----:B------:R-:W-:-:S02]  /*14f0*/  IADD3.X R7, R39, R35, RZ, P2, !PT ;  /* 0x0000002327077210 */ /* 0x000fc400017fe4ff */
[----:B0-----:R-:W-:Y:S01]  /*1500*/  IADD3 R14, P2, R33, R10, RZ ;  /* 0x0000000a210e7210 */ /* 0x001fe20007f5e0ff */
[----:B------:R0:W5:Y:S01]  /*1510*/  LDG.E.SYS R46, [R12] ;  /* 0x000000000c2e7381 */ /* 0x00016200001ee900 */
[----:B------:R-:W-:Y:S02]  /*1520*/  IADD3.X R17, R35, R13, RZ, P0, !PT ;  /* 0x0000000d23117210 */ /* 0x000fe400007fe4ff */
[----:B-1----:R-:W-:Y:S01]  /*1530*/  IADD3 R40, P0, R33, R16, RZ ;  /* 0x0000001021287210 */ /* 0x002fe20007f1e0ff */
[----:B------:R-:W-:Y:S01]  /*1540*/  IMAD.X R15, R35, 0x1, R11, P2 ;  /* 0x00000001230f7824 */ /* 0x000fe200010e060b */
[----:B---3--:R-:W-:Y:S01]  /*1550*/  IADD3 R36, P2, R33, R14, RZ ;  /* 0x0000000e21247210 */ /* 0x008fe20007f5e0ff */
[----:B------:R1:W5:Y:S02]  /*1560*/  LDG.E.SYS R49, [R10] ;  /* 0x000000000a317381 */ /* 0x00036400001ee900 */
[C---:B------:R-:W-:Y:S01]  /*1570*/  IMAD.X R41, R35.reuse, 0x1, R17, P0 ;  /* 0x0000000123297824 */ /* 0x040fe200000e0611 */
[----:B------:R-:W-:Y:S01]  /*1580*/  IADD3.X R37, R35, R15, RZ, P2, !PT ;  /* 0x0000000f23257210 */ /* 0x000fe200017fe4ff */
[----:B------:R-:W3:Y:S01]  /*1590*/  LDG.E.SYS R16, [R16] ;  /* 0x0000000010107381 */ /* 0x000ee200001ee900 */
[----:B0-----:R-:W-:-:S03]  /*15a0*/  IADD3 R12, P0, R33, R8, RZ ;  /* 0x00000008210c7210 */ /* 0x001fc60007f1e0ff */
[----:B------:R0:W3:Y:S01]  /*15b0*/  LDG.E.SYS R48, [R14] ;  /* 0x000000000e307381 */ /* 0x0000e200001ee900 */
[----:B-1----:R-:W-:Y:S01]  /*15c0*/  IADD3 R10, P2, R33, R6, RZ ;  /* 0x00000006210a7210 */ /* 0x002fe20007f5e0ff */
[C---:B------:R-:W-:Y:S02]  /*15d0*/  IMAD.X R13, R35.reuse, 0x1, R9, P0 ;  /* 0x00000001230d7824 */ /* 0x040fe400000e0609 */
[----:B------:R-:W4:Y:S01]  /*15e0*/  LDG.E.SYS R40, [R40] ;  /* 0x0000000028287381 */ /* 0x000f2200001ee900 */
[----:B------:R-:W-:-:S03]  /*15f0*/  IADD3.X R11, R35, R7, RZ, P2, !PT ;  /* 0x00000007230b7210 */ /* 0x000fc600017fe4ff */
[----:B------:R-:W4:Y:S01]  /*1600*/  LDG.E.SYS R37, [R36] ;  /* 0x0000000024257381 */ /* 0x000f2200001ee900 */
[----:B0-----:R-:W-:-:S03]  /*1610*/  IADD3 R14, P0, R33, R12, RZ ;  /* 0x0000000c210e7210 */ /* 0x001fc60007f1e0ff */
[----:B------:R0:W4:Y:S02]  /*1620*/  LDG.E.SYS R45, [R38] ;  /* 0x00000000262d7381 */ /* 0x00012400001ee900 */
[----:B------:R-:W-:Y:S02]  /*1630*/  IMAD.X R15, R35, 0x1, R13, P0 ;  /* 0x00000001230f7824 */ /* 0x000fe400000e060d */
[----:B------:R-:W4:Y:S04]  /*1640*/  LDG.E.SYS R47, [R8] ;  /* 0x00000000082f7381 */ /* 0x000f2800001ee900 */
[----:B------:R-:W4:Y:S01]  /*1650*/  LDG.E.SYS R6, [R6] ;  /* 0x0000000006067381 */ /* 0x000f2200001ee900 */
[----:B0-----:R-:W-:-:S03]  /*1660*/  IADD3 R38, P2, R33, R10, RZ ;  /* 0x0000000a21267210 */ /* 0x001fc60007f5e0ff */
[----:B------:R-:W4:Y:S01]  /*1670*/  LDG.E.SYS R12, [R12] ;  /* 0x000000000c0c7381 */ /* 0x000f2200001ee900 */
[----:B------:R-:W-:-:S03]  /*1680*/  IADD3.X R39, R35, R11, RZ, P2, !PT ;  /* 0x0000000b23277210 */ /* 0x000fc600017fe4ff */
[----:B------:R-:W4:Y:S04]  /*1690*/  LDG.E.SYS R11, [R10] ;  /* 0x000000000a0b7381 */ /* 0x000f2800001ee900 */
[----:B------:R0:W4:Y:S04]  /*16a0*/  LDG.E.SYS R14, [R14] ;  /* 0x000000000e0e7381 */ /* 0x00012800001ee900 */
[----:B------:R-:W4:Y:S01]  /*16b0*/  LDG.E.SYS R39, [R38] ;  /* 0x0000000026277381 */ /* 0x000f2200001ee900 */
[----:B------:R-:W-:Y:S02]  /*16c0*/  PLOP3.LUT P0, PT, PT, PT, PT, 0x8, 0x0 ;  /* 0x000000000000781c */ /* 0x000fe40003f0e170 */
[----:B------:R-:W-:Y:S01]  /*16d0*/  IADD3 R30, R30, 0x8, RZ ;  /* 0x000000081e1e7810 */ /* 0x000fe20007ffe0ff */
[----:B0-----:R-:W-:-:S02]  /*16e0*/  IMAD.IADD R15, R33, 0x1, R31 ;  /* 0x00000001210f7824 */ /* 0x001fc400078e021f */
[----:B--2---:R-:W-:-:S04]  /*16f0*/  FFMA.FTZ R43, R44, -R43, R34 ;  /* 0x8000002b2c2b7223 */ /* 0x004fc80000010022 */
[----:B-----5:R-:W-:-:S04]  /*1700*/  FFMA.FTZ R43, R49, -R46, R43 ;  /* 0x8000002e312b7223 */ /* 0x020fc8000001002b */
[----:B---3--:R-:W-:-:S04]  /*1710*/  FFMA.FTZ R16, R48, -R16, R43 ;  /* 0x8000001030107223 */ /* 0x008fc8000001002b */
[----:B----4-:R-:W-:-:S04]  /*1720*/  FFMA.FTZ R16, R37, -R40, R16 ;  /* 0x8000002825107223 */ /* 0x010fc80000010010 */
[----:B------:R-:W-:-:S04]  /*1730*/  FFMA.FTZ R16, R45, -R42, R16 ;  /* 0x8000002a2d107223 */ /* 0x000fc80000010010 */
[----:B------:R-:W-:-:S04]  /*1740*/  FFMA.FTZ R6, R6, -R47, R16 ;  /* 0x8000002f06067223 */ /* 0x000fc80000010010 */
[----:B------:R-:W-:Y:S01]  /*1750*/  FFMA.FTZ R6, R11, -R12, R6 ;  /* 0x8000000c0b067223 */ /* 0x000fe20000010006 */
[----:B------:R-:W-:-:S03]  /*1760*/  IADD3 R11, R33, R32, RZ ;  /* 0x00000020210b7210 */ /* 0x000fc60007ffe0ff */
[----:B------:R-:W-:-:S08]  /*1770*/  FFMA.FTZ R34, R39, -R14, R6 ;  /* 0x8000000e27227223 */ /* 0x000fd00000010006 */
.L_x_22:
[----:B------:R-:W-:Y:S05]  /*1780*/  BSYNC B3 ;  /* 0x0000000000037941 */ /* 0x000fea0003800000 */
.L_x_21:
[----:B------:R-:W-:-:S12]  /*1790*/  ISETP.LT.OR P0, PT, R30, R27, P0 ;  /* 0x0000001b1e00720c */ /* 0x000fd80000701670 */
[----:B------:R-:W-:Y:S05]  /*17a0*/  @!P0 BRA `(.L_x_17) ;  /* 0x000001f000008947 */ /* 0x000fea0003800000 */
[C---:B------:R-:W-:Y:S01]  /*17b0*/  IADD3 R6, R18.reuse, R15, RZ ;  /* 0x0000000f12067210 */ /* 0x040fe20007ffe0ff */
[----:B------:R-:W-:Y:S01]  /*17c0*/  IMAD.IADD R8, R18, 0x1, R11 ;  /* 0x0000000112087824 */ /* 0x000fe200078e020b */
[----:B------:R-:W-:-:S03]  /*17d0*/  SHF.R.S32.HI R31, RZ, 0x1f, R33 ;  /* 0x0000001fff1f7819 */ /* 0x000fc60000011421 */
[-C--:B------:R-:W-:Y:S02]  /*17e0*/  IMAD.WIDE R6, R6, R29.reuse, c[0x0][0x170] ;  /* 0x00005c0006067625 */ /* 0x080fe400078e021d */
[----:B------:R-:W-:-:S05]  /*17f0*/  IMAD.WIDE R8, R8, R29, c[0x0][0x170] ;  /* 0x00005c0008087625 */ /* 0x000fca00078e021d */
[C---:B------:R-:W-:Y:S02]  /*1800*/  IADD3 R12, P0, R33.reuse, R6, RZ ;  /* 0x00000006210c7210 */ /* 0x040fe40007f1e0ff */
[----:B------:R-:W-:Y:S01]  /*1810*/  IADD3 R10, P2, R33, R8, RZ ;  /* 0x00000008210a7210 */ /* 0x000fe20007f5e0ff */
[----:B------:R-:W2:Y:S01]  /*1820*/  LDG.E.SYS R6, [R6] ;  /* 0x0000000006067381 */ /* 0x000ea200001ee900 */
[----:B------:R-:W-:Y:S02]  /*1830*/  IADD3.X R13, R7, R31, RZ, P0, !PT ;  /* 0x0000001f070d7210 */ /* 0x000fe400007fe4ff */
[----:B------:R-:W-:Y:S01]  /*1840*/  IADD3 R16, P0, R33, R12, RZ ;  /* 0x0000000c21107210 */ /* 0x000fe20007f1e0ff */
[----:B------:R-:W-:Y:S01]  /*1850*/  IMAD.X R11, R9, 0x1, R31, P2 ;  /* 0x00000001090b7824 */ /* 0x000fe200010e061f */
[----:B------:R-:W-:Y:S01]  /*1860*/  IADD3 R14, P2, R33, R10, RZ ;  /* 0x0000000a210e7210 */ /* 0x000fe20007f5e0ff */
[----:B------:R-:W2:Y:S02]  /*1870*/  LDG.E.SYS R9, [R8] ;  /* 0x0000000008097381 */ /* 0x000ea400001ee900 */
[----:B------:R-:W-:Y:S01]  /*1880*/  IMAD.X R17, R31, 0x1, R13, P0 ;  /* 0x000000011f117824 */ /* 0x000fe200000e060d */
[----:B------:R-:W-:Y:S01]  /*1890*/  IADD3 R32, P0, R33, R16, RZ ;  /* 0x0000001021207210 */ /* 0x000fe20007f1e0ff */
[----:B------:R-:W3:Y:S01]  /*18a0*/  LDG.E.SYS R12, [R12] ;  /* 0x000000000c0c7381 */ /* 0x000ee200001ee900 */
[----:B------:R-:W-:-:S02]  /*18b0*/  IADD3.X R15, R31, R11, RZ, P2, !PT ;  /* 0x0000000b1f0f7210 */ /* 0x000fc400017fe4ff */
[----:B------:R-:W-:Y:S01]  /*18c0*/  IADD3 R30, P2, R33, R14, RZ ;  /* 0x0000000e211e7210 */ /* 0x000fe20007f5e0ff */
[C---:B------:R-:W-:Y:S01]  /*18d0*/  IMAD.X R33, R31.reuse, 0x1, R17, P0 ;  /* 0x000000011f217824 */ /* 0x040fe200000e0611 */
[----:B------:R-:W3:Y:S02]  /*18e0*/  LDG.E.SYS R35, [R10] ;  /* 0x000000000a237381 */ /* 0x000ee400001ee900 */
[----:B------:R-:W-:Y:S02]  /*18f0*/  IADD3.X R31, R31, R15, RZ, P2, !PT ;  /* 0x0000000f1f1f7210 */ /* 0x000fe400017fe4ff */
[----:B------:R-:W4:Y:S04]  /*1900*/  LDG.E.SYS R16, [R16] ;  /* 0x0000000010107381 */ /* 0x000f2800001ee900 */
[----:B------:R-:W4:Y:S04]  /*1910*/  LDG.E.SYS R15, [R14] ;  /* 0x000000000e0f7381 */ /* 0x000f2800001ee900 */
[----:B------:R-:W5:Y:S04]  /*1920*/  LDG.E.SYS R32, [R32] ;  /* 0x0000000020207381 */ /* 0x000f6800001ee900 */
[----:B------:R-:W5:Y:S01]  /*1930*/  LDG.E.SYS R31, [R30] ;  /* 0x000000001e1f7381 */ /* 0x000f6200001ee900 */
[----:B--2---:R-:W-:-:S04]  /*1940*/  FFMA.FTZ R6, R9, -R6, R34 ;  /* 0x8000000609067223 */ /* 0x004fc80000010022 */
[----:B---3--:R-:W-:-:S04]  /*1950*/  FFMA.FTZ R6, R35, -R12, R6 ;  /* 0x8000000c23067223 */ /* 0x008fc80000010006 */
[----:B----4-:R-:W-:-:S04]  /*1960*/  FFMA.FTZ R6, R15, -R16, R6 ;  /* 0x800000100f067223 */ /* 0x010fc80000010006 */
[----:B-----5:R-:W-:Y:S01]  /*1970*/  FFMA.FTZ R34, R31, -R32, R6 ;  /* 0x800000201f227223 */ /* 0x020fe20000010006 */
[----:B------:R-:W-:Y:S07]  /*1980*/  BRA `(.L_x_17) ;  /* 0x0000001000007947 */ /* 0x000fee0003800000 */
.L_x_12:
[----:B0----5:R-:W-:-:S08]  /*1990*/  IMAD.MOV.U32 R34, RZ, RZ, R14 ;  /* 0x000000ffff227224 */ /* 0x021fd000078e000e */
.L_x_17:
[----:B------:R-:W-:Y:S05]  /*19a0*/  BSYNC B0 ;  /* 0x0000000000007941 */ /* 0x000fea0003800000 */
.L_x_11:
[----:B------:R-:W-:-:S12]  /*19b0*/  ISETP.NE.AND P0, PT, R26, R27, PT ;  /* 0x0000001b1a00720c */ /* 0x000fd80003f05270 */
[----:B------:R-:W-:-:S05]  /*19c0*/  @P0 IMAD R6, R27, R27, R27 ;  /* 0x0000001b1b060224 */ /* 0x000fca00078e021b */
[----:B------:R-:W-:-:S04]  /*19d0*/  @P0 LEA.HI R6, R6, R6, RZ, 0x1 ;  /* 0x0000000606060211 */ /* 0x000fc800078f08ff */
[----:B------:R-:W-:-:S05]  /*19e0*/  @P0 LEA.HI.SX32 R6, R6, R27, 0x1f ;  /* 0x0000001b06060211 */ /* 0x000fca00078ffaff */
[----:B------:R-:W-:-:S04]  /*19f0*/  @P0 IMAD R6, R25, R6, R18 ;  /* 0x0000000619060224 */ /* 0x000fc800078e0212 */
[----:B------:R-:W-:-:S10]  /*1a00*/  @P0 IMAD.WIDE R6, R6, R29, c[0x0][0x170] ;  /* 0x00005c0006060625 */ /* 0x000fd400078e021d */
[----:B------:R-:W2:Y:S01]  /*1a10*/  @P0 LDG.E.SYS R6, [R6] ;  /* 0x0000000006060381 */ /* 0x000ea200001ee900 */
[----:B------:R-:W-:-:S06]  /*1a20*/  @!P0 FMNMX.FTZ R8, RZ, R34, !PT ;  /* 0x00000022ff088209 */ /* 0x000fcc0007810000 */
[----:B------:R-:W-:Y:S01]  /*1a30*/  @!P0 MUFU.SQRT R9, R8 ;  /* 0x0000000800098308 */ /* 0x000fe20000002000 */
[----:B--2---:R-:W0:Y:S02]  /*1a40*/  @P0 MUFU.RCP R9, R6 ;  /* 0x0000000600090308 */ /* 0x004e240000001000 */
[----:B0-----:R-:W-:Y:S01]  /*1a50*/  @P0 FMUL.FTZ R9, R9, R34 ;  /* 0x0000002209090220 */ /* 0x001fe20000410000 */
[C---:B------:R-:W-:Y:S02]  /*1a60*/  ISETP.GE.AND P0, PT, R27.reuse, R26, PT ;  /* 0x0000001a1b00720c */ /* 0x040fe40003f06270 */
[----:B------:R-:W-:-:S05]  /*1a70*/  IADD3 R27, R27, 0x1, RZ ;  /* 0x000000011b1b7810 */ /* 0x000fca0007ffe0ff */
[----:B------:R0:W-:Y:S05]  /*1a80*/  STG.E.SYS [R4], R9 ;  /* 0x0000000904007386 */ /* 0x0001ea000010e900 */
[----:B------:R-:W-:Y:S05]  /*1a90*/  @!P0 BRA `(.L_x_23) ;  /* 0xffffec9000008947 */ /* 0x000fea000383ffff */
.L_x_10:
[----:B------:R-:W-:Y:S05]  /*1aa0*/  BSYNC B1 ;  /* 0x0000000000017941 */ /* 0x000fea0003800000 */
.L_x_9:
[----:B------:R-:W-:Y:S02]  /*1ab0*/  IADD3 R26, R26, 0x1, RZ ;  /* 0x000000011a1a7810 */ /* 0x000fe40007ffe0ff */
[----:B0-----:R-:W-:-:S04]  /*1ac0*/  IADD3 R5, R21, 0x1, RZ ;  /* 0x0000000115057810 */ /* 0x001fc80007ffe0ff */
[----:B------:R-:W-:-:S12]  /*1ad0*/  ISETP.GE.AND P0, PT, R26, R5, PT ;  /* 0x000000051a00720c */ /* 0x000fd80003f06270 */
[----:B------:R-:W-:Y:S05]  /*1ae0*/  @!P0 BRA `(.L_x_24) ;  /* 0xffffebd000008947 */ /* 0x000fea000383ffff */
.L_x_8:
[----:B------:R-:W-:Y:S05]  /*1af0*/  BSYNC B2 ;  /* 0x0000000000027941 */ /* 0x000fea0003800000 */
.L_x_7:
[----:B------:R-:W0:Y:S01]  /*1b00*/  MUFU.RCP R5, R20 ;  /* 0x0000001400057308 */ /* 0x000e220000001000 */
[----:B------:R-:W-:Y:S01]  /*1b10*/  BSSY B0, `(.L_x_25) ;  /* 0x00000a6000007945 */ /* 0x000fe20003800000 */
[-C--:B0----5:R-:W-:Y:S02]  /*1b20*/  FMUL.FTZ R22, R22, R5.reuse ;  /* 0x0000000516167220 */ /* 0x0a1fe40000410000 */
[-C--:B------:R-:W-:Y:S02]  /*1b30*/  FMUL.FTZ R23, R23, R5.reuse ;  /* 0x0000000517177220 */ /* 0x080fe40000410000 */
[----:B------:R-:W-:Y:S01]  /*1b40*/  FMUL.FTZ R24, R24, R5 ;  /* 0x0000000518187220 */ /* 0x000fe20000410000 */
[----:B------:R-:W-:Y:S07]  /*1b50*/  @!P1 BRA `(.L_x_26) ;  /* 0x00000a1000009947 */ /* 0x000fee0003800000 */
[----:B-1----:R-:W-:-:S08]  /*1b60*/  MOV R6, RZ ;  /* 0x000000ff00067202 */ /* 0x002fd00000000f00 */
.L_x_38:
[----:B0-----:R-:W-:Y:S02]  /*1b70*/  IMAD.MOV.U32 R7, RZ, RZ, 0xc ;  /* 0x0000000cff077424 */ /* 0x001fe400078e00ff */
[----:B------:R-:W-:-:S04]  /*1b80*/  IMAD R4, R25, R6, R18 ;  /* 0x0000000619047224 */ /* 0x000fc800078e0212 */
[----:B------:R-:W-:-:S10]  /*1b90*/  IMAD.WIDE R4, R4, R7, c[0x0][0x178] ;  /* 0x00005e0004047625 */ /* 0x000fd400078e0207 */
[----:B------:R0:W5:Y:S04]  /*1ba0*/  LDG.E.SYS R10, [R4] ;  /* 0x00000000040a7381 */ /* 0x00016800001ee900 */
[----:B------:R0:W5:Y:S04]  /*1bb0*/  LDG.E.SYS R11, [R4+0x4] ;  /* 0x00000400040b7381 */ /* 0x00016800001ee900 */
[----:B------:R0:W5:Y:S01]  /*1bc0*/  LDG.E.SYS R12, [R4+0x8] ;  /* 0x00000800040c7381 */ /* 0x00016200001ee900 */
[C---:B------:R-:W-:Y:S01]  /*1bd0*/  ISETP.GE.AND P0, PT, R6.reuse, 0x1, PT ;  /* 0x000000010600780c */ /* 0x040fe20003f06270 */
[C---:B------:R-:W-:Y:S01]  /*1be0*/  IMAD R8, R6.reuse, R6, R6 ;  /* 0x0000000606087224 */ /* 0x040fe200078e0206 */
[----:B------:R-:W-:Y:S01]  /*1bf0*/  IADD3 R9, R6, 0x1, RZ ;  /* 0x0000000106097810 */ /* 0x000fe20007ffe0ff */
[----:B------:R-:W-:Y:S03]  /*1c00*/  BSSY B1, `(.L_x_27) ;  /* 0x0000087000017945 */ /* 0x000fe60003800000 */
[----:B------:R-:W-:-:S02]  /*1c10*/  LEA.HI R13, R8, R8, RZ, 0x1 ;  /* 0x00000008080d7211 */ /* 0x000fc400078f08ff */
[----:B------:R-:W-:Y:S01]  /*1c20*/  MOV R8, R6 ;  /* 0x0000000600087202 */ /* 0x000fe20000000f00 */
[----:B------:R-:W-:Y:S01]  /*1c30*/  IMAD.MOV.U32 R6, RZ, RZ, R9 ;  /* 0x000000ffff067224 */ /* 0x000fe200078e0009 */
[----:B------:R-:W-:Y:S02]  /*1c40*/  SHF.R.S32.HI R9, RZ, 0x1, R13 ;  /* 0x00000001ff097819 */ /* 0x000fe4000001140d */
[----:B------:R-:W-:Y:S06]  /*1c50*/  @!P0 BRA `(.L_x_28) ;  /* 0x000007e000008947 */ /* 0x000fec0003800000 */
[----:B0-----:R-:W-:Y:S01]  /*1c60*/  LOP3.LUT R13, R8, 0x3, RZ, 0xc0, !PT ;  /* 0x00000003080d7812 */ /* 0x001fe200078ec0ff */
[----:B------:R-:W-:Y:S01]  /*1c70*/  BSSY B2, `(.L_x_29) ;  /* 0x000003b000027945 */ /* 0x000fe20003800000 */
[----:B------:R-:W-:Y:S01]  /*1c80*/  MOV R30, RZ ;  /* 0x000000ff001e7202 */ /* 0x000fe20000000f00 */
[----:B------:R-:W-:Y:S01]  /*1c90*/  IMAD.MOV.U32 R20, RZ, RZ, RZ ;  /* 0x000000ffff147224 */ /* 0x000fe200078e00ff */
[----:B------:R-:W-:-:S12]  /*1ca0*/  ISETP.NE.AND P0, PT, R13, RZ, PT ;  /* 0x000000ff0d00720c */ /* 0x000fd80003f05270 */
[----:B------:R-:W-:Y:S05]  /*1cb0*/  @!P0 BRA `(.L_x_30) ;  /* 0x0000034000008947 */ /* 0x000fea0003800000 */
[----:B------:R-:W-:Y:S01]  /*1cc0*/  ISETP.NE.AND P0, PT, R13, 0x1, PT ;  /* 0x000000010d00780c */ /* 0x000fe20003f05270 */
[----:B------:R-:W-:Y:S01]  /*1cd0*/  BSSY B3, `(.L_x_31) ;  /* 0x0000020000037945 */ /* 0x000fe20003800000 */
[----:B------:R-:W-:-:S10]  /*1ce0*/  MOV R20, RZ ;  /* 0x000000ff00147202 */ /* 0x000fd40000000f00 */
[----:B------:R-:W-:Y:S05]  /*1cf0*/  @!P0 BRA `(.L_x_32) ;  /* 0x000001d000008947 */ /* 0x000fea0003800000 */
[----:B------:R-:W-:Y:S01]  /*1d00*/  ISETP.NE.AND P0, PT, R13, 0x2, PT ;  /* 0x000000020d00780c */ /* 0x000fe20003f05270 */
[----:B------:R-:W-:-:S11]  /*1d10*/  IMAD.MOV.U32 R20, RZ, RZ, RZ ;  /* 0x000000ffff147224 */ /* 0x000fd600078e00ff */
[----:B------:R-:W-:Y:S01]  /*1d20*/  @P0 MOV R20, 0x1 ;  /* 0x0000000100140802 */ /* 0x000fe20000000f00 */
[----:B------:R-:W-:Y:S01]  /*1d30*/  @P0 IMAD R14, R25, R9, R18 ;  /* 0x00000009190e0224 */ /* 0x000fe200078e0212 */
[----:B------:R-:W-:Y:S01]  /*1d40*/  @P0 MOV R15, 0x4 ;  /* 0x00000004000f0802 */ /* 0x000fe20000000f00 */
[----:B------:R-:W2:Y:S02]  /*1d50*/  @P0 LDG.E.SYS R28, [R2+0x4] ;  /* 0x00000400021c0381 */ /* 0x000ea400001ee900 */
[--C-:B------:R-:W-:Y:S02]  /*1d60*/  IMAD.MOV R16, RZ, RZ, -R20.reuse ;  /* 0x000000ffff107224 */ /* 0x100fe400078e0a14 */
[----:B------:R-:W-:Y:S01]  /*1d70*/  IMAD.IADD R13, R9, 0x1, R20 ;  /* 0x00000001090d7824 */ /* 0x000fe200078e0214 */
[----:B------:R-:W3:Y:S01]  /*1d80*/  @P0 LDG.E.SYS R29, [R2+0x8] ;  /* 0x00000800021d0381 */ /* 0x000ee200001ee900 */
[----:B------:R-:W-:Y:S01]  /*1d90*/  @P0 IMAD.WIDE R14, R14, R15, c[0x0][0x170] ;  /* 0x00005c000e0e0625 */ /* 0x000fe200078e020f */
[C---:B------:R-:W-:Y:S01]  /*1da0*/  LOP3.LUT R17, R25.reuse, R16, RZ, 0xc0, !PT ;  /* 0x0000001019117212 */ /* 0x040fe200078ec0ff */
[----:B------:R-:W-:Y:S01]  /*1db0*/  IMAD R13, R25, R13, R18 ;  /* 0x0000000d190d7224 */ /* 0x000fe200078e0212 */
[----:B------:R-:W-:-:S03]  /*1dc0*/  MOV R16, 0x4 ;  /* 0x0000000400107802 */ /* 0x000fc60000000f00 */
[----:B------:R-:W-:Y:S02]  /*1dd0*/  IMAD.IADD R26, R18, 0x1, R17 ;  /* 0x00000001121a7824 */ /* 0x000fe400078e0211 */
[----:B------:R-:W-:Y:S02]  /*1de0*/  IMAD.WIDE R16, R13, R16, c[0x0][0x170] ;  /* 0x00005c000d107625 */ /* 0x000fe400078e0210 */
[----:B------:R-:W-:Y:S01]  /*1df0*/  IMAD.WIDE R26, R26, R7, c[0x0][0x178] ;  /* 0x00005e001a1a7625 */ /* 0x000fe200078e0207 */
[----:B------:R-:W2:Y:S04]  /*1e00*/  @P0 LDG.E.SYS R14, [R14] ;  /* 0x000000000e0e0381 */ /* 0x000ea800001ee900 */
[----:B------:R-:W4:Y:S04]  /*1e10*/  @P0 LDG.E.SYS R13, [R2] ;  /* 0x00000000020d0381 */ /* 0x000f2800001ee900 */
[----:B------:R-:W4:Y:S04]  /*1e20*/  LDG.E.SYS R16, [R16] ;  /* 0x0000000010107381 */ /* 0x000f2800001ee900 */
[----:B------:R-:W4:Y:S04]  /*1e30*/  LDG.E.SYS R31, [R26] ;  /* 0x000000001a1f7381 */ /* 0x000f2800001ee900 */
[----:B------:R-:W4:Y:S04]  /*1e40*/  LDG.E.SYS R30, [R26+0x4] ;  /* 0x000004001a1e7381 */ /* 0x000f2800001ee900 */
[----:B------:R-:W4:Y:S01]  /*1e50*/  LDG.E.SYS R33, [R26+0x8] ;  /* 0x000008001a217381 */ /* 0x000f2200001ee900 */
[----:B------:R-:W-:Y:S01]  /*1e60*/  IADD3 R20, R20, 0x1, RZ ;  /* 0x0000000114147810 */ /* 0x000fe20007ffe0ff */
[----:B--2--5:R-:W-:-:S02]  /*1e70*/  @P0 FFMA.FTZ R11, -R14, R28, R11 ;  /* 0x0000001c0e0b0223 */ /* 0x024fc4000001010b */
[----:B---3--:R-:W-:Y:S02]  /*1e80*/  @P0 FFMA.FTZ R12, -R14, R29, R12 ;  /* 0x0000001d0e0c0223 */ /* 0x008fe4000001010c */
[----:B----4-:R-:W-:-:S04]  /*1e90*/  @P0 FFMA.FTZ R10, R13, -R14, R10 ;  /* 0x8000000e0d0a0223 */ /* 0x010fc8000001000a */
[----:B------:R-:W-:Y:S02]  /*1ea0*/  FFMA.FTZ R10, R31, -R16, R10 ;  /* 0x800000101f0a7223 */ /* 0x000fe4000001000a */
[C---:B------:R-:W-:Y:S02]  /*1eb0*/  FFMA.FTZ R11, -R16.reuse, R30, R11 ;  /* 0x0000001e100b7223 */ /* 0x040fe4000001010b */
[----:B------:R-:W-:-:S08]  /*1ec0*/  FFMA.FTZ R12, -R16, R33, R12 ;  /* 0x00000021100c7223 */ /* 0x000fd0000001010c */
.L_x_32:
[----:B------:R-:W-:Y:S05]  /*1ed0*/  BSYNC B3 ;  /* 0x0000000000037941 */ /* 0x000fea0003800000 */
.L_x_31:
[-C--:B------:R-:W-:Y:S01]  /*1ee0*/  IADD3 R13, R9, R20.reuse, RZ ;  /* 0x00000014090d7210 */ /* 0x080fe20007ffe0ff */
[----:B------:R-:W-:Y:S02]  /*1ef0*/  IMAD.MOV.U32 R14, RZ, RZ, 0x4 ;  /* 0x00000004ff0e7424 */ /* 0x000fe400078e00ff */
[C-C-:B------:R-:W-:Y:S02]  /*1f00*/  IMAD R16, R25.reuse, R20, R18.reuse ;  /* 0x0000001419107224 */ /* 0x140fe400078e0212 */
[----:B------:R-:W-:Y:S02]  /*1f10*/  IMAD R13, R25, R13, R18 ;  /* 0x0000000d190d7224 */ /* 0x000fe400078e0212 */
[----:B------:R-:W-:-:S02]  /*1f20*/  IMAD.WIDE R16, R16, R7, c[0x0][0x178] ;  /* 0x00005e0010107625 */ /* 0x000fc400078e0207 */
[----:B------:R-:W-:-:S08]  /*1f30*/  IMAD.WIDE R14, R13, R14, c[0x0][0x170] ;  /* 0x00005c000d0e7625 */ /* 0x000fd000078e020e */
[----:B------:R-:W2:Y:S04]  /*1f40*/  LDG.E.SYS R13, [R16] ;  /* 0x00000000100d7381 */ /* 0x000ea800001ee900 */
[----:B------:R-:W2:Y:S04]  /*1f50*/  LDG.E.SYS R14, [R14] ;  /* 0x000000000e0e7381 */ /* 0x000ea800001ee900 */
[----:B------:R-:W3:Y:S04]  /*1f60*/  LDG.E.SYS R26, [R16+0x4] ;  /* 0x00000400101a7381 */ /* 0x000ee800001ee900 */
[----:B------:R-:W4:Y:S01]  /*1f70*/  LDG.E.SYS R27, [R16+0x8] ;  /* 0x00000800101b7381 */ /* 0x000f2200001ee900 */
[----:B------:R-:W-:Y:S01]  /*1f80*/  IADD3 R20, R20, 0x1, RZ ;  /* 0x0000000114147810 */ /* 0x000fe20007ffe0ff */
[----:B--2--5:R-:W-:-:S02]  /*1f90*/  FFMA.FTZ R10, R13, -R14, R10 ;  /* 0x8000000e0d0a7223 */ /* 0x024fc4000001000a */
[----:B---3--:R-:W-:-:S03]  /*1fa0*/  FFMA.FTZ R11, -R14, R26, R11 ;  /* 0x0000001a0e0b7223 */ /* 0x008fc6000001010b */
[----:B------:R-:W-:Y:S01]  /*1fb0*/  MOV R36, R10 ;  /* 0x0000000a00247202 */ /* 0x000fe20000000f00 */
[----:B----4-:R-:W-:Y:S01]  /*1fc0*/  FFMA.FTZ R12, -R14, R27, R12 ;  /* 0x0000001b0e0c7223 */ /* 0x010fe2000001010c */
[----:B------:R-:W-:-:S03]  /*1fd0*/  MOV R32, R11 ;  /* 0x0000000b00207202 */ /* 0x000fc60000000f00 */
[----:B------:R-:W-:Y:S01]  /*1fe0*/  IMAD.MOV.U32 R30, RZ, RZ, R12 ;  /* 0x000000ffff1e7224 */ /* 0x000fe200078e000c */
[----:B------:R-:W-:Y:S07]  /*1ff0*/  BRA `(.L_x_33) ;  /* 0x0000002000007947 */ /* 0x000fee0003800000 */
.L_x_30:
[----:B------:R-:W-:Y:S02]  /*2000*/  MOV R32, RZ ;  /* 0x000000ff00207202 */ /* 0x000fe40000000f00 */
[----:B------:R-:W-:-:S08]  /*2010*/  MOV R36, RZ ;  /* 0x000000ff00247202 */ /* 0x000fd00000000f00 */
.L_x_33:
[----:B------:R-:W-:Y:S05]  /*2020*/  BSYNC B2 ;  /* 0x0000000000027941 */ /* 0x000fea0003800000 */
.L_x_29:
[----:B------:R-:W-:Y:S01]  /*2030*/  ISETP.GE.U32.AND P0, PT, R8, 0x4, PT ;  /* 0x000000040800780c */ /* 0x000fe20003f06070 */
[----:B------:R-:W-:Y:S11]  /*2040*/  BSSY B2, `(.L_x_34) ;  /* 0x000003e000027945 */ /* 0x000ff60003800000 */
[----:B------:R-:W-:Y:S05]  /*2050*/  @!P0 BRA `(.L_x_35) ;  /* 0x000003c000008947 */ /* 0x000fea0003800000 */
[----:B-----5:R-:W-:Y:S01]  /*2060*/  IMAD.MOV.U32 R30, RZ, RZ, R12 ;  /* 0x000000ffff1e7224 */ /* 0x020fe200078e000c */
[----:B------:R-:W-:Y:S01]  /*2070*/  IADD3 R12, R9, R20, RZ ;  /* 0x00000014090c7210 */ /* 0x000fe20007ffe0ff */
[C---:B------:R-:W-:Y:S01]  /*2080*/  IMAD.SHL.U32 R31, R25.reuse, 0x4, RZ ;  /* 0x00000004191f7824 */ /* 0x040fe200078e00ff */
[----:B------:R-:W-:Y:S01]  /*2090*/  MOV R32, R11 ;  /* 0x0000000b00207202 */ /* 0x000fe20000000f00 */
[C---:B------:R-:W-:Y:S01]  /*20a0*/  IMAD R33, R25.reuse, 0xc, RZ ;  /* 0x0000000c19217824 */ /* 0x040fe200078e02ff */
[----:B------:R-:W-:Y:S01]  /*20b0*/  MOV R36, R10 ;  /* 0x0000000a00247202 */ /* 0x000fe20000000f00 */
[C---:B------:R-:W-:Y:S01]  /*20c0*/  IMAD R34, R25.reuse, R20, RZ ;  /* 0x0000001419227224 */ /* 0x040fe200078e02ff */
[----:B------:R-:W-:Y:S01]  /*20d0*/  SHF.R.S32.HI R39, RZ, 0x1f, R31 ;  /* 0x0000001fff277819 */ /* 0x000fe2000001141f */
[----:B------:R-:W-:Y:S01]  /*20e0*/  IMAD R35, R25, R12, RZ ;  /* 0x0000000c19237224 */ /* 0x000fe200078e02ff */
[----:B------:R-:W-:-:S08]  /*20f0*/  SHF.R.S32.HI R37, RZ, 0x1f, R33 ;  /* 0x0000001fff257819 */ /* 0x000fd00000011421 */
.L_x_36:
[C---:B------:R-:W-:Y:S01]  /*2100*/  IADD3 R28, R18.reuse, R35, RZ ;  /* 0x00000023121c7210 */ /* 0x040fe20007ffe0ff */
[----:B------:R-:W-:Y:S01]  /*2110*/  IMAD.MOV.U32 R29, RZ, RZ, 0x4 ;  /* 0x00000004ff1d7424 */ /* 0x000fe200078e00ff */
[----:B------:R-:W-:-:S03]  /*2120*/  IADD3 R26, R18, R34, RZ ;  /* 0x00000022121a7210 */ /* 0x000fc60007ffe0ff */
[----:B------:R-:W-:Y:S02]  /*2130*/  IMAD.WIDE R28, R28, R29, c[0x0][0x170] ;  /* 0x00005c001c1c7625 */ /* 0x000fe400078e021d */
[----:B------:R-:W-:-:S05]  /*2140*/  IMAD.WIDE R26, R26, R7, c[0x0][0x178] ;  /* 0x00005e001a1a7625 */ /* 0x000fca00078e0207 */
[----:B------:R-:W-:Y:S02]  /*2150*/  IADD3 R12, P0, R31, R28, RZ ;  /* 0x0000001c1f0c7210 */ /* 0x000fe40007f1e0ff */
[----:B------:R-:W-:Y:S01]  /*2160*/  IADD3 R14, P2, R26, R33, RZ ;  /* 0x000000211a0e7210 */ /* 0x000fe20007f5e0ff */
[----:B------:R0:W2:Y:S01]  /*2170*/  LDG.E.SYS R43, [R28] ;  /* 0x000000001c2b7381 */ /* 0x0000a200001ee900 */
[----:B------:R-:W-:Y:S02]  /*2180*/  IADD3.X R13, R29, R39, RZ, P0, !PT ;  /* 0x000000271d0d7210 */ /* 0x000fe400007fe4ff */
[----:B------:R-:W-:Y:S01]  /*2190*/  IADD3 R10, P0, R31, R12, RZ ;  /* 0x0000000c1f0a7210 */ /* 0x000fe20007f1e0ff */
[----:B------:R-:W-:Y:S01]  /*21a0*/  IMAD.X R15, R27, 0x1, R37, P2 ;  /* 0x000000011b0f7824 */ /* 0x000fe200010e0625 */
[----:B------:R-:W-:Y:S01]  /*21b0*/  IADD3 R16, P2, R33, R14, RZ ;  /* 0x0000000e21107210 */ /* 0x000fe20007f5e0ff */
[----:B------:R1:W2:Y:S01]  /*21c0*/  LDG.E.SYS R41, [R26] ;  /* 0x000000001a297381 */ /* 0x0002a200001ee900 */
[----:B------:R-:W-:-:S02]  /*21d0*/  IADD3.X R11, R39, R13, RZ, P0, !PT ;  /* 0x0000000d270b7210 */ /* 0x000fc400007fe4ff */
[----:B------:R-:W-:Y:S01]  /*21e0*/  IADD3.X R17, R37, R15, RZ, P2, !PT ;  /* 0x0000000f25117210 */ /* 0x000fe200017fe4ff */
[----:B------:R1:W3:Y:S01]  /*21f0*/  LDG.E.SYS R38, [R26+0x4] ;  /* 0x000004001a267381 */ /* 0x0002e200001ee900 */
[----:B0-----:R-:W-:-:S03]  /*2200*/  IADD3 R28, P0, R31, R10, RZ ;  /* 0x0000000a1f1c7210 */ /* 0x001fc60007f1e0ff */
[----:B------:R1:W4:Y:S02]  /*2210*/  LDG.E.SYS R40, [R26+0x8] ;  /* 0x000008001a287381 */ /* 0x00032400001ee900 */
[----:B------:R-:W-:Y:S02]  /*2220*/  IMAD.X R29, R39, 0x1, R11, P0 ;  /* 0x00000001271d7824 */ /* 0x000fe400000e060b */
[----:B------:R0:W5:Y:S04]  /*2230*/  LDG.E.SYS R45, [R12] ;  /* 0x000000000c2d7381 */ /* 0x00016800001ee900 */
[----:B------:R0:W5:Y:S01]  /*2240*/  LDG.E.SYS R42, [R14] ;  /* 0x000000000e2a7381 */ /* 0x00016200001ee900 */
[----:B-1----:R-:W-:-:S03]  /*2250*/  IADD3 R26, P2, R33, R16, RZ ;  /* 0x00000010211a7210 */ /* 0x002fc60007f5e0ff */
[----:B------:R1:W5:Y:S01]  /*2260*/  LDG.E.SYS R44, [R14+0x4] ;  /* 0x000004000e2c7381 */ /* 0x00036200001ee900 */
[----:B------:R-:W-:-:S03]  /*2270*/  IADD3.X R27, R37, R17, RZ, P2, !PT ;  /* 0x00000011251b7210 */ /* 0x000fc600017fe4ff */
[----:B------:R1:W5:Y:S04]  /*2280*/  LDG.E.SYS R46, [R14+0x8] ;  /* 0x000008000e2e7381 */ /* 0x00036800001ee900 */
[----:B------:R-:W5:Y:S04]  /*2290*/  LDG.E.SYS R47, [R10] ;  /* 0x000000000a2f7381 */ /* 0x000f6800001ee900 */
[----:B0-----:R-:W5:Y:S04]  /*22a0*/  LDG.E.SYS R12, [R16] ;  /* 0x00000000100c7381 */ /* 0x001f6800001ee900 */
[----:B------:R-:W5:Y:S04]  /*22b0*/  LDG.E.SYS R13, [R16+0x4] ;  /* 0x00000400100d7381 */ /* 0x000f6800001ee900 */
[----:B------:R-:W5:Y:S04]  /*22c0*/  LDG.E.SYS R48, [R16+0x8] ;  /* 0x0000080010307381 */ /* 0x000f6800001ee900 */
[----:B------:R-:W5:Y:S04]  /*22d0*/  LDG.E.SYS R28, [R28] ;  /* 0x000000001c1c7381 */ /* 0x000f6800001ee900 */
[----:B-1----:R-:W5:Y:S04]  /*22e0*/  LDG.E.SYS R15, [R26] ;  /* 0x000000001a0f7381 */ /* 0x002f6800001ee900 */
[----:B------:R-:W5:Y:S04]  /*22f0*/  LDG.E.SYS R14, [R26+0x4] ;  /* 0x000004001a0e7381 */ /* 0x000f6800001ee900 */
[----:B------:R-:W5:Y:S01]  /*2300*/  LDG.E.SYS R49, [R26+0x8] ;  /* 0x000008001a317381 */ /* 0x000f6200001ee900 */
[----:B------:R-:W-:Y:S01]  /*2310*/  IADD3 R20, R20, 0x4, RZ ;  /* 0x0000000414147810 */ /* 0x000fe20007ffe0ff */
[C---:B------:R-:W-:Y:S01]  /*2320*/  IMAD.IADD R34, R31.reuse, 0x1, R34 ;  /* 0x000000011f227824 */ /* 0x040fe200078e0222 */
[----:B------:R-:W-:-:S02]  /*2330*/  IADD3 R35, R31, R35, RZ ;  /* 0x000000231f237210 */ /* 0x000fc40007ffe0ff */
[----:B------:R-:W-:Y:S01]  /*2340*/  ISETP.GE.AND P0, PT, R20, R8, PT ;  /* 0x000000081400720c */ /* 0x000fe20003f06270 */
[----:B--2---:R-:W-:Y:S02]  /*2350*/  FFMA.FTZ R41, R41, -R43, R36 ;  /* 0x8000002b29297223 */ /* 0x004fe40000010024 */
[C---:B---3--:R-:W-:Y:S02]  /*2360*/  FFMA.FTZ R38, -R43.reuse, R38, R32 ;  /* 0x000000262b267223 */ /* 0x048fe40000010120 */
[----:B----4-:R-:W-:Y:S02]  /*2370*/  FFMA.FTZ R40, -R43, R40, R30 ;  /* 0x000000282b287223 */ /* 0x010fe4000001011e */
[----:B-----5:R-:W-:Y:S02]  /*2380*/  FFMA.FTZ R41, R42, -R45, R41 ;  /* 0x8000002d2a297223 */ /* 0x020fe40000010029 */
[C---:B------:R-:W-:Y:S02]  /*2390*/  FFMA.FTZ R38, -R45.reuse, R44, R38 ;  /* 0x0000002c2d267223 */ /* 0x040fe40000010126 */
[----:B------:R-:W-:-:S02]  /*23a0*/  FFMA.FTZ R40, -R45, R46, R40 ;  /* 0x0000002e2d287223 */ /* 0x000fc40000010128 */
[----:B------:R-:W-:Y:S02]  /*23b0*/  FFMA.FTZ R12, R12, -R47, R41 ;  /* 0x8000002f0c0c7223 */ /* 0x000fe40000010029 */
[C---:B------:R-:W-:Y:S02]  /*23c0*/  FFMA.FTZ R13, -R47.reuse, R13, R38 ;  /* 0x0000000d2f0d7223 */ /* 0x040fe40000010126 */
[----:B------:R-:W-:Y:S02]  /*23d0*/  FFMA.FTZ R40, -R47, R48, R40 ;  /* 0x000000302f287223 */ /* 0x000fe40000010128 */
[----:B------:R-:W-:Y:S02]  /*23e0*/  FFMA.FTZ R36, R15, -R28, R12 ;  /* 0x8000001c0f247223 */ /* 0x000fe4000001000c */
[C---:B------:R-:W-:Y:S02]  /*23f0*/  FFMA.FTZ R32, -R28.reuse, R14, R13 ;  /* 0x0000000e1c207223 */ /* 0x040fe4000001010d */
[----:B------:R-:W-:Y:S01]  /*2400*/  FFMA.FTZ R30, -R28, R49, R40 ;  /* 0x000000311c1e7223 */ /* 0x000fe20000010128 */
[----:B------:R-:W-:Y:S07]  /*2410*/  @!P0 BRA `(.L_x_36) ;  /* 0xfffffce000008947 */ /* 0x000fee000383ffff */
.L_x_35:
[----:B------:R-:W-:Y:S05]  /*2420*/  BSYNC B2 ;  /* 0x0000000000027941 */ /* 0x000fea0003800000 */
.L_x_34:
[----:B------:R-:W-:Y:S05]  /*2430*/  BRA `(.L_x_37) ;  /* 0x0000003000007947 */ /* 0x000fea0003800000 */
.L_x_28:
[----:B0----5:R-:W-:Y:S01]  /*2440*/  MOV R30, R12 ;  /* 0x0000000c001e7202 */ /* 0x021fe20000000f00 */
[----:B------:R-:W-:Y:S01]  /*2450*/  IMAD.MOV.U32 R36, RZ, RZ, R10 ;  /* 0x000000ffff247224 */ /* 0x000fe200078e000a */
[----:B------:R-:W-:-:S08]  /*2460*/  MOV R32, R11 ;  /* 0x0000000b00207202 */ /* 0x000fd00000000f00 */
.L_x_37:
[----:B------:R-:W-:Y:S05]  /*2470*/  BSYNC B1 ;  /* 0x0000000000017941 */ /* 0x000fea0003800000 */
.L_x_27:
[----:B------:R-:W-:Y:S02]  /*2480*/  IADD3 R9, R9, R8, RZ ;  /* 0x0000000809097210 */ /* 0x000fe40007ffe0ff */
[----:B------:R-:W-:-:S03]  /*2490*/  MOV R8, 0x4 ;  /* 0x0000000400087802 */ /* 0x000fc60000000f00 */
[----:B------:R-:W-:-:S04]  /*24a0*/  IMAD R9, R25, R9, R18 ;  /* 0x0000000919097224 */ /* 0x000fc800078e0212 */
[----:B------:R-:W-:-:S10]  /*24b0*/  IMAD.WIDE R8, R9, R8, c[0x0][0x170] ;  /* 0x00005c0009087625 */ /* 0x000fd400078e0208 */
[----:B------:R-:W2:Y:S01]  /*24c0*/  LDG.E.SYS R8, [R8] ;  /* 0x0000000008087381 */ /* 0x000ea200001ee900 */
[----:B------:R-:W-:-:S04]  /*24d0*/  IADD3 R15, R21, 0x1, RZ ;  /* 0x00000001150f7810 */ /* 0x000fc80007ffe0ff */
[----:B------:R-:W-:Y:S01]  /*24e0*/  ISETP.GE.AND P0, PT, R6, R15, PT ;  /* 0x0000000f0600720c */ /* 0x000fe20003f06270 */
[----:B--2---:R-:W0:Y:S02]  /*24f0*/  MUFU.RCP R7, R8 ;  /* 0x0000000800077308 */ /* 0x004e240000001000 */
[C---:B0----5:R-:W-:Y:S02]  /*2500*/  FMUL.FTZ R11, R7.reuse, R36 ;  /* 0x00000024070b7220 */ /* 0x061fe40000410000 */
[C---:B------:R-:W-:Y:S02]  /*2510*/  FMUL.FTZ R13, R7.reuse, R32 ;  /* 0x00000020070d7220 */ /* 0x040fe40000410000 */
[----:B------:R-:W-:-:S04]  /*2520*/  FMUL.FTZ R7, R7, R30 ;  /* 0x0000001e07077220 */ /* 0x000fc80000410000 */
[----:B------:R0:W-:Y:S04]  /*2530*/  STG.E.SYS [R4], R11 ;  /* 0x0000000b04007386 */ /* 0x0001e8000010e900 */
[----:B------:R0:W-:Y:S04]  /*2540*/  STG.E.SYS [R4+0x4], R13 ;  /* 0x0000040d04007386 */ /* 0x0001e8000010e900 */
[----:B------:R0:W-:Y:S01]  /*2550*/  STG.E.SYS [R4+0x8], R7 ;  /* 0x0000080704007386 */ /* 0x0001e2000010e900 */
[----:B------:R-:W-:Y:S05]  /*2560*/  @!P0 BRA `(.L_x_38) ;  /* 0xfffff60000008947 */ /* 0x000fea000383ffff */
.L_x_26:
[----:B------:R-:W-:Y:S05]  /*2570*/  BSYNC B0 ;  /* 0x0000000000007941 */ /* 0x000fea0003800000 */
.L_x_25:
[----:B------:R-:W-:Y:S01]  /*2580*/  BSSY B0, `(.L_x_39) ;  /* 0x00000b4000007945 */ /* 0x000fe20003800000 */
[----:B------:R-:W-:Y:S05]  /*2590*/  @!P1 BRA `(.L_x_40) ;  /* 0x00000b2000009947 */ /* 0x000fea0003800000 */
[----:B-1----:R-:W-:Y:S01]  /*25a0*/  IMAD R9, R25, 0xc, RZ ;  /* 0x0000000c19097824 */ /* 0x002fe200078e02ff */
[----:B------:R-:W-:Y:S01]  /*25b0*/  MOV R10, R21 ;  /* 0x00000015000a7202 */ /* 0x000fe20000000f00 */
[----:B------:R-:W-:-:S08]  /*25c0*/  IMAD.MOV.U32 R8, RZ, RZ, RZ ;  /* 0x000000ffff087224 */ /* 0x000fd000078e00ff */
.L_x_52:
[----:B0-----:R-:W-:Y:S01]  /*25d0*/  MOV R11, 0xc ;  /* 0x0000000c000b7802 */ /* 0x001fe20000000f00 */
[----:B------:R-:W-:-:S04]  /*25e0*/  IMAD R4, R25, R10, R18 ;  /* 0x0000000a19047224 */ /* 0x000fc800078e0212 */
[----:B------:R-:W-:-:S10]  /*25f0*/  IMAD.WIDE R4, R4, R11, c[0x0][0x178] ;  /* 0x00005e0004047625 */ /* 0x000fd400078e020b */
[----:B------:R0:W5:Y:S04]  /*2600*/  LDG.E.SYS R13, [R4] ;  /* 0x00000000040d7381 */ /* 0x00016800001ee900 */
[----:B------:R0:W5:Y:S04]  /*2610*/  LDG.E.SYS R6, [R4+0x4] ;  /* 0x0000040004067381 */ /* 0x00016800001ee900 */
[----:B------:R0:W5:Y:S01]  /*2620*/  LDG.E.SYS R7, [R4+0x8] ;  /* 0x0000080004077381 */ /* 0x00016200001ee900 */
[----:B------:R-:W-:Y:S01]  /*2630*/  IADD3 R27, R10, 0x1, RZ ;  /* 0x000000010a1b7810 */ /* 0x000fe20007ffe0ff */
[----:B------:R-:W-:Y:S01]  /*2640*/  BSSY B1, `(.L_x_41) ;  /* 0x0000095000017945 */ /* 0x000fe20003800000 */
[----:B------:R-:W-:-:S04]  /*2650*/  IADD3 R12, R21, 0x1, RZ ;  /* 0x00000001150c7810 */ /* 0x000fc80007ffe0ff */
[----:B------:R-:W-:-:S12]  /*2660*/  ISETP.GE.AND P0, PT, R27, R12, PT ;  /* 0x0000000c1b00720c */ /* 0x000fd80003f06270 */
[----:B------:R-:W-:Y:S05]  /*2670*/  @P0 BRA `(.L_x_42) ;  /* 0x000008e000000947 */ /* 0x000fea0003800000 */
[----:B0-----:R-:W-:Y:S01]  /*2680*/  LOP3.LUT R14, R8, 0x3, RZ, 0xc0, !PT ;  /* 0x00000003080e7812 */ /* 0x001fe200078ec0ff */
[----:B------:R-:W-:Y:S01]  /*2690*/  BSSY B2, `(.L_x_43) ;  /* 0x0000042000027945 */ /* 0x000fe20003800000 */
[----:B------:R-:W-:Y:S02]  /*26a0*/  IMAD.MOV.U32 R20, RZ, RZ, RZ ;  /* 0x000000ffff147224 */ /* 0x000fe400078e00ff */
[----:B------:R-:W-:-:S12]  /*26b0*/  ISETP.NE.AND P0, PT, R14, RZ, PT ;  /* 0x000000ff0e00720c */ /* 0x000fd80003f05270 */
[----:B------:R-:W-:Y:S05]  /*26c0*/  @!P0 BRA `(.L_x_44) ;  /* 0x000003b000008947 */ /* 0x000fea0003800000 */
[----:B------:R-:W-:Y:S01]  /*26d0*/  ISETP.NE.AND P0, PT, R14, 0x1, PT ;  /* 0x000000010e00780c */ /* 0x000fe20003f05270 */
[----:B------:R-:W-:Y:S01]  /*26e0*/  BSSY B3, `(.L_x_45) ;  /* 0x0000025000037945 */ /* 0x000fe20003800000 */
[----:B------:R-:W-:-:S10]  /*26f0*/  MOV R32, R27 ;  /* 0x0000001b00207202 */ /* 0x000fd40000000f00 */
[----:B------:R-:W-:Y:S05]  /*2700*/  @!P0 BRA `(.L_x_46) ;  /* 0x0000022000008947 */ /* 0x000fea0003800000 */
[----:B------:R-:W-:Y:S02]  /*2710*/  ISETP.NE.AND P0, PT, R14, 0x2, PT ;  /* 0x000000020e00780c */ /* 0x000fe40003f05270 */
[----:B------:R-:W-:Y:S02]  /*2720*/  MOV R32, R27 ;  /* 0x0000001b00207202 */ /* 0x000fe40000000f00 */
[----:B------:R-:W-:-:S08]  /*2730*/  MOV R29, 0x4 ;  /* 0x00000004001d7802 */ /* 0x000fd00000000f00 */
[----:B------:R-:W-:-:S05]  /*2740*/  @P0 IADD3 R32, R10, 0x2, RZ ;  /* 0x000000020a200810 */ /* 0x000fca0007ffe0ff */
[CC--:B------:R-:W-:Y:S02]  /*2750*/  @P0 IMAD R14, R32.reuse, R27.reuse, RZ ;  /* 0x0000001b200e0224 */ /* 0x0c0fe400078e02ff */
[-C--:B------:R-:W-:Y:S02]  /*2760*/  IMAD R16, R32, R32.reuse, R32 ;  /* 0x0000002020107224 */ /* 0x080fe400078e0220 */
[C-C-:B------:R-:W-:Y:S01]  /*2770*/  IMAD R28, R25.reuse, R32, R18.reuse ;  /* 0x00000020191c7224 */ /* 0x140fe200078e0212 */
[----:B------:R-:W-:Y:S01]  /*2780*/  @P0 LEA.HI R15, R14, R14, RZ, 0x1 ;  /* 0x0000000e0e0f0211 */ /* 0x000fe200078f08ff */
[----:B------:R-:W-:Y:S01]  /*2790*/  @P0 IMAD R14, R25, R27, R18 ;  /* 0x0000001b190e0224 */ /* 0x000fe200078e0212 */
[----:B------:R-:W-:Y:S01]  /*27a0*/  LEA.HI R17, R16, R16, RZ, 0x1 ;  /* 0x0000001010117211 */ /* 0x000fe200078f08ff */
[----:B------:R-:W-:Y:S01]  /*27b0*/  @P0 IMAD.MOV.U32 R27, RZ, RZ, 0x4 ;  /* 0x00000004ff1b0424 */ /* 0x000fe200078e00ff */
[-C--:B------:R-:W-:Y:S02]  /*27c0*/  @P0 LEA.HI.SX32 R15, R15, R10.reuse, 0x1f ;  /* 0x0000000a0f0f0211 */ /* 0x080fe400078ffaff */
[----:B------:R-:W-:-:S03]  /*27d0*/  LEA.HI.SX32 R17, R17, R10, 0x1f ;  /* 0x0000000a11117211 */ /* 0x000fc600078ffaff */
[C-C-:B------:R-:W-:Y:S02]  /*27e0*/  @P0 IMAD R16, R25.reuse, R15, R18.reuse ;  /* 0x0000000f19100224 */ /* 0x140fe400078e0212 */
[----:B------:R-:W-:Y:S02]  /*27f0*/  IMAD R26, R25, R17, R18 ;  /* 0x00000011191a7224 */ /* 0x000fe400078e0212 */
[----:B------:R-:W-:Y:S02]  /*2800*/  @P0 IMAD.WIDE R14, R14, R11, c[0x0][0x178] ;  /* 0x00005e000e0e0625 */ /* 0x000fe400078e020b */
[----:B------:R-:W-:Y:S02]  /*2810*/  @P0 IMAD.WIDE R16, R16, R27, c[0x0][0x170] ;  /* 0x00005c0010100625 */ /* 0x000fe400078e021b */
[----:B------:R-:W-:Y:S02]  /*2820*/  IMAD.WIDE R26, R26, R29, c[0x0][0x170] ;  /* 0x00005c001a1a7625 */ /* 0x000fe400078e021d */
[----:B------:R-:W-:-:S04]  /*2830*/  IMAD.WIDE R28, R28, R11, c[0x0][0x178] ;  /* 0x00005e001c1c7625 */ /* 0x000fc800078e020b */
[----:B------:R-:W2:Y:S04]  /*2840*/  @P0 LDG.E.SYS R20, [R14] ;  /* 0x000000000e140381 */ /* 0x000ea800001ee900 */
[----:B------:R-:W2:Y:S04]  /*2850*/  @P0 LDG.E.SYS R16, [R16] ;  /* 0x0000000010100381 */ /* 0x000ea800001ee900 */
[----:B------:R-:W3:Y:S04]  /*2860*/  @P0 LDG.E.SYS R31, [R14+0x4] ;  /* 0x000004000e1f0381 */ /* 0x000ee800001ee900 */
[----:B------:R-:W4:Y:S04]  /*2870*/  @P0 LDG.E.SYS R30, [R14+0x8] ;  /* 0x000008000e1e0381 */ /* 0x000f2800001ee900 */
[----:B------:R-:W4:Y:S04]  /*2880*/  LDG.E.SYS R26, [R26] ;  /* 0x000000001a1a7381 */ /* 0x000f2800001ee900 */
[----:B------:R-:W4:Y:S04]  /*2890*/  LDG.E.SYS R34, [R28] ;  /* 0x000000001c227381 */ /* 0x000f2800001ee900 */
[----:B------:R-:W4:Y:S04]  /*28a0*/  LDG.E.SYS R33, [R28+0x4] ;  /* 0x000004001c217381 */ /* 0x000f2800001ee900 */
[----:B------:R-:W4:Y:S01]  /*28b0*/  LDG.E.SYS R35, [R28+0x8] ;  /* 0x000008001c237381 */ /* 0x000f2200001ee900 */
[----:B------:R-:W-:Y:S01]  /*28c0*/  IADD3 R32, R32, 0x1, RZ ;  /* 0x0000000120207810 */ /* 0x000fe20007ffe0ff */
[----:B--2--5:R-:W-:-:S02]  /*28d0*/  @P0 FFMA.FTZ R13, R20, -R16, R13 ;  /* 0x80000010140d0223 */ /* 0x024fc4000001000d */
[C---:B---3--:R-:W-:Y:S02]  /*28e0*/  @P0 FFMA.FTZ R6, -R16.reuse, R31, R6 ;  /* 0x0000001f10060223 */ /* 0x048fe40000010106 */
[----:B----4-:R-:W-:Y:S02]  /*28f0*/  @P0 FFMA.FTZ R7, -R16, R30, R7 ;  /* 0x0000001e10070223 */ /* 0x010fe40000010107 */
[----:B------:R-:W-:Y:S02]  /*2900*/  FFMA.FTZ R13, R34, -R26, R13 ;  /* 0x8000001a220d7223 */ /* 0x000fe4000001000d */
[C---:B------:R-:W-:Y:S02]  /*2910*/  FFMA.FTZ R6, -R26.reuse, R33, R6 ;  /* 0x000000211a067223 */ /* 0x040fe40000010106 */
[----:B------:R-:W-:-:S08]  /*2920*/  FFMA.FTZ R7, -R26, R35, R7 ;  /* 0x000000231a077223 */ /* 0x000fd00000010107 */
.L_x_46:
[----:B------:R-:W-:Y:S05]  /*2930*/  BSYNC B3 ;  /* 0x0000000000037941 */ /* 0x000fea0003800000 */
.L_x_45:
[-C--:B------:R-:W-:Y:S02]  /*2940*/  IMAD R14, R32, R32.reuse, R32 ;  /* 0x00000020200e7224 */ /* 0x080fe400078e0220 */
[----:B------:R-:W-:-:S03]  /*2950*/  IMAD R16, R25, R32, R18 ;  /* 0x0000002019107224 */ /* 0x000fc600078e0212 */
[----:B------:R-:W-:Y:S01]  /*2960*/  LEA.HI R15, R14, R14, RZ, 0x1 ;  /* 0x0000000e0e0f7211 */ /* 0x000fe200078f08ff */
[----:B------:R-:W-:Y:S01]  /*2970*/  IMAD.WIDE R16, R16, R11, c[0x0][0x178] ;  /* 0x00005e0010107625 */ /* 0x000fe200078e020b */
[----:B------:R-:W-:Y:S02]  /*2980*/  MOV R14, 0x4 ;  /* 0x00000004000e7802 */ /* 0x000fe40000000f00 */
[----:B------:R-:W-:-:S05]  /*2990*/  LEA.HI.SX32 R15, R15, R10, 0x1f ;  /* 0x0000000a0f0f7211 */ /* 0x000fca00078ffaff */
[----:B------:R-:W-:Y:S02]  /*29a0*/  IMAD R15, R25, R15, R18 ;  /* 0x0000000f190f7224 */ /* 0x000fe400078e0212 */
[----:B------:R-:W2:Y:S02]  /*29b0*/  LDG.E.SYS R27, [R16+0x4] ;  /* 0x00000400101b7381 */ /* 0x000ea400001ee900 */
[----:B------:R-:W-:Y:S02]  /*29c0*/  IMAD.WIDE R14, R15, R14, c[0x0][0x170] ;  /* 0x00005c000f0e7625 */ /* 0x000fe400078e020e */
[----:B------:R-:W3:Y:S04]  /*29d0*/  LDG.E.SYS R26, [R16+0x8] ;  /* 0x00000800101a7381 */ /* 0x000ee800001ee900 */
[----:B------:R-:W4:Y:S04]  /*29e0*/  LDG.E.SYS R20, [R16] ;  /* 0x0000000010147381 */ /* 0x000f2800001ee900 */
[----:B------:R-:W2:Y:S01]  /*29f0*/  LDG.E.SYS R14, [R14] ;  /* 0x000000000e0e7381 */ /* 0x000ea200001ee900 */
[----:B------:R-:W-:Y:S01]  /*2a00*/  IADD3 R32, R32, 0x1, RZ ;  /* 0x0000000120207810 */ /* 0x000fe20007ffe0ff */
[----:B--2--5:R-:W-:-:S02]  /*2a10*/  FFMA.FTZ R6, -R14, R27, R6 ;  /* 0x0000001b0e067223 */ /* 0x024fc40000010106 */
[----:B---3--:R-:W-:Y:S02]  /*2a20*/  FFMA.FTZ R7, -R14, R26, R7 ;  /* 0x0000001a0e077223 */ /* 0x008fe40000010107 */
[----:B----4-:R-:W-:Y:S01]  /*2a30*/  FFMA.FTZ R13, R20, -R14, R13 ;  /* 0x8000000e140d7223 */ /* 0x010fe2000001000d */
[----:B------:R-:W-:Y:S02]  /*2a40*/  MOV R33, R6 ;  /* 0x0000000600217202 */ /* 0x000fe40000000f00 */
[----:B------:R-:W-:Y:S01]  /*2a50*/  MOV R20, R7 ;  /* 0x0000000700147202 */ /* 0x000fe20000000f00 */
[----:B------:R-:W-:Y:S01]  /*2a60*/  IMAD.MOV.U32 R34, RZ, RZ, R13 ;  /* 0x000000ffff227224 */ /* 0x000fe200078e000d */
[----:B------:R-:W-:Y:S07]  /*2a70*/  BRA `(.L_x_47) ;  /* 0x0000003000007947 */ /* 0x000fee0003800000 */
.L_x_44:
[----:B------:R-:W-:Y:S01]  /*2a80*/  IMAD.MOV.U32 R32, RZ, RZ, R27 ;  /* 0x000000ffff207224 */ /* 0x000fe200078e001b */
[----:B------:R-:W-:Y:S02]  /*2a90*/  MOV R33, RZ ;  /* 0x000000ff00217202 */ /* 0x000fe40000000f00 */
[----:B------:R-:W-:-:S08]  /*2aa0*/  MOV R34, RZ ;  /* 0x000000ff00227202 */ /* 0x000fd00000000f00 */
.L_x_47:
[----:B------:R-:W-:Y:S05]  /*2ab0*/  BSYNC B2 ;  /* 0x0000000000027941 */ /* 0x000fea0003800000 */
.L_x_43:
[----:B------:R-:W-:Y:S01]  /*2ac0*/  ISETP.GE.U32.AND P0, PT, R8, 0x4, PT ;  /* 0x000000040800780c */ /* 0x000fe20003f06070 */
[----:B------:R-:W-:Y:S11]  /*2ad0*/  BSSY B2, `(.L_x_48) ;  /* 0x0000047000027945 */ /* 0x000ff60003800000 */
[----:B------:R-:W-:Y:S05]  /*2ae0*/  @!P0 BRA `(.L_x_49) ;  /* 0x0000045000008947 */ /* 0x000fea0003800000 */
[----:B-----5:R-:W-:Y:S01]  /*2af0*/  MOV R34, R13 ;  /* 0x0000000d00227202 */ /* 0x020fe20000000f00 */
[----:B------:R-:W-:Y:S01]  /*2b00*/  IMAD.MOV.U32 R20, RZ, RZ, R7 ;  /* 0x000000ffff147224 */ /* 0x000fe200078e0007 */
[----:B------:R-:W-:Y:S01]  /*2b10*/  MOV R33, R6 ;  /* 0x0000000600217202 */ /* 0x000fe20000000f00 */
[----:B------:R-:W-:Y:S01]  /*2b20*/  IMAD R13, R25, R32, RZ ;  /* 0x00000020190d7224 */ /* 0x000fe200078e02ff */
[----:B------:R-:W-:-:S08]  /*2b30*/  SHF.R.S32.HI R35, RZ, 0x1f, R9 ;  /* 0x0000001fff237819 */ /* 0x000fd00000011409 */
.L_x_50:
[C---:B------:R-:W-:Y:S01]  /*2b40*/  IADD3 R6, R32.reuse, 0x1, RZ ;  /* 0x0000000120067810 */ /* 0x040fe20007ffe0ff */
[C---:B------:R-:W-:Y:S01]  /*2b50*/  IMAD R7, R32.reuse, R32, R32 ;  /* 0x0000002020077224 */ /* 0x040fe200078e0220 */
[----:B------:R-:W-:Y:S01]  /*2b60*/  IADD3 R15, R32, 0x2, RZ ;  /* 0x00000002200f7810 */ /* 0x000fe20007ffe0ff */
[----:B------:R-:W-:Y:S01]  /*2b70*/  IMAD.IADD R26, R18, 0x1, R13 ;  /* 0x00000001121a7824 */ /* 0x000fe200078e020d */
[----:B------:R-:W-:-:S02]  /*2b80*/  IADD3 R14, R32, 0x3, RZ ;  /* 0x00000003200e7810 */ /* 0x000fc40007ffe0ff */
[----:B------:R-:W-:Y:S01]  /*2b90*/  LEA.HI R7, R7, R7, RZ, 0x1 ;  /* 0x0000000707077211 */ /* 0x000fe200078f08ff */
[----:B------:R-:W-:Y:S01]  /*2ba0*/  IMAD R6, R6, R15, RZ ;  /* 0x0000000f06067224 */ /* 0x000fe200078e02ff */
[----:B------:R-:W-:Y:S01]  /*2bb0*/  IADD3 R32, R32, 0x4, RZ ;  /* 0x0000000420207810 */ /* 0x000fe20007ffe0ff */
[----:B------:R-:W-:Y:S01]  /*2bc0*/  IMAD R16, R15, R14, RZ ;  /* 0x0000000e0f107224 */ /* 0x000fe200078e02ff */
[----:B------:R-:W-:Y:S01]  /*2bd0*/  LEA.HI.SX32 R7, R7, R10, 0x1f ;  /* 0x0000000a07077211 */ /* 0x000fe200078ffaff */
[----:B------:R-:W-:Y:S01]  /*2be0*/  IMAD.WIDE R26, R26, R11, c[0x0][0x178] ;  /* 0x00005e001a1a7625 */ /* 0x000fe200078e020b */
[----:B------:R-:W-:Y:S01]  /*2bf0*/  LEA.HI R15, R6, R6, RZ, 0x1 ;  /* 0x00000006060f7211 */ /* 0x000fe200078f08ff */
[----:B------:R-:W-:Y:S01]  /*2c00*/  IMAD R14, R14, R32, RZ ;  /* 0x000000200e0e7224 */ /* 0x000fe200078e02ff */
[----:B------:R-:W-:Y:S01]  /*2c10*/  LEA.HI R17, R16, R16, RZ, 0x1 ;  /* 0x0000001010117211 */ /* 0x000fe200078f08ff */
[----:B------:R-:W-:Y:S01]  /*2c20*/  IMAD R7, R25, R7, R18 ;  /* 0x0000000719077224 */ /* 0x000fe200078e0212 */
[----:B------:R-:W-:-:S02]  /*2c30*/  MOV R42, 0x4 ;  /* 0x00000004002a7802 */ /* 0x000fc40000000f00 */
[-C--:B------:R-:W-:Y:S02]  /*2c40*/  LEA.HI.SX32 R15, R15, R10.reuse, 0x1f ;  /* 0x0000000a0f0f7211 */ /* 0x080fe400078ffaff */
[----:B------:R-:W-:Y:S01]  /*2c50*/  LEA.HI.SX32 R17, R17, R10, 0x1f ;  /* 0x0000000a11117211 */ /* 0x000fe200078ffaff */
[----:B------:R-:W-:Y:S01]  /*2c60*/  IMAD.WIDE R28, R7, R42, c[0x0][0x170] ;  /* 0x00005c00071c7625 */ /* 0x000fe200078e022a */
[----:B------:R-:W-:Y:S01]  /*2c70*/  IADD3 R6, P0, R9, R26, RZ ;  /* 0x0000001a09067210 */ /* 0x000fe20007f1e0ff */
[C-C-:B------:R-:W-:Y:S01]  /*2c80*/  IMAD R15, R25.reuse, R15, R18.reuse ;  /* 0x0000000f190f7224 */ /* 0x140fe200078e0212 */
[----:B------:R-:W-:Y:S01]  /*2c90*/  LEA.HI R31, R14, R14, RZ, 0x1 ;  /* 0x0000000e0e1f7211 */ /* 0x000fe200078f08ff */
[----:B------:R-:W-:Y:S01]  /*2ca0*/  IMAD R30, R25, R17, R18 ;  /* 0x00000011191e7224 */ /* 0x000fe200078e0212 */
[----:B------:R-:W-:Y:S01]  /*2cb0*/  IADD3.X R7, R27, R35, RZ, P0, !PT ;  /* 0x000000231b077210 */ /* 0x000fe200007fe4ff */
[----:B------:R-:W-:Y:S01]  /*2cc0*/  IMAD.WIDE R16, R15, R42, c[0x0][0x170] ;  /* 0x00005c000f107625 */ /* 0x000fe200078e022a */
[----:B------:R-:W-:Y:S01]  /*2cd0*/  LEA.HI.SX32 R31, R31, R10, 0x1f ;  /* 0x0000000a1f1f7211 */ /* 0x000fe200078ffaff */
[----:B------:R0:W2:Y:S01]  /*2ce0*/  LDG.E.SYS R39, [R26] ;  /* 0x000000001a277381 */ /* 0x0000a200001ee900 */
[----:B------:R-:W-:-:S03]  /*2cf0*/  IADD3 R14, P0, R9, R6, RZ ;  /* 0x00000006090e7210 */ /* 0x000fc60007f1e0ff */
[----:B------:R0:W3:Y:S01]  /*2d00*/  LDG.E.SYS R36, [R26+0x4] ;  /* 0x000004001a247381 */ /* 0x0000e200001ee900 */
[----:B------:R-:W-:-:S03]  /*2d10*/  IMAD R31, R25, R31, R18 ;  /* 0x0000001f191f7224 */ /* 0x000fc600078e0212 */
[----:B------:R0:W4:Y:S01]  /*2d20*/  LDG.E.SYS R37, [R26+0x8] ;  /* 0x000008001a257381 */ /* 0x00012200001ee900 */
[----:B------:R-:W-:-:S03]  /*2d30*/  IMAD.X R15, R35, 0x1, R7, P0 ;  /* 0x00000001230f7824 */ /* 0x000fc600000e0607 */
[----:B------:R1:W2:Y:S04]  /*2d40*/  LDG.E.SYS R38, [R28] ;  /* 0x000000001c267381 */ /* 0x0002a800001ee900 */
[----:B------:R5:W4:Y:S01]  /*2d50*/  LDG.E.SYS R40, [R6] ;  /* 0x0000000006287381 */ /* 0x000b2200001ee900 */
[----:B0-----:R-:W-:Y:S01]  /*2d60*/  IMAD.WIDE R26, R30, R42, c[0x0][0x170] ;  /* 0x00005c001e1a7625 */ /* 0x001fe200078e022a */
[----:B------:R-:W-:Y:S02]  /*2d70*/  IADD3 R30, P0, R9, R14, RZ ;  /* 0x0000000e091e7210 */ /* 0x000fe40007f1e0ff */
[----:B------:R5:W4:Y:S01]  /*2d80*/  LDG.E.SYS R41, [R6+0x4] ;  /* 0x0000040006297381 */ /* 0x000b2200001ee900 */
[----:B-1----:R-:W-:Y:S01]  /*2d90*/  IMAD.WIDE R28, R31, R42, c[0x0][0x170] ;  /* 0x00005c001f1c7625 */ /* 0x002fe200078e022a */
[----:B------:R-:W-:-:S02]  /*2da0*/  IADD3.X R31, R35, R15, RZ, P0, !PT ;  /* 0x0000000f231f7210 */ /* 0x000fc400007fe4ff */
[----:B------:R5:W4:Y:S04]  /*2db0*/  LDG.E.SYS R42, [R6+0x8] ;  /* 0x00000800062a7381 */ /* 0x000b2800001ee900 */
[----:B------:R-:W4:Y:S04]  /*2dc0*/  LDG.E.SYS R16, [R16] ;  /* 0x0000000010107381 */ /* 0x000f2800001ee900 */
[----:B------:R-:W4:Y:S04]  /*2dd0*/  LDG.E.SYS R26, [R26] ;  /* 0x000000001a1a7381 */ /* 0x000f2800001ee900 */
[----:B------:R-:W4:Y:S04]  /*2de0*/  LDG.E.SYS R44, [R14] ;  /* 0x000000000e2c7381 */ /* 0x000f2800001ee900 */
[----:B------:R-:W4:Y:S04]  /*2df0*/  LDG.E.SYS R43, [R14+0x4] ;  /* 0x000004000e2b7381 */ /* 0x000f2800001ee900 */
[----:B------:R-:W4:Y:S04]  /*2e00*/  LDG.E.SYS R45, [R14+0x8] ;  /* 0x000008000e2d7381 */ /* 0x000f2800001ee900 */
[----:B------:R-:W4:Y:S04]  /*2e10*/  LDG.E.SYS R28, [R28] ;  /* 0x000000001c1c7381 */ /* 0x000f2800001ee900 */
[----:B------:R-:W4:Y:S04]  /*2e20*/  LDG.E.SYS R46, [R30] ;  /* 0x000000001e2e7381 */ /* 0x000f2800001ee900 */
[----:B------:R-:W4:Y:S04]  /*2e30*/  LDG.E.SYS R47, [R30+0x4] ;  /* 0x000004001e2f7381 */ /* 0x000f2800001ee900 */
[----:B-----5:R-:W5:Y:S01]  /*2e40*/  LDG.E.SYS R6, [R30+0x8] ;  /* 0x000008001e067381 */ /* 0x020f6200001ee900 */
[----:B------:R-:W-:-:S02]  /*2e50*/  ISETP.GE.AND P0, PT, R32, R12, PT ;  /* 0x0000000c2000720c */ /* 0x000fc40003f06270 */
[----:B------:R-:W-:Y:S01]  /*2e60*/  LEA R13, R25, R13, 0x2 ;  /* 0x0000000d190d7211 */ /* 0x000fe200078e10ff */
[----:B--2---:R-:W-:Y:S02]  /*2e70*/  FFMA.FTZ R39, R39, -R38, R34 ;  /* 0x8000002627277223 */ /* 0x004fe40000010022 */
[C---:B---3--:R-:W-:Y:S02]  /*2e80*/  FFMA.FTZ R36, -R38.reuse, R36, R33 ;  /* 0x0000002426247223 */ /* 0x048fe40000010121 */
[----:B----4-:R-:W-:Y:S02]  /*2e90*/  FFMA.FTZ R37, -R38, R37, R20 ;  /* 0x0000002526257223 */ /* 0x010fe40000010114 */
[----:B------:R-:W-:Y:S02]  /*2ea0*/  FFMA.FTZ R39, R40, -R16, R39 ;  /* 0x8000001028277223 */ /* 0x000fe40000010027 */
[C---:B------:R-:W-:Y:S02]  /*2eb0*/  FFMA.FTZ R36, -R16.reuse, R41, R36 ;  /* 0x0000002910247223 */ /* 0x040fe40000010124 */
[----:B------:R-:W-:-:S02]  /*2ec0*/  FFMA.FTZ R37, -R16, R42, R37 ;  /* 0x0000002a10257223 */ /* 0x000fc40000010125 */
[----:B------:R-:W-:Y:S02]  /*2ed0*/  FFMA.FTZ R39, R44, -R26, R39 ;  /* 0x8000001a2c277223 */ /* 0x000fe40000010027 */
[C---:B------:R-:W-:Y:S02]  /*2ee0*/  FFMA.FTZ R36, -R26.reuse, R43, R36 ;  /* 0x0000002b1a247223 */ /* 0x040fe40000010124 */
[----:B------:R-:W-:Y:S02]  /*2ef0*/  FFMA.FTZ R37, -R26, R45, R37 ;  /* 0x0000002d1a257223 */ /* 0x000fe40000010125 */
[----:B------:R-:W-:Y:S02]  /*2f00*/  FFMA.FTZ R34, R46, -R28, R39 ;  /* 0x8000001c2e227223 */ /* 0x000fe40000010027 */
[C---:B------:R-:W-:Y:S02]  /*2f10*/  FFMA.FTZ R33, -R28.reuse, R47, R36 ;  /* 0x0000002f1c217223 */ /* 0x040fe40000010124 */
[----:B-----5:R-:W-:Y:S01]  /*2f20*/  FFMA.FTZ R20, -R28, R6, R37 ;  /* 0x000000061c147223 */ /* 0x020fe20000010125 */
[----:B------:R-:W-:Y:S07]  /*2f30*/  @!P0 BRA `(.L_x_50) ;  /* 0xfffffc0000008947 */ /* 0x000fee000383ffff */
.L_x_49:
[----:B------:R-:W-:Y:S05]  /*2f40*/  BSYNC B2 ;  /* 0x0000000000027941 */ /* 0x000fea0003800000 */
.L_x_48:
[----:B------:R-:W-:Y:S05]  /*2f50*/  BRA `(.L_x_51) ;  /* 0x0000003000007947 */ /* 0x000fea0003800000 */
.L_x_42:
[----:B0----5:R-:W-:Y:S01]  /*2f60*/  IMAD.MOV.U32 R20, RZ, RZ, R7 ;  /* 0x000000ffff147224 */ /* 0x021fe200078e0007 */
[----:B------:R-:W-:-:S02]  /*2f70*/  MOV R33, R6 ;  /* 0x0000000600217202 */ /* 0x000fc40000000f00 */
[----:B------:R-:W-:-:S08]  /*2f80*/  MOV R34, R13 ;  /* 0x0000000d00227202 */ /* 0x000fd00000000f00 */
.L_x_51:
[----:B------:R-:W-:Y:S05]  /*2f90*/  BSYNC B1 ;  /* 0x0000000000017941 */ /* 0x000fea0003800000 */
.L_x_41:
[----:B-----5:R-:W-:-:S05]  /*2fa0*/  IMAD R6, R10, R10, R10 ;  /* 0x0000000a0a067224 */ /* 0x020fca00078e020a */
[----:B------:R-:W-:Y:S01]  /*2fb0*/  LEA.HI R7, R6, R6, RZ, 0x1 ;  /* 0x0000000606077211 */ /* 0x000fe200078f08ff */
[----:B------:R-:W-:-:S03]  /*2fc0*/  IMAD.MOV.U32 R6, RZ, RZ, 0x4 ;  /* 0x00000004ff067424 */ /* 0x000fc600078e00ff */
[----:B------:R-:W-:-:S05]  /*2fd0*/  LEA.HI.SX32 R7, R7, R10, 0x1f ;  /* 0x0000000a07077211 */ /* 0x000fca00078ffaff */
[----:B------:R-:W-:-:S04]  /*2fe0*/  IMAD R7, R25, R7, R18 ;  /* 0x0000000719077224 */ /* 0x000fc800078e0212 */
[----:B------:R-:W-:-:S10]  /*2ff0*/  IMAD.WIDE R6, R7, R6, c[0x0][0x170] ;  /* 0x00005c0007067625 */ /* 0x000fd400078e0206 */
[----:B------:R-:W2:Y:S01]  /*3000*/  LDG.E.SYS R6, [R6] ;  /* 0x0000000006067381 */ /* 0x000ea200001ee900 */
[----:B------:R-:W-:Y:S02]  /*3010*/  IADD3 R10, R10, -0x1, RZ ;  /* 0xffffffff0a0a7810 */ /* 0x000fe40007ffe0ff */
[----:B------:R-:W-:Y:S02]  /*3020*/  IADD3 R8, R8, 0x1, RZ ;  /* 0x0000000108087810 */ /* 0x000fe40007ffe0ff */
[----:B------:R-:W-:Y:S01]  /*3030*/  ISETP.GT.AND P0, PT, R10, -0x1, PT ;  /* 0xffffffff0a00780c */ /* 0x000fe20003f04270 */
[----:B--2---:R-:W0:Y:S02]  /*3040*/  MUFU.RCP R11, R6 ;  /* 0x00000006000b7308 */ /* 0x004e240000001000 */
[C---:B0-----:R-:W-:Y:S02]  /*3050*/  FMUL.FTZ R13, R11.reuse, R34 ;  /* 0x000000220b0d7220 */ /* 0x041fe40000410000 */
[----:B------:R-:W-:-:S02]  /*3060*/  FMUL.FTZ R33, R11, R33 ;  /* 0x000000210b217220 */ /* 0x000fc40000410000 */
[----:B------:R-:W-:-:S04]  /*3070*/  FMUL.FTZ R11, R11, R20 ;  /* 0x000000140b0b7220 */ /* 0x000fc80000410000 */
[----:B------:R0:W-:Y:S04]  /*3080*/  STG.E.SYS [R4], R13 ;  /* 0x0000000d04007386 */ /* 0x0001e8000010e900 */
[----:B------:R0:W-:Y:S04]  /*3090*/  STG.E.SYS [R4+0x4], R33 ;  /* 0x0000042104007386 */ /* 0x0001e8000010e900 */
[----:B------:R0:W-:Y:S01]  /*30a0*/  STG.E.SYS [R4+0x8], R11 ;  /* 0x0000080b04007386 */ /* 0x0001e2000010e900 */
[----:B------:R-:W-:Y:S05]  /*30b0*/  @P0 BRA `(.L_x_52) ;  /* 0xfffff51000000947 */ /* 0x000fea000383ffff */
.L_x_40:
[----:B------:R-:W-:Y:S05]  /*30c0*/  BSYNC B0 ;  /* 0x0000000000007941 */ /* 0x000fea0003800000 */
.L_x_39:
[----:B0-----:R-:W2:Y:S04]  /*30d0*/  LDG.E.SYS R5, [R2] ;  /* 0x0000000002057381 */ /* 0x001ea800001ee900 */
[----:B------:R0:W5:Y:S04]  /*30e0*/  LDG.E.SYS R4, [R2+0x4] ;  /* 0x0000040002047381 */ /* 0x00016800001ee900 */
[----:B-1----:R0:W5:Y:S01]  /*30f0*/  LDG.E.SYS R7, [R2+0x8] ;  /* 0x0000080002077381 */ /* 0x00216200001ee900 */
[----:B------:R-:W-:Y:S01]  /*3100*/  BSSY B0, `(.L_x_53) ;  /* 0x000002b000007945 */ /* 0x000fe20003800000 */
[----:B------:R-:W-:-:S02]  /*3110*/  PLOP3.LUT P0, PT, PT, PT, PT, 0x80, 0x0 ;  /* 0x000000000000781c */ /* 0x000fc40003f0f070 */
[----:B--2---:R-:W-:-:S12]  /*3120*/  FSETP.NAN.FTZ.AND P1, PT, R5, R5, PT ;  /* 0x000000050500720b */ /* 0x004fd80003f38000 */
[----:B------:R-:W-:Y:S05]  /*3130*/  @P1 BRA `(.L_x_54) ;  /* 0x0000027000001947 */ /* 0x000fea0003800000 */
[C---:B0-----:R-:W-:Y:S01]  /*3140*/  LOP3.LUT P1, RZ, R5.reuse, 0x7fffffff, RZ, 0xc0, !PT ;  /* 0x7fffffff05ff7812 */ /* 0x041fe2000782c0ff */
[----:B------:R-:W-:Y:S01]  /*3150*/  BSSY B1, `(.L_x_55) ;  /* 0x000000f000017945 */ /* 0x000fe20003800000 */
[----:B------:R-:W-:-:S10]  /*3160*/  SHF.L.U32 R3, R5, 0x1, RZ ;  /* 0x0000000105037819 */ /* 0x000fd400000006ff */
[----:B------:R-:W-:Y:S05]  /*3170*/  @!P1 BRA `(.L_x_56) ;  /* 0x0000006000009947 */ /* 0x000fea0003800000 */
[----:B------:R-:W-:Y:S01]  /*3180*/  FADD.FTZ R2, R5, R5 ;  /* 0x0000000505027221 */ /* 0x000fe20000010000 */
[----:B------:R-:W-:-:S04]  /*3190*/  ISETP.LT.U32.AND P2, PT, R3, -0xffffff, PT ;  /* 0xff0000010300780c */ /* 0x000fc80003f41070 */
[----:B------:R-:W-:-:S12]  /*31a0*/  FSETP.NEU.FTZ.AND P1, PT, R5, R2, PT ;  /* 0x000000020500720b */ /* 0x000fd80003f3d000 */
[----:B------:R-:W-:Y:S05]  /*31b0*/  @P1 BRA P2, `(.L_x_57) ;  /* 0x0000005000001947 */ /* 0x000fea0001000000 */
[----:B------:R-:W-:Y:S02]  /*31c0*/  BREAK B1 ;  /* 0x0000000000017942 */ /* 0x000fe40003800000 */
[----:B------:R-:W-:Y:S05]  /*31d0*/  BRA `(.L_x_54) ;  /* 0x000001d000007947 */ /* 0x000fea0003800000 */
.L_x_56:
[----:B------:R-:W-:-:S12]  /*31e0*/  ISETP.GT.U32.AND P1, PT, R3, -0x1000000, PT ;  /* 0xff0000000300780c */ /* 0x000fd80003f24070 */
[----:B------:R-:W-:Y:S01]  /*31f0*/  @P1 BREAK B1 ;  /* 0x0000000000011942 */ /* 0x000fe20003800000 */
[----:B------:R-:W-:Y:S05]  /*3200*/  @P1 BRA `(.L_x_54) ;  /* 0x000001a000001947 */ /* 0x000fea0003800000 */
.L_x_57:
[----:B-----5:R-:W-:-:S12]  /*3210*/  FSETP.NAN.FTZ.AND P1, PT, R4, R4, PT ;  /* 0x000000040400720b */ /* 0x020fd80003f38000 */
[----:B------:R-:W-:Y:S01]  /*3220*/  @P1 BREAK B1 ;  /* 0x0000000000011942 */ /* 0x000fe20003800000 */
[----:B------:R-:W-:Y:S05]  /*3230*/  @P1 BRA `(.L_x_54) ;  /* 0x0000017000001947 */ /* 0x000fea0003800000 */
[----:B------:R-:W-:Y:S05]  /*3240*/  BSYNC B1 ;  /* 0x0000000000017941 */ /* 0x000fea0003800000 */
.L_x_55:
[C---:B------:R-:W-:Y:S01]  /*3250*/  LOP3.LUT P1, RZ, R4.reuse, 0x7fffffff, RZ, 0xc0, !PT ;  /* 0x7fffffff04ff7812 */ /* 0x040fe2000782c0ff */
        /* <DEDUP_REMOVED lines=9> */
.L_x_59:
[----:B------:R-:W-:-:S12]  /*32f0*/  ISETP.GT.U32.AND P1, PT, R2, -0x1000000, PT ;  /* 0xff0000000200780c */ /* 0x000fd80003f24070 */
[----:B------:R-:W-:Y:S01]  /*3300*/  @P1 BREAK B1 ;  /* 0x0000000000011942 */ /* 0x000fe20003800000 */
[----:B------:R-:W-:Y:S05]  /*3310*/  @P1 BRA `(.L_x_54) ;  /* 0x0000009000001947 */ /* 0x000fea0003800000 */
.L_x_60:
[----:B------:R-:W-:Y:S05]  /*3320*/  BSYNC B1 ;  /* 0x0000000000017941 */ /* 0x000fea0003800000 */
.L_x_58:
[C---:B------:R-:W-:Y:S01]  /*3330*/  FADD.FTZ R2, R7.reuse, R7 ;  /* 0x0000000707027221 */ /* 0x040fe20000010000 */
[C---:B------:R-:W-:Y:S02]  /*3340*/  LOP3.LUT P2, RZ, R7.reuse, 0x7fffffff, RZ, 0xc0, !PT ;  /* 0x7fffffff07ff7812 */ /* 0x040fe4000784c0ff */
[C---:B------:R-:W-:Y:S02]  /*3350*/  FSETP.NAN.FTZ.AND P1, PT, R7.reuse, R7, PT ;  /* 0x000000070700720b */ /* 0x040fe40003f38000 */
[----:B------:R-:W-:-:S04]  /*3360*/  FSETP.NEU.FTZ.AND P3, PT, R7, R2, PT ;  /* 0x000000020700720b */ /* 0x000fc80003f7d000 */
[----:B------:R-:W-:-:S04]  /*3370*/  PLOP3.LUT P2, PT, P2, P3, PT, 0x20, 0x0 ;  /* 0x000000000000781c */ /* 0x000fc80001746470 */
[----:B------:R-:W-:-:S12]  /*3380*/  PLOP3.LUT P1, PT, P1, P2, PT, 0xa8, 0x0 ;  /* 0x000000000000781c */ /* 0x000fd80000f25570 */
[----:B------:R-:W-:-:S05]  /*3390*/  @!P1 IMAD.SHL.U32 R2, R7, 0x2, RZ ;  /* 0x0000000207029824 */ /* 0x000fca00078e00ff */
[----:B------:R-:W-:-:S12]  /*33a0*/  @!P1 ISETP.GT.U32.AND P0, PT, R2, -0x1000000, PT ;  /* 0xff0000000200980c */ /* 0x000fd80003f04070 */
.L_x_54:
[----:B0-----:R-:W-:Y:S05]  /*33b0*/  BSYNC B0 ;  /* 0x0000000000007941 */ /* 0x001fea0003800000 */
.L_x_53:
[----:B------:R-:W-:Y:S02]  /*33c0*/  IADD3 R19, R19, c[0x0][0x190], RZ ;  /* 0x0000640013137a10 */ /* 0x000fe40007ffe0ff */
[----:B------:R-:W-:-:S03]  /*33d0*/  ISETP.NE.AND P1, PT, RZ, c[0x0][0x19c], PT ;  /* 0x00006700ff007a0c */ /* 0x000fc60003f25270 */
[----:B------:R-:W-:-:S04]  /*33e0*/  IMAD R19, R0, c[0x0][0x194], R19 ;  /* 0x0000650000137a24 */ /* 0x000fc800078e0213 */
[----:B------:R-:W-:-:S05]  /*33f0*/  IMAD R19, R19, c[0x0][0x198], RZ ;  /* 0x0000660013137a24 */ /* 0x000fca00078e02ff */
[----:B------:R-:W-:Y:S02]  /*3400*/  @P1 MOV R3, 0x4 ;  /* 0x0000000400031802 */ /* 0x000fe40000000f00 */
[----:B------:R-:W-:-:S05]  /*3410*/  @P1 IADD3 R2, R19, c[0x0][0x19c], RZ ;  /* 0x0000670013021a10 */ /* 0x000fca0007ffe0ff */
[----:B------:R-:W-:-:S10]  /*3420*/  @P1 IMAD.WIDE R2, R2, R3, c[0x0][0x160] ;  /* 0x0000580002021625 */ /* 0x000fd400078e0203 */
[----:B------:R0:W2:Y:S04]  /*3430*/  @P1 LDG.E.SYS R0, [R2] ;  /* 0x0000000002001381 */ /* 0x0000a800001ee900 */
[----:B------:R0:W3:Y:S04]  /*3440*/  @P1 LDG.E.SYS R6, [R2+0x4] ;  /* 0x0000040002061381 */ /* 0x0000e800001ee900 */
[----:B------:R0:W4:Y:S01]  /*3450*/  @P1 LDG.E.SYS R8, [R2+0x8] ;  /* 0x0000080002081381 */ /* 0x00012200001ee900 */
[----:B------:R-:W1:Y:S01]  /*3460*/  I2F R9, c[0x0][0x1a0] ;  /* 0x0000680000097b06 */ /* 0x000e620000201400 */
[----:B------:R-:W-:-:S02]  /*3470*/  FSEL R22, R22, R5, P0 ;  /* 0x0000000516167208 */ /* 0x000fc40000000000 */
[----:B-----5:R-:W-:Y:S02]  /*3480*/  FSEL R23, R23, R4, P0 ;  /* 0x0000000417177208 */ /* 0x020fe40000000000 */
[----:B------:R-:W-:Y:S02]  /*3490*/  FSEL R24, R24, R7, P0 ;  /* 0x0000000718187208 */ /* 0x000fe40000000000 */
[----:B------:R-:W-:Y:S02]  /*34a0*/  FMNMX.FTZ R22, RZ, R22, !PT ;  /* 0x00000016ff167209 */ /* 0x000fe40007810000 */
[----:B------:R-:W-:Y:S02]  /*34b0*/  FMNMX.FTZ R23, RZ, R23, !PT ;  /* 0x00000017ff177209 */ /* 0x000fe40007810000 */
[----:B------:R-:W-:Y:S02]  /*34c0*/  FMNMX.FTZ R24, RZ, R24, !PT ;  /* 0x00000018ff187209 */ /* 0x000fe40007810000 */
[----:B------:R-:W-:Y:S01]  /*34d0*/  MOV R4, 0x4 ;  /* 0x0000000400047802 */ /* 0x000fe20000000f00 */
[----:B-1----:R-:W-:-:S02]  /*34e0*/  FMUL.FTZ R5, R22, R9 ;  /* 0x0000000916057220 */ /* 0x002fc40000410000 */
[-C--:B------:R-:W-:Y:S02]  /*34f0*/  FMUL.FTZ R23, R23, R9.reuse ;  /* 0x0000000917177220 */ /* 0x080fe40000410000 */
[----:B------:R-:W-:Y:S02]  /*3500*/  FMUL.FTZ R9, R24, R9 ;  /* 0x0000000918097220 */ /* 0x000fe40000410000 */
[----:B0-----:R-:W-:Y:S02]  /*3510*/  IMAD.WIDE R2, R19, R4, c[0x0][0x160] ;  /* 0x0000580013027625 */ /* 0x001fe400078e0204 */
[----:B--2---:R-:W-:Y:S02]  /*3520*/  @P1 FADD.FTZ R5, R5, R0 ;  /* 0x0000000005051221 */ /* 0x004fe40000010000 */
[----:B---3--:R-:W-:Y:S02]  /*3530*/  @P1 FADD.FTZ R23, R23, R6 ;  /* 0x0000000617171221 */ /* 0x008fe40000010000 */
[----:B----4-:R-:W-:-:S04]  /*3540*/  @P1 FADD.FTZ R9, R9, R8 ;  /* 0x0000000809091221 */ /* 0x010fc80000010000 */
[----:B------:R-:W-:Y:S04]  /*3550*/  STG.E.SYS [R2], R5 ;  /* 0x0000000502007386 */ /* 0x000fe8000010e900 */
[----:B------:R-:W-:Y:S04]  /*3560*/  STG.E.SYS [R2+0x4], R23 ;  /* 0x0000041702007386 */ /* 0x000fe8000010e900 */
[----:B------:R-:W-:Y:S01]  /*3570*/  STG.E.SYS [R2+0x8], R9 ;  /* 0x0000080902007386 */ /* 0x000fe2000010e900 */
[----:B------:R-:W-:Y:S05]  /*3580*/  EXIT ;  /* 0x000000000000794d */ /* 0x000fea0003800000 */
.L_x_61:
[----:B------:R-:W-:-:S00]  /*3590*/  BRA `(.L_x_61) ;  /* 0xfffffff000007947 */ /* 0x000fc0000383ffff */
[----:B------:R-:W-:-:S00]  /*35a0*/  NOP ;  /* 0x0000000000007918 */ /* 0x000fc00000000000 */
[----:B------:R-:W-:-:S00]  /*35b0*/  NOP ;  /* 0x0000000000007918 */ /* 0x000fc00000000000 */
[----:B------:R-:W-:-:S00]  /*35c0*/  NOP ;  /* 0x0000000000007918 */ /* 0x000fc00000000000 */
[----:B------:R-:W-:-:S00]  /*35d0*/  NOP ;  /* 0x0000000000007918 */ /* 0x000fc00000000000 */
[----:B------:R-:W-:-:S00]  /*35e0*/  NOP ;  /* 0x0000000000007918 */ /* 0x000fc00000000000 */
[----:B------:R-:W-:-:S00]  /*35f0*/  NOP ;  /* 0x0000000000007918 */ /* 0x000fc00000000000 */
.L_x_434:


//--------------------- .text.kernel_cuda_filter_nlm_construct_gramian --------------------------
	.section	.text.kernel_cuda_filter_nlm_construct_gramian,"ax",@progbits
	.sectioninfo	@"SHI_REGISTERS=64"
	.align	128
        .global         kernel_cuda_filter_nlm_construct_gramian
        .type           kernel_cuda_filter_nlm_construct_gramian,@function
        .size           kernel_cuda_filter_nlm_construct_gramian,(.L_x_435 - kernel_cuda_filter_nlm_construct_gramian)
        .other          kernel_cuda_filter_nlm_construct_gramian,@"STO_CUDA_ENTRY STV_DEFAULT"
kernel_cuda_filter_nlm_construct_gramian:
.text.kernel_cuda_filter_nlm_construct_gramian:
[----:B------:R-:W-:-:S08]  /*0000*/  IMAD.MOV.U32 R1, RZ, RZ, c[0x0][0x28] ;  /* 0x00000a00ff017624 */ /* 0x000fd000078e00ff */
[----:B------:R-:W-:Y:S01]  /*0010*/  ULDC UR4, c[0x0][0x1b0] ;  /* 0x00006c0000047ab9 */ /* 0x000fe20000000800 */
[----:B------:R-:W0:Y:S01]  /*0020*/  S2R R7, SR_CTAID.Y ;  /* 0x0000000000077919 */ /* 0x000e220000002600 */
[----:B------:R-:W-:Y:S01]  /*0030*/  ULEA UR4, UR4, 0x1, 0x1 ;  /* 0x0000000104047891 */ /* 0x000fe2000f8e083f */
[----:B------:R-:W-:Y:S02]  /*0040*/  BSSY B0, `(.L_x_62) ;  /* 0x0000066000007945 */ /* 0x000fe40003800000 */
[----:B------:R-:W0:Y:S03]  /*0050*/  S2R R0, SR_TID.Y ;  /* 0x0000000000007919 */ /* 0x000e260000002200 */
[----:B------:R-:W-:Y:S02]  /*0060*/  IABS R9, UR4 ;  /* 0x0000000400097c13 */ /* 0x000fe40008000000 */
[----:B------:R-:W-:-:S04]  /*0070*/  IABS R10, UR4 ;  /* 0x00000004000a7c13 */ /* 0x000fc80008000000 */
[----:B------:R-:W1:Y:S01]  /*0080*/  I2F.RP R5, R9 ;  /* 0x0000000900057306 */ /* 0x000e620000209400 */
[----:B0-----:R-:W-:Y:S01]  /*0090*/  IMAD R4, R7, c[0x0][0x4], R0 ;  /* 0x0000010007047a24 */ /* 0x001fe200078e0200 */
[----:B-1----:R-:W0:Y:S04]  /*00a0*/  MUFU.RCP R5, R5 ;  /* 0x0000000500057308 */ /* 0x002e280000001000 */
[----:B------:R-:W-:Y:S02]  /*00b0*/  IABS R8, R4 ;  /* 0x0000000400087213 */ /* 0x000fe40000000000 */
[----:B------:R-:W-:Y:S02]  /*00c0*/  ISETP.GE.AND P2, PT, R4, RZ, PT ;  /* 0x000000ff0400720c */ /* 0x000fe40003f46270 */
[----:B0-----:R-:W-:-:S02]  /*00d0*/  IADD3 R2, R5, 0xffffffe, RZ ;  /* 0x0ffffffe05027810 */ /* 0x001fc40007ffe0ff */
[----:B------:R-:W-:-:S04]  /*00e0*/  LOP3.LUT R5, R4, UR4, RZ, 0x3c, !PT ;  /* 0x0000000404057c12 */ /* 0x000fc8000f8e3cff */
[----:B------:R0:W1:Y:S01]  /*00f0*/  F2I.FTZ.U32.TRUNC.NTZ R3, R2 ;  /* 0x0000000200037305 */ /* 0x000062000021f000 */
[----:B------:R-:W-:Y:S02]  /*0100*/  ISETP.GE.AND P3, PT, R5, RZ, PT ;  /* 0x000000ff0500720c */ /* 0x000fe40003f66270 */
[----:B------:R-:W-:Y:S01]  /*0110*/  LOP3.LUT R5, RZ, UR4, RZ, 0x33, !PT ;  /* 0x00000004ff057c12 */ /* 0x000fe2000f8e33ff */
[----:B0-----:R-:W-:Y:S02]  /*0120*/  IMAD.MOV.U32 R2, RZ, RZ, RZ ;  /* 0x000000ffff027224 */ /* 0x001fe400078e00ff */
[----:B-1----:R-:W-:-:S04]  /*0130*/  IMAD.MOV R6, RZ, RZ, -R3 ;  /* 0x000000ffff067224 */ /* 0x002fc800078e0a03 */
[----:B------:R-:W-:Y:S01]  /*0140*/  IMAD R7, R6, R9, RZ ;  /* 0x0000000906077224 */ /* 0x000fe200078e02ff */
[----:B------:R-:W-:-:S03]  /*0150*/  MOV R6, R8 ;  /* 0x0000000800067202 */ /* 0x000fc60000000f00 */
[----:B------:R-:W-:Y:S02]  /*0160*/  IMAD.HI.U32 R3, R3, R7, R2 ;  /* 0x0000000703037227 */ /* 0x000fe400078e0002 */
[----:B------:R-:W-:-:S04]  /*0170*/  IMAD.MOV R2, RZ, RZ, -R10 ;  /* 0x000000ffff027224 */ /* 0x000fc800078e0a0a */
[----:B------:R-:W-:-:S04]  /*0180*/  IMAD.HI.U32 R3, R3, R6, RZ ;  /* 0x0000000603037227 */ /* 0x000fc800078e00ff */
[C---:B------:R-:W-:Y:S01]  /*0190*/  IMAD R2, R3.reuse, R2, R6 ;  /* 0x0000000203027224 */ /* 0x040fe200078e0206 */
[----:B------:R-:W-:-:S04]  /*01a0*/  IADD3 R6, R3, 0x1, RZ ;  /* 0x0000000103067810 */ /* 0x000fc80007ffe0ff */
[----:B------:R-:W-:-:S04]  /*01b0*/  ISETP.GT.U32.AND P1, PT, R9, R2, PT ;  /* 0x000000020900720c */ /* 0x000fc80003f24070 */
[----:B------:R-:W-:-:S08]  /*01c0*/  SEL R6, R6, R3, !P1 ;  /* 0x0000000306067207 */ /* 0x000fd00004800000 */
[-C--:B------:R-:W-:Y:S02]  /*01d0*/  @!P1 IADD3 R2, R2, -R9.reuse, RZ ;  /* 0x8000000902029210 */ /* 0x080fe40007ffe0ff */
[----:B------:R-:W-:Y:S02]  /*01e0*/  ISETP.NE.AND P1, PT, RZ, UR4, PT ;  /* 0x00000004ff007c0c */ /* 0x000fe4000bf25270 */
[C---:B------:R-:W-:Y:S01]  /*01f0*/  ISETP.GE.U32.AND P0, PT, R2.reuse, R9, PT ;  /* 0x000000090200720c */ /* 0x040fe20003f06070 */
[----:B------:R-:W-:-:S11]  /*0200*/  IMAD.IADD R3, R2, 0x1, -R9 ;  /* 0x0000000102037824 */ /* 0x000fd600078e0a09 */
[----:B------:R-:W-:Y:S02]  /*0210*/  @P0 IADD3 R6, R6, 0x1, RZ ;  /* 0x0000000106060810 */ /* 0x000fe40007ffe0ff */
[----:B------:R-:W-:-:S03]  /*0220*/  ISETP.GT.U32.AND P0, PT, R9, R2, PT ;  /* 0x000000020900720c */ /* 0x000fc60003f04070 */
[----:B------:R-:W-:Y:S01]  /*0230*/  @!P3 IMAD.MOV R6, RZ, RZ, -R6 ;  /* 0x000000ffff06b224 */ /* 0x000fe200078e0a06 */
[----:B------:R-:W-:Y:S02]  /*0240*/  SEL R2, R3, R2, !P0 ;  /* 0x0000000203027207 */ /* 0x000fe40004000000 */
[----:B------:R-:W-:Y:S02]  /*0250*/  PLOP3.LUT P0, PT, PT, PT, PT, 0x80, 0x0 ;  /* 0x000000000000781c */ /* 0x000fe40003f0f070 */
[----:B------:R-:W-:Y:S02]  /*0260*/  SEL R13, R5, R6, !P1 ;  /* 0x00000006050d7207 */ /* 0x000fe40004800000 */
[----:B------:R-:W-:Y:S02]  /*0270*/  @!P2 IADD3 R2, -R2, RZ, RZ ;  /* 0x000000ff0202a210 */ /* 0x000fe40007ffe1ff */
[----:B------:R-:W-:Y:S02]  /*0280*/  ISETP.GE.AND P3, PT, R13, UR4, PT ;  /* 0x000000040d007c0c */ /* 0x000fe4000bf66270 */
[----:B------:R-:W-:-:S02]  /*0290*/  SEL R10, R5, R2, !P1 ;  /* 0x00000002050a7207 */ /* 0x000fc40004800000 */
[----:B------:R-:W-:-:S08]  /*02a0*/  CS2R R2, SRZ ;  /* 0x0000000000027805 */ /* 0x000fd0000001ff00 */
[----:B------:R-:W-:Y:S05]  /*02b0*/  @P3 BRA `(.L_x_63) ;  /* 0x000003e000003947 */ /* 0x000fea0003800000 */
[----:B------:R-:W-:Y:S02]  /*02c0*/  IADD3 R43, R10, -c[0x0][0x1b0], RZ ;  /* 0x80006c000a2b7a10 */ /* 0x000fe40007ffe0ff */
[----:B------:R-:W-:Y:S02]  /*02d0*/  IADD3 R26, R13, -c[0x0][0x1b0], RZ ;  /* 0x80006c000d1a7a10 */ /* 0x000fe40007ffe0ff */
[----:B------:R-:W-:Y:S01]  /*02e0*/  IMNMX R4, RZ, R43, !PT ;  /* 0x0000002bff047217 */ /* 0x000fe20007800200 */
[----:B------:R-:W-:Y:S01]  /*02f0*/  IMAD.MOV R6, RZ, RZ, -R43 ;  /* 0x000000ffff067224 */ /* 0x000fe200078e0a2b */
[----:B------:R-:W-:Y:S01]  /*0300*/  IMNMX R5, RZ, R26, !PT ;  /* 0x0000001aff057217 */ /* 0x000fe20007800200 */
[----:B------:R-:W-:Y:S01]  /*0310*/  IMAD.MOV R7, RZ, RZ, -R26 ;  /* 0x000000ffff077224 */ /* 0x000fe200078e0a1a */
[----:B------:R-:W-:Y:S02]  /*0320*/  IADD3 R12, -R4, c[0x0][0x1a0], RZ ;  /* 0x00006800040c7a10 */ /* 0x000fe40007ffe1ff */
[----:B------:R-:W-:-:S02]  /*0330*/  IMNMX R15, RZ, R6, !PT ;  /* 0x00000006ff0f7217 */ /* 0x000fc40007800200 */
[----:B------:R-:W-:Y:S02]  /*0340*/  IMNMX R4, RZ, R7, !PT ;  /* 0x00000007ff047217 */ /* 0x000fe40007800200 */
[----:B------:R-:W-:Y:S02]  /*0350*/  IADD3 R5, -R5, c[0x0][0x1a4], RZ ;  /* 0x0000690005057a10 */ /* 0x000fe40007ffe1ff */
[----:B------:R-:W-:Y:S02]  /*0360*/  IMNMX R17, R15, c[0x0][0x190], !PT ;  /* 0x000064000f117a17 */ /* 0x000fe40007800200 */
[----:B------:R-:W-:Y:S02]  /*0370*/  IMNMX R6, R12, c[0x0][0x198], PT ;  /* 0x000066000c067a17 */ /* 0x000fe40003800200 */
[----:B------:R-:W-:Y:S02]  /*0380*/  IMNMX R14, R4, c[0x0][0x194], !PT ;  /* 0x00006500040e7a17 */ /* 0x000fe40007800200 */
[----:B------:R-:W-:-:S02]  /*0390*/  IMNMX R16, R5, c[0x0][0x19c], PT ;  /* 0x0000670005107a17 */ /* 0x000fc40003800200 */
[----:B------:R-:W-:-:S04]  /*03a0*/  ISETP.GT.AND P1, PT, R6, R17, PT ;  /* 0x000000110600720c */ /* 0x000fc80003f24270 */
[----:B------:R-:W-:-:S12]  /*03b0*/  ISETP.LE.OR P1, PT, R16, R14, !P1 ;  /* 0x0000000e1000720c */ /* 0x000fd80004f23670 */
[----:B------:R-:W-:Y:S05]  /*03c0*/  @P1 BRA `(.L_x_63) ;  /* 0x000002d000001947 */ /* 0x000fea0003800000 */
[----:B------:R-:W-:Y:S01]  /*03d0*/  IADD3 R19, -R17, R6, RZ ;  /* 0x0000000611137210 */ /* 0x000fe20007ffe1ff */
[----:B------:R-:W0:Y:S03]  /*03e0*/  S2R R9, SR_TID.X ;  /* 0x0000000000097919 */ /* 0x000e260000002100 */
[-C--:B------:R-:W-:Y:S01]  /*03f0*/  IABS R11, R19.reuse ;  /* 0x00000013000b7213 */ /* 0x080fe20000000000 */
[----:B------:R-:W0:Y:S01]  /*0400*/  S2R R6, SR_CTAID.X ;  /* 0x0000000000067919 */ /* 0x000e220000002500 */
[----:B------:R-:W-:-:S04]  /*0410*/  IABS R18, R19 ;  /* 0x0000001300127213 */ /* 0x000fc80000000000 */
[----:B------:R-:W1:Y:S01]  /*0420*/  I2F.RP R7, R11 ;  /* 0x0000000b00077306 */ /* 0x000e620000209400 */
[----:B------:R-:W-:Y:S01]  /*0430*/  IMAD.MOV R18, RZ, RZ, -R18 ;  /* 0x000000ffff127224 */ /* 0x000fe200078e0a12 */
[----:B-1----:R-:W1:Y:S01]  /*0440*/  MUFU.RCP R7, R7 ;  /* 0x0000000700077308 */ /* 0x002e620000001000 */
[----:B0-----:R-:W-:Y:S01]  /*0450*/  IMAD R6, R6, c[0x0][0x0], R9 ;  /* 0x0000000006067a24 */ /* 0x001fe200078e0209 */
[----:B-1----:R-:W-:-:S04]  /*0460*/  IADD3 R4, R7, 0xffffffe, RZ ;  /* 0x0ffffffe07047810 */ /* 0x002fc80007ffe0ff */
[----:B------:R-:W-:Y:S02]  /*0470*/  LOP3.LUT R7, R6, R19, RZ, 0x3c, !PT ;  /* 0x0000001306077212 */ /* 0x000fe400078e3cff */
[----:B------:R0:W1:Y:S02]  /*0480*/  F2I.FTZ.U32.TRUNC.NTZ R5, R4 ;  /* 0x0000000400057305 */ /* 0x000064000021f000 */
[----:B------:R-:W-:Y:S02]  /*0490*/  ISETP.GE.AND P3, PT, R7, RZ, PT ;  /* 0x000000ff0700720c */ /* 0x000fe40003f66270 */
[----:B0-----:R-:W-:Y:S01]  /*04a0*/  MOV R4, RZ ;  /* 0x000000ff00047202 */ /* 0x001fe20000000f00 */
[----:B-1----:R-:W-:-:S04]  /*04b0*/  IMAD.MOV R8, RZ, RZ, -R5 ;  /* 0x000000ffff087224 */ /* 0x002fc800078e0a05 */
[----:B------:R-:W-:Y:S01]  /*04c0*/  IMAD R9, R8, R11, RZ ;  /* 0x0000000b08097224 */ /* 0x000fe200078e02ff */
[----:B------:R-:W-:-:S03]  /*04d0*/  IABS R8, R6 ;  /* 0x0000000600087213 */ /* 0x000fc60000000000 */
[----:B------:R-:W-:Y:S01]  /*04e0*/  IMAD.HI.U32 R5, R5, R9, R4 ;  /* 0x0000000905057227 */ /* 0x000fe200078e0004 */
[----:B------:R-:W-:Y:S01]  /*04f0*/  LOP3.LUT R9, RZ, R19, RZ, 0x33, !PT ;  /* 0x00000013ff097212 */ /* 0x000fe200078e33ff */
[----:B------:R-:W-:-:S04]  /*0500*/  IMAD.MOV.U32 R4, RZ, RZ, R18 ;  /* 0x000000ffff047224 */ /* 0x000fc800078e0012 */
[----:B------:R-:W-:-:S04]  /*0510*/  IMAD.HI.U32 R5, R5, R8, RZ ;  /* 0x0000000805057227 */ /* 0x000fc800078e00ff */
[C---:B------:R-:W-:Y:S01]  /*0520*/  IMAD R4, R5.reuse, R4, R8 ;  /* 0x0000000405047224 */ /* 0x040fe200078e0208 */
[----:B------:R-:W-:-:S04]  /*0530*/  IADD3 R8, R5, 0x1, RZ ;  /* 0x0000000105087810 */ /* 0x000fc80007ffe0ff */
[----:B------:R-:W-:-:S04]  /*0540*/  ISETP.GT.U32.AND P2, PT, R11, R4, PT ;  /* 0x000000040b00720c */ /* 0x000fc80003f44070 */
[----:B------:R-:W-:-:S08]  /*0550*/  SEL R8, R8, R5, !P2 ;  /* 0x0000000508087207 */ /* 0x000fd00005000000 */
[----:B------:R-:W-:-:S04]  /*0560*/  @!P2 IMAD.IADD R4, R4, 0x1, -R11 ;  /* 0x000000010404a824 */ /* 0x000fc800078e0a0b */
[C---:B------:R-:W-:Y:S01]  /*0570*/  IMAD.IADD R5, R4.reuse, 0x1, -R11 ;  /* 0x0000000104057824 */ /* 0x040fe200078e0a0b */
[----:B------:R-:W-:Y:S02]  /*0580*/  ISETP.GE.U32.AND P1, PT, R4, R11, PT ;  /* 0x0000000b0400720c */ /* 0x000fe40003f26070 */
[----:B------:R-:W-:-:S04]  /*0590*/  ISETP.GT.U32.AND P2, PT, R11, R4, PT ;  /* 0x000000040b00720c */ /* 0x000fc80003f44070 */
[----:B------:R-:W-:-:S06]  /*05a0*/  SEL R4, R5, R4, !P2 ;  /* 0x0000000405047207 */ /* 0x000fcc0005000000 */
[----:B------:R-:W-:Y:S02]  /*05b0*/  @P1 IADD3 R8, R8, 0x1, RZ ;  /* 0x0000000108081810 */ /* 0x000fe40007ffe0ff */
[----:B------:R-:W-:Y:S02]  /*05c0*/  ISETP.NE.AND P1, PT, R19, RZ, PT ;  /* 0x000000ff1300720c */ /* 0x000fe40003f25270 */
[----:B------:R-:W-:Y:S02]  /*05d0*/  @!P3 IADD3 R8, -R8, RZ, RZ ;  /* 0x000000ff0808b210 */ /* 0x000fe40007ffe1ff */
[----:B------:R-:W-:Y:S02]  /*05e0*/  ISETP.GE.AND P3, PT, R6, RZ, PT ;  /* 0x000000ff0600720c */ /* 0x000fe40003f66270 */
[----:B------:R-:W-:-:S05]  /*05f0*/  SEL R7, R9, R8, !P1 ;  /* 0x0000000809077207 */ /* 0x000fca0004800000 */
[----:B------:R-:W-:-:S05]  /*0600*/  IMAD.IADD R7, R14, 0x1, R7 ;  /* 0x000000010e077824 */ /* 0x000fca00078e0207 */
[----:B------:R-:W-:Y:S02]  /*0610*/  ISETP.GE.AND P4, PT, R7, R16, PT ;  /* 0x000000100700720c */ /* 0x000fe40003f86270 */
[----:B------:R-:W-:-:S04]  /*0620*/  @!P3 IADD3 R4, -R4, RZ, RZ ;  /* 0x000000ff0404b210 */ /* 0x000fc80007ffe1ff */
[----:B------:R-:W-:-:S05]  /*0630*/  SEL R6, R9, R4, !P1 ;  /* 0x0000000409067207 */ /* 0x000fca0004800000 */
[----:B------:R-:W-:Y:S01]  /*0640*/  IMAD.IADD R6, R17, 0x1, R6 ;  /* 0x0000000111067824 */ /* 0x000fe200078e0206 */
[----:B------:R-:W-:Y:S01]  /*0650*/  @!P4 PLOP3.LUT P0, PT, PT, PT, PT, 0x8, 0x0 ;  /* 0x000000000000c81c */ /* 0x000fe20003f0e170 */
[----:B------:R-:W-:-:S04]  /*0660*/  @!P4 IMAD R5, R13, UR4, R10 ;  /* 0x000000040d05cc24 */ /* 0x000fc8000f8e020a */
[----:B------:R-:W-:-:S04]  /*0670*/  @!P4 IMAD R5, R5, c[0x0][0x1ac], RZ ;  /* 0x00006b000505ca24 */ /* 0x000fc800078e02ff */
[--C-:B------:R-:W-:Y:S01]  /*0680*/  @!P4 IMAD.MOV.U32 R2, RZ, RZ, R5.reuse ;  /* 0x000000ffff02c224 */ /* 0x100fe200078e0005 */
[----:B------:R-:W-:-:S08]  /*0690*/  @!P4 SHF.R.S32.HI R3, RZ, 0x1f, R5 ;  /* 0x0000001fff03c819 */ /* 0x000fd00000011405 */
.L_x_63:
[----:B------:R-:W-:Y:S05]  /*06a0*/  BSYNC B0 ;  /* 0x0000000000007941 */ /* 0x000fea0003800000 */
.L_x_62:
[----:B------:R-:W-:Y:S05]  /*06b0*/  @P0 EXIT ;  /* 0x000000000000094d */ /* 0x000fea0003800000 */
[C---:B------:R-:W-:Y:S01]  /*06c0*/  IADD3 R4, R6.reuse, -c[0x0][0x1b4], RZ ;  /* 0x80006d0006047a10 */ /* 0x040fe20007ffe0ff */
[----:B------:R-:W-:Y:S01]  /*06d0*/  BSSY B0, `(.L_x_64) ;  /* 0x0000086000007945 */ /* 0x000fe20003800000 */
[----:B------:R-:W-:Y:S02]  /*06e0*/  IADD3.X R5, R6, c[0x0][0x1b4], RZ, PT, !PT ;  /* 0x00006d0006057a10 */ /* 0x000fe40003ffe4ff */
[----:B------:R-:W-:Y:S02]  /*06f0*/  IMNMX R8, R15, R4, !PT ;  /* 0x000000040f087217 */ /* 0x000fe40007800200 */
[----:B------:R-:W-:Y:S02]  /*0700*/  IMNMX R5, R12, R5, PT ;  /* 0x000000050c057217 */ /* 0x000fe40003800200 */
[----:B------:R-:W-:Y:S02]  /*0710*/  MOV R27, RZ ;  /* 0x000000ff001b7202 */ /* 0x000fe40000000f00 */
[C---:B------:R-:W-:Y:S01]  /*0720*/  ISETP.GT.AND P0, PT, R5.reuse, R8, PT ;  /* 0x000000080500720c */ /* 0x040fe20003f04270 */
[----:B------:R-:W-:-:S11]  /*0730*/  IMAD.IADD R4, R5, 0x1, -R8 ;  /* 0x0000000105047824 */ /* 0x000fd600078e0a08 */
[----:B------:R-:W-:Y:S05]  /*0740*/  @!P0 BRA `(.L_x_65) ;  /* 0x000007e000008947 */ /* 0x000fea0003800000 */
[----:B------:R-:W-:Y:S01]  /*0750*/  LOP3.LUT R9, R4, 0x3, RZ, 0xc0, !PT ;  /* 0x0000000304097812 */ /* 0x000fe200078ec0ff */
[----:B------:R-:W-:Y:S01]  /*0760*/  BSSY B1, `(.L_x_66) ;  /* 0x0000023000017945 */ /* 0x000fe20003800000 */
[----:B------:R-:W-:Y:S02]  /*0770*/  MOV R27, RZ ;  /* 0x000000ff001b7202 */ /* 0x000fe40000000f00 */
[----:B------:R-:W-:-:S12]  /*0780*/  ISETP.NE.AND P0, PT, R9, RZ, PT ;  /* 0x000000ff0900720c */ /* 0x000fd80003f05270 */
[----:B------:R-:W-:Y:S05]  /*0790*/  @!P0 BRA `(.L_x_67) ;  /* 0x000001f000008947 */ /* 0x000fea0003800000 */
[----:B------:R-:W-:Y:S01]  /*07a0*/  ISETP.NE.AND P0, PT, R9, 0x1, PT ;  /* 0x000000010900780c */ /* 0x000fe20003f05270 */
[----:B------:R-:W-:Y:S01]  /*07b0*/  BSSY B2, `(.L_x_68) ;  /* 0x0000015000027945 */ /* 0x000fe20003800000 */
[----:B------:R-:W-:-:S10]  /*07c0*/  IMAD.MOV.U32 R27, RZ, RZ, RZ ;  /* 0x000000ffff1b7224 */ /* 0x000fd400078e00ff */
[----:B------:R-:W-:Y:S05]  /*07d0*/  @!P0 BRA `(.L_x_69) ;  /* 0x0000012000008947 */ /* 0x000fea0003800000 */
[----:B------:R-:W-:-:S12]  /*07e0*/  ISETP.NE.AND P0, PT, R9, 0x2, PT ;  /* 0x000000020900780c */ /* 0x000fd80003f05270 */
[----:B------:R-:W-:Y:S01]  /*07f0*/  @P0 IMAD R9, R7, c[0x0][0x1a8], R8 ;  /* 0x00006a0007090a24 */ /* 0x000fe200078e0208 */
[----:B------:R-:W-:-:S04]  /*0800*/  @P0 IADD3 R8, R8, 0x1, RZ ;  /* 0x0000000108080810 */ /* 0x000fc80007ffe0ff */
[----:B------:R-:W-:Y:S01]  /*0810*/  @P0 IADD3 R11, P1, R9, R2, RZ ;  /* 0x00000002090b0210 */ /* 0x000fe20007f3e0ff */
[----:B------:R-:W-:-:S03]  /*0820*/  IMAD R13, R7, c[0x0][0x1a8], R8 ;  /* 0x00006a00070d7a24 */ /* 0x000fc600078e0208 */
[-C--:B------:R-:W-:Y:S02]  /*0830*/  @P0 LEA.HI.X.SX32 R12, R9, R3.reuse, 0x1, P1 ;  /* 0x00000003090c0211 */ /* 0x080fe400008f0eff */
[----:B------:R-:W-:Y:S02]  /*0840*/  @P0 LEA R10, P1, R11, c[0x0][0x160], 0x2 ;  /* 0x000058000b0a0a11 */ /* 0x000fe400078210ff */
[----:B------:R-:W-:Y:S02]  /*0850*/  IADD3 R9, P2, R13, R2, RZ ;  /* 0x000000020d097210 */ /* 0x000fe40007f5e0ff */
[----:B------:R-:W-:Y:S02]  /*0860*/  @P0 LEA.HI.X R11, R11, c[0x0][0x164], R12, 0x2, P1 ;  /* 0x000059000b0b0a11 */ /* 0x000fe400008f140c */
[----:B------:R-:W-:-:S06]  /*0870*/  LEA.HI.X.SX32 R14, R13, R3, 0x1, P2 ;  /* 0x000000030d0e7211 */ /* 0x000fcc00010f0eff */
[C---:B------:R-:W-:Y:S01]  /*0880*/  LEA R12, P1, R9.reuse, c[0x0][0x160], 0x2 ;  /* 0x00005800090c7a11 */ /* 0x040fe200078210ff */
[----:B------:R-:W2:Y:S03]  /*0890*/  @P0 LDG.E.CONSTANT.SYS R10, [R10] ;  /* 0x000000000a0a0381 */ /* 0x000ea600001e6900 */
[----:B------:R-:W-:-:S08]  /*08a0*/  LEA.HI.X R13, R9, c[0x0][0x164], R14, 0x2, P1 ;  /* 0x00005900090d7a11 */ /* 0x000fd000008f140e */
[----:B------:R-:W3:Y:S01]  /*08b0*/  LDG.E.CONSTANT.SYS R12, [R12] ;  /* 0x000000000c0c7381 */ /* 0x000ee200001e6900 */
[----:B------:R-:W-:Y:S02]  /*08c0*/  MOV R27, RZ ;  /* 0x000000ff001b7202 */ /* 0x000fe40000000f00 */
[----:B------:R-:W-:-:S03]  /*08d0*/  IADD3 R8, R8, 0x1, RZ ;  /* 0x0000000108087810 */ /* 0x000fc60007ffe0ff */
[----:B--2---:R-:W-:-:S04]  /*08e0*/  @P0 FADD.FTZ R27, RZ, R10 ;  /* 0x0000000aff1b0221 */ /* 0x004fc80000010000 */
[----:B---3--:R-:W-:-:S08]  /*08f0*/  FADD.FTZ R27, R12, R27 ;  /* 0x0000001b0c1b7221 */ /* 0x008fd00000010000 */
.L_x_69:
[----:B------:R-:W-:Y:S05]  /*0900*/  BSYNC B2 ;  /* 0x0000000000027941 */ /* 0x000fea0003800000 */
.L_x_68:
[----:B------:R-:W-:-:S05]  /*0910*/  IMAD R9, R7, c[0x0][0x1a8], R8 ;  /* 0x00006a0007097a24 */ /* 0x000fca00078e0208 */
[----:B------:R-:W-:-:S04]  /*0920*/  IADD3 R11, P0, R9, R2, RZ ;  /* 0x00000002090b7210 */ /* 0x000fc80007f1e0ff */
[----:B------:R-:W-:Y:S02]  /*0930*/  LEA.HI.X.SX32 R12, R9, R3, 0x1, P0 ;  /* 0x00000003090c7211 */ /* 0x000fe400000f0eff */
[----:B------:R-:W-:-:S04]  /*0940*/  LEA R10, P0, R11, c[0x0][0x160], 0x2 ;  /* 0x000058000b0a7a11 */ /* 0x000fc800078010ff */
[----:B------:R-:W-:-:S08]  /*0950*/  LEA.HI.X R11, R11, c[0x0][0x164], R12, 0x2, P0 ;  /* 0x000059000b0b7a11 */ /* 0x000fd000000f140c */
[----:B------:R-:W2:Y:S01]  /*0960*/  LDG.E.CONSTANT.SYS R10, [R10] ;  /* 0x000000000a0a7381 */ /* 0x000ea200001e6900 */
[----:B------:R-:W-:Y:S01]  /*0970*/  IADD3 R8, R8, 0x1, RZ ;  /* 0x0000000108087810 */ /* 0x000fe20007ffe0ff */
[----:B--2---:R-:W-:-:S08]  /*0980*/  FADD.FTZ R27, R10, R27 ;  /* 0x0000001b0a1b7221 */ /* 0x004fd00000010000 */
.L_x_67:
[----:B------:R-:W-:Y:S05]  /*0990*/  BSYNC B1 ;  /* 0x0000000000017941 */ /* 0x000fea0003800000 */
.L_x_66:
[----:B------:R-:W-:-:S12]  /*09a0*/  ISETP.GE.U32.AND P0, PT, R4, 0x4, PT ;  /* 0x000000040400780c */ /* 0x000fd80003f06070 */
[----:B------:R-:W-:Y:S05]  /*09b0*/  @!P0 BRA `(.L_x_65) ;  /* 0x0000057000008947 */ /* 0x000fea0003800000 */
[--C-:B------:R-:W-:Y:S01]  /*09c0*/  IMAD.IADD R11, R5, 0x1, -R8.reuse ;  /* 0x00000001050b7824 */ /* 0x100fe200078e0a08 */
[----:B------:R-:W-:Y:S01]  /*09d0*/  BSSY B1, `(.L_x_70) ;  /* 0x0000030000017945 */ /* 0x000fe20003800000 */
[----:B------:R-:W-:-:S03]  /*09e0*/  IMAD R9, R7, c[0x0][0x1a8], R8 ;  /* 0x00006a0007097a24 */ /* 0x000fc600078e0208 */
[----:B------:R-:W-:Y:S02]  /*09f0*/  ISETP.GT.AND P1, PT, R11, 0xc, PT ;  /* 0x0000000c0b00780c */ /* 0x000fe40003f24270 */
[----:B------:R-:W-:-:S04]  /*0a00*/  IADD3 R10, P0, R9, R2, RZ ;  /* 0x00000002090a7210 */ /* 0x000fc80007f1e0ff */
[----:B------:R-:W-:Y:S02]  /*0a10*/  LEA.HI.X.SX32 R3, R9, R3, 0x1, P0 ;  /* 0x0000000309037211 */ /* 0x000fe400000f0eff */
[----:B------:R-:W-:-:S04]  /*0a20*/  LEA R2, P0, R10, c[0x0][0x160], 0x2 ;  /* 0x000058000a027a11 */ /* 0x000fc800078010ff */
[----:B------:R-:W-:Y:S02]  /*0a30*/  LEA.HI.X R3, R10, c[0x0][0x164], R3, 0x2, P0 ;  /* 0x000059000a037a11 */ /* 0x000fe400000f1403 */
[----:B------:R-:W-:Y:S01]  /*0a40*/  PLOP3.LUT P0, PT, PT, PT, PT, 0x80, 0x0 ;  /* 0x000000000000781c */ /* 0x000fe20003f0f070 */
[----:B------:R-:W-:Y:S11]  /*0a50*/  @!P1 BRA `(.L_x_71) ;  /* 0x0000027000009947 */ /* 0x000ff60003800000 */
[----:B------:R-:W-:Y:S02]  /*0a60*/  PLOP3.LUT P0, PT, PT, PT, PT, 0x8, 0x0 ;  /* 0x000000000000781c */ /* 0x000fe40003f0e170 */
[----:B------:R-:W-:-:S10]  /*0a70*/  IADD3 R11, R5, -0xc, RZ ;  /* 0xfffffff4050b7810 */ /* 0x000fd40007ffe0ff */
.L_x_72:
[----:B------:R0:W2:Y:S04]  /*0a80*/  LDG.E.CONSTANT.SYS R10, [R2] ;  /* 0x00000000020a7381 */ /* 0x0000a800001e6900 */
[----:B------:R0:W3:Y:S04]  /*0a90*/  LDG.E.CONSTANT.SYS R9, [R2+0x4] ;  /* 0x0000040002097381 */ /* 0x0000e800001e6900 */
[----:B------:R0:W4:Y:S04]  /*0aa0*/  LDG.E.CONSTANT.SYS R12, [R2+0x8] ;  /* 0x00000800020c7381 */ /* 0x00012800001e6900 */
[----:B------:R0:W5:Y:S04]  /*0ab0*/  LDG.E.CONSTANT.SYS R14, [R2+0xc] ;  /* 0x00000c00020e7381 */ /* 0x00016800001e6900 */
        /* <DEDUP_REMOVED lines=11> */
[----:B------:R0:W5:Y:S01]  /*0b70*/  LDG.E.CONSTANT.SYS R40, [R2+0x3c] ;  /* 0x00003c0002287381 */ /* 0x00016200001e6900 */
[----:B------:R-:W-:-:S04]  /*0b80*/  IADD3 R8, R8, 0x10, RZ ;  /* 0x0000001008087810 */ /* 0x000fc80007ffe0ff */
[----:B------:R-:W-:Y:S02]  /*0b90*/  ISETP.GE.AND P1, PT, R8, R11, PT ;  /* 0x0000000b0800720c */ /* 0x000fe40003f26270 */
[----:B0-----:R-:W-:-:S04]  /*0ba0*/  IADD3 R2, P2, R2, 0x40, RZ ;  /* 0x0000004002027810 */ /* 0x001fc80007f5e0ff */
[----:B------:R-:W-:Y:S01]  /*0bb0*/  IADD3.X R3, RZ, R3, RZ, P2, !PT ;  /* 0x00000003ff037210 */ /* 0x000fe200017fe4ff */
[----:B--2---:R-:W-:-:S04]  /*0bc0*/  FADD.FTZ R10, R10, R27 ;  /* 0x0000001b0a0a7221 */ /* 0x004fc80000010000 */
[----:B---3--:R-:W-:-:S04]  /*0bd0*/  FADD.FTZ R9, R10, R9 ;  /* 0x000000090a097221 */ /* 0x008fc80000010000 */
[----:B----4-:R-:W-:-:S04]  /*0be0*/  FADD.FTZ R9, R9, R12 ;  /* 0x0000000c09097221 */ /* 0x010fc80000010000 */
[----:B-----5:R-:W-:-:S04]  /*0bf0*/  FADD.FTZ R9, R9, R14 ;  /* 0x0000000e09097221 */ /* 0x020fc80000010000 */
[----:B------:R-:W-:-:S04]  /*0c00*/  FADD.FTZ R9, R9, R16 ;  /* 0x0000001009097221 */ /* 0x000fc80000010000 */
        /* <DEDUP_REMOVED lines=10> */
[----:B------:R-:W-:Y:S01]  /*0cb0*/  FADD.FTZ R27, R9, R40 ;  /* 0x00000028091b7221 */ /* 0x000fe20000010000 */
[----:B------:R-:W-:Y:S07]  /*0cc0*/  @!P1 BRA `(.L_x_72) ;  /* 0xfffffdb000009947 */ /* 0x000fee000383ffff */
.L_x_71:
[----:B------:R-:W-:Y:S05]  /*0cd0*/  BSYNC B1 ;  /* 0x0000000000017941 */ /* 0x000fea0003800000 */
.L_x_70:
[----:B------:R-:W-:Y:S01]  /*0ce0*/  IMAD.IADD R9, R5, 0x1, -R8 ;  /* 0x0000000105097824 */ /* 0x000fe200078e0a08 */
[----:B------:R-:W-:Y:S04]  /*0cf0*/  BSSY B1, `(.L_x_73) ;  /* 0x0000019000017945 */ /* 0x000fe80003800000 */
[----:B------:R-:W-:-:S12]  /*0d00*/  ISETP.GT.AND P1, PT, R9, 0x4, PT ;  /* 0x000000040900780c */ /* 0x000fd80003f24270 */
[----:B------:R-:W-:Y:S05]  /*0d10*/  @!P1 BRA `(.L_x_74) ;  /* 0x0000016000009947 */ /* 0x000fea0003800000 */
[----:B------:R-:W2:Y:S04]  /*0d20*/  LDG.E.CONSTANT.SYS R10, [R2] ;  /* 0x00000000020a7381 */ /* 0x000ea800001e6900 */
[----:B------:R-:W3:Y:S04]  /*0d30*/  LDG.E.CONSTANT.SYS R9, [R2+0x4] ;  /* 0x0000040002097381 */ /* 0x000ee800001e6900 */
[----:B------:R-:W4:Y:S04]  /*0d40*/  LDG.E.CONSTANT.SYS R12, [R2+0x8] ;  /* 0x00000800020c7381 */ /* 0x000f2800001e6900 */
[----:B------:R0:W5:Y:S04]  /*0d50*/  LDG.E.CONSTANT.SYS R14, [R2+0xc] ;  /* 0x00000c00020e7381 */ /* 0x00016800001e6900 */
[----:B------:R0:W5:Y:S04]  /*0d60*/  LDG.E.CONSTANT.SYS R16, [R2+0x10] ;  /* 0x0000100002107381 */ /* 0x00016800001e6900 */
[----:B------:R0:W5:Y:S04]  /*0d70*/  LDG.E.CONSTANT.SYS R18, [R2+0x14] ;  /* 0x0000140002127381 */ /* 0x00016800001e6900 */
[----:B------:R0:W5:Y:S04]  /*0d80*/  LDG.E.CONSTANT.SYS R20, [R2+0x18] ;  /* 0x0000180002147381 */ /* 0x00016800001e6900 */
[----:B------:R0:W5:Y:S01]  /*0d90*/  LDG.E.CONSTANT.SYS R22, [R2+0x1c] ;  /* 0x00001c0002167381 */ /* 0x00016200001e6900 */
[----:B------:R-:W-:-:S02]  /*0da0*/  PLOP3.LUT P0, PT, PT, PT, PT, 0x8, 0x0 ;  /* 0x000000000000781c */ /* 0x000fc40003f0e170 */
[----:B------:R-:W-:Y:S01]  /*0db0*/  IADD3 R8, R8, 0x8, RZ ;  /* 0x0000000808087810 */ /* 0x000fe20007ffe0ff */
[----:B--2---:R-:W-:-:S04]  /*0dc0*/  FADD.FTZ R10, R27, R10 ;  /* 0x0000000a1b0a7221 */ /* 0x004fc80000010000 */
[----:B---3--:R-:W-:Y:S01]  /*0dd0*/  FADD.FTZ R9, R10, R9 ;  /* 0x000000090a097221 */ /* 0x008fe20000010000 */
[----:B------:R-:W-:-:S03]  /*0de0*/  IADD3 R10, P1, R2, 0x20, RZ ;  /* 0x00000020020a7810 */ /* 0x000fc60007f3e0ff */
[----:B----4-:R-:W-:Y:S01]  /*0df0*/  FADD.FTZ R9, R9, R12 ;  /* 0x0000000c09097221 */ /* 0x010fe20000010000 */
[----:B------:R-:W-:Y:S01]  /*0e00*/  IADD3.X R11, RZ, R3, RZ, P1, !PT ;  /* 0x00000003ff0b7210 */ /* 0x000fe20000ffe4ff */
[----:B0-----:R-:W-:Y:S02]  /*0e10*/  IMAD.MOV.U32 R2, RZ, RZ, R10 ;  /* 0x000000ffff027224 */ /* 0x001fe400078e000a */
[----:B-----5:R-:W-:Y:S01]  /*0e20*/  FADD.FTZ R9, R9, R14 ;  /* 0x0000000e09097221 */ /* 0x020fe20000010000 */
[----:B------:R-:W-:-:S03]  /*0e30*/  MOV R3, R11 ;  /* 0x0000000b00037202 */ /* 0x000fc60000000f00 */
[----:B------:R-:W-:-:S04]  /*0e40*/  FADD.FTZ R9, R9, R16 ;  /* 0x0000001009097221 */ /* 0x000fc80000010000 */
[----:B------:R-:W-:-:S04]  /*0e50*/  FADD.FTZ R9, R9, R18 ;  /* 0x0000001209097221 */ /* 0x000fc80000010000 */
[----:B------:R-:W-:-:S04]  /*0e60*/  FADD.FTZ R9, R9, R20 ;  /* 0x0000001409097221 */ /* 0x000fc80000010000 */
[----:B------:R-:W-:-:S08]  /*0e70*/  FADD.FTZ R27, R9, R22 ;  /* 0x00000016091b7221 */ /* 0x000fd00000010000 */
.L_x_74:
[----:B------:R-:W-:Y:S05]  /*0e80*/  BSYNC B1 ;  /* 0x0000000000017941 */ /* 0x000fea0003800000 */
.L_x_73:
[----:B------:R-:W-:-:S12]  /*0e90*/  ISETP.LT.OR P0, PT, R8, R5, P0 ;  /* 0x000000050800720c */ /* 0x000fd80000701670 */
[----:B------:R-:W-:Y:S05]  /*0ea0*/  @!P0 BRA `(.L_x_65) ;  /* 0x0000008000008947 */ /* 0x000fea0003800000 */
[----:B------:R-:W2:Y:S04]  /*0eb0*/  LDG.E.CONSTANT.SYS R8, [R2] ;  /* 0x0000000002087381 */ /* 0x000ea800001e6900 */
[----:B------:R-:W3:Y:S04]  /*0ec0*/  LDG.E.CONSTANT.SYS R5, [R2+0x4] ;  /* 0x0000040002057381 */ /* 0x000ee800001e6900 */
[----:B------:R-:W4:Y:S04]  /*0ed0*/  LDG.E.CONSTANT.SYS R10, [R2+0x8] ;  /* 0x00000800020a7381 */ /* 0x000f2800001e6900 */
[----:B------:R-:W5:Y:S01]  /*0ee0*/  LDG.E.CONSTANT.SYS R12, [R2+0xc] ;  /* 0x00000c00020c7381 */ /* 0x000f6200001e6900 */
[----:B--2---:R-:W-:-:S04]  /*0ef0*/  FADD.FTZ R8, R27, R8 ;  /* 0x000000081b087221 */ /* 0x004fc80000010000 */
[----:B---3--:R-:W-:-:S04]  /*0f00*/  FADD.FTZ R5, R8, R5 ;  /* 0x0000000508057221 */ /* 0x008fc80000010000 */
[----:B----4-:R-:W-:-:S04]  /*0f10*/  FADD.FTZ R5, R5, R10 ;  /* 0x0000000a05057221 */ /* 0x010fc80000010000 */
[----:B-----5:R-:W-:-:S08]  /*0f20*/  FADD.FTZ R27, R5, R12 ;  /* 0x0000000c051b7221 */ /* 0x020fd00000010000 */
.L_x_65:
[----:B------:R-:W-:Y:S05]  /*0f30*/  BSYNC B0 ;  /* 0x0000000000007941 */ /* 0x000fea0003800000 */
.L_x_64:
[----:B------:R-:W0:Y:S02]  /*0f40*/  I2F R4, R4 ;  /* 0x0000000400047306 */ /* 0x000e240000201400 */
[----:B0-----:R-:W0:Y:S02]  /*0f50*/  MUFU.RCP R2, R4 ;  /* 0x0000000400027308 */ /* 0x001e240000001000 */
[----:B0-----:R-:W-:-:S05]  /*0f60*/  FMUL.FTZ R27, R2, R27 ;  /* 0x0000001b021b7220 */ /* 0x001fca0000410000 */
[----:B------:R-:W-:-:S12]  /*0f70*/  FSETP.GEU.FTZ.AND P0, PT, R27, 0.0010000000474974513054, PT ;  /* 0x3a83126f1b00780b */ /* 0x000fd80003f1e000 */
[----:B------:R-:W-:Y:S05]  /*0f80*/  @!P0 EXIT ;  /* 0x000000000000894d */ /* 0x000fea0003800000 */
[----:B------:R-:W-:Y:S01]  /*0f90*/  IADD3 R3, R43, R6, RZ ;  /* 0x000000062b037210 */ /* 0x000fe20007ffe0ff */
[----:B------:R-:W-:Y:S02]  /*0fa0*/  IMAD.IADD R2, R26, 0x1, R7 ;  /* 0x000000011a027824 */ /* 0x000fe400078e0207 */
[----:B------:R-:W-:Y:S02]  /*0fb0*/  IMAD.MOV.U32 R28, RZ, RZ, 0x4 ;  /* 0x00000004ff1c7424 */ /* 0x000fe400078e00ff */
[----:B------:R-:W-:-:S04]  /*0fc0*/  IMAD R3, R2, c[0x0][0x1a8], R3 ;  /* 0x00006a0002037a24 */ /* 0x000fc800078e0203 */
[----:B------:R-:W-:-:S10]  /*0fd0*/  IMAD.WIDE R4, R3, R28, c[0x0][0x168] ;  /* 0x00005a0003047625 */ /* 0x000fd400078e021c */
[----:B------:R-:W2:Y:S01]  /*0fe0*/  LDG.E.CONSTANT.SYS R29, [R4] ;  /* 0x00000000041d7381 */ /* 0x000ea200001e6900 */
[----:B------:R-:W-:Y:S01]  /*0ff0*/  MOV R30, c[0x0][0x190] ;  /* 0x00006400001e7a02 */ /* 0x000fe20000000f00 */
[----:B------:R-:W-:Y:S01]  /*1000*/  IMAD.MOV.U32 R8, RZ, RZ, c[0x0][0x1ac] ;  /* 0x00006b00ff087624 */ /* 0x000fe200078e00ff */
[----:B------:R-:W-:Y:S02]  /*1010*/  IADD3 R31, R7, -c[0x0][0x194], RZ ;  /* 0x80006500071f7a10 */ /* 0x000fe40007ffe0ff */
[----:B------:R-:W-:Y:S02]  /*1020*/  IADD3 R2, R6, -c[0x0][0x190], RZ ;  /* 0x8000640006027a10 */ /* 0x000fe40007ffe0ff */
[----:B------:R-:W-:Y:S02]  /*1030*/  IADD3 R30, -R30, c[0x0][0x198], RZ ;  /* 0x000066001e1e7a10 */ /* 0x000fe40007ffe1ff */
[----:B------:R-:W-:-:S03]  /*1040*/  LEA R13, R8, R3, 0x3 ;  /* 0x00000003080d7211 */ /* 0x000fc600078e18ff */
[----:B------:R-:W-:Y:S01]  /*1050*/  IMAD R31, R30, R31, R2 ;  /* 0x0000001f1e1f7224 */ /* 0x000fe200078e0202 */
[----:B--2---:R-:W-:-:S12]  /*1060*/  FSETP.GEU.FTZ.AND P0, PT, R29, RZ, PT ;  /* 0x000000ff1d00720b */ /* 0x004fd80003f1e000 */
[----:B------:R-:W-:Y:S05]  /*1070*/  @!P0 EXIT ;  /* 0x000000000000894d */ /* 0x000fea0003800000 */
[-C--:B------:R-:W-:Y:S02]  /*1080*/  IMAD.WIDE R2, R31, R28.reuse, c[0x0][0x178] ;  /* 0x00005e001f027625 */ /* 0x080fe400078e021c */
[----:B------:R-:W-:Y:S02]  /*1090*/  IMAD.WIDE R12, R13, R28, c[0x0][0x168] ;  /* 0x00005a000d0c7625 */ /* 0x000fe400078e021c */
[----:B------:R-:W-:-:S05]  /*10a0*/  IMAD.SHL.U32 R33, R8, 0x4, RZ ;  /* 0x0000000408217824 */ /* 0x000fca00078e00ff */
[----:B------:R-:W-:Y:S01]  /*10b0*/  SHF.R.S32.HI R35, RZ, 0x1f, R33 ;  /* 0x0000001fff237819 */ /* 0x000fe20000011421 */
[----:B------:R-:W2:Y:S01]  /*10c0*/  LDG.E.SYS R32, [R2] ;  /* 0x0000000002207381 */ /* 0x000ea200001ee900 */
[----:B------:R-:W-:-:S03]  /*10d0*/  IADD3 R8, P0, R12, R33, RZ ;  /* 0x000000210c087210 */ /* 0x000fc60007f1e0ff */
[----:B------:R0:W5:Y:S01]  /*10e0*/  LDG.E.CONSTANT.SYS R34, [R12] ;  /* 0x000000000c227381 */ /* 0x00016200001e6900 */
[----:B------:R-:W-:Y:S02]  /*10f0*/  IADD3.X R9, R13, R35, RZ, P0, !PT ;  /* 0x000000230d097210 */ /* 0x000fe400007fe4ff */
[----:B------:R-:W-:-:S05]  /*1100*/  IADD3 R10, P0, R33, R8, RZ ;  /* 0x00000008210a7210 */ /* 0x000fca0007f1e0ff */
[----:B------:R-:W-:Y:S01]  /*1110*/  IMAD.X R11, R35, 0x1, R9, P0 ;  /* 0x00000001230b7824 */ /* 0x000fe200000e0609 */
[----:B------:R0:W5:Y:S07]  /*1120*/  LDG.E.CONSTANT.SYS R36, [R8] ;  /* 0x0000000008247381 */ /* 0x00016e00001e6900 */
[----:B------:R0:W5:Y:S04]  /*1130*/  LDG.E.CONSTANT.SYS R38, [R10] ;  /* 0x000000000a267381 */ /* 0x00016800001e6900 */
[----:B------:R-:W1:Y:S01]  /*1140*/  S2R R37, SR_TID.X ;  /* 0x0000000000257919 */ /* 0x000e620000002100 */
[----:B------:R-:W-:Y:S01]  /*1150*/  MOV R15, 0x3f800000 ;  /* 0x3f800000000f7802 */ /* 0x000fe20000000f00 */
[----:B------:R-:W-:-:S02]  /*1160*/  IMAD.MOV.U32 R41, RZ, RZ, c[0x0][0x19c] ;  /* 0x00006700ff297624 */ /* 0x000fc400078e00ff */
[----:B-1----:R-:W-:-:S04]  /*1170*/  IMAD R39, R0, c[0x0][0x0], R37 ;  /* 0x0000000000277a24 */ /* 0x002fc800078e0225 */
[----:B------:R-:W-:-:S08]  /*1180*/  IMAD R40, R39, 0x2c, RZ ;  /* 0x0000002c27287824 */ /* 0x000fd000078e02ff */
[----:B------:R0:W-:Y:S01]  /*1190*/  STS [R40], R15 ;  /* 0x0000000f28007388 */ /* 0x0001e20000000800 */
[----:B------:R-:W-:Y:S01]  /*11a0*/  IMAD R7, R7, c[0x0][0x1a8], R6 ;  /* 0x00006a0007077a24 */ /* 0x000fe200078e0206 */
[----:B------:R-:W-:Y:S01]  /*11b0*/  IADD3 R41, R41, -c[0x0][0x194], RZ ;  /* 0x8000650029297a10 */ /* 0x000fe20007ffe0ff */
[----:B------:R-:W-:Y:S02]  /*11c0*/  BSSY B0, `(.L_x_75) ;  /* 0x0000053000007945 */ /* 0x000fe40003800000 */
[----:B------:R-:W-:Y:S02]  /*11d0*/  IMAD.WIDE R6, R7, R28, c[0x0][0x168] ;  /* 0x00005a0007067625 */ /* 0x000fe400078e021c */
[----:B------:R-:W-:Y:S01]  /*11e0*/  IMAD R42, R30, R41, RZ ;  /* 0x000000291e2a7224 */ /* 0x000fe200078e02ff */
[----:B--2---:R-:W-:-:S12]  /*11f0*/  ISETP.GE.AND P1, PT, R32, 0x1, PT ;  /* 0x000000012000780c */ /* 0x004fd80003f26270 */
[----:B------:R-:W-:Y:S05]  /*1200*/  @!P1 BRA `(.L_x_76) ;  /* 0x000004e000009947 */ /* 0x000fea0003800000 */
[----:B0-----:R-:W-:Y:S01]  /*1210*/  LOP3.LUT R10, R32, 0x3, RZ, 0xc0, !PT ;  /* 0x00000003200a7812 */ /* 0x001fe200078ec0ff */
[----:B------:R-:W-:Y:S01]  /*1220*/  BSSY B1, `(.L_x_77) ;  /* 0x0000015000017945 */ /* 0x000fe20003800000 */
[----:B------:R-:W-:Y:S02]  /*1230*/  MOV R9, RZ ;  /* 0x000000ff00097202 */ /* 0x000fe40000000f00 */
[----:B------:R-:W-:-:S12]  /*1240*/  ISETP.NE.AND P0, PT, R10, RZ, PT ;  /* 0x000000ff0a00720c */ /* 0x000fd80003f05270 */
[----:B------:R-:W-:Y:S05]  /*1250*/  @!P0 BRA `(.L_x_78) ;  /* 0x0000011000008947 */ /* 0x000fea0003800000 */
[----:B------:R-:W-:Y:S01]  /*1260*/  ISETP.NE.AND P0, PT, R10, 0x1, PT ;  /* 0x000000010a00780c */ /* 0x000fe20003f05270 */
[----:B------:R-:W-:Y:S01]  /*1270*/  IMAD.MOV.U32 R8, RZ, RZ, 0xb ;  /* 0x0000000bff087424 */ /* 0x000fe200078e00ff */
[----:B------:R-:W-:Y:S01]  /*1280*/  BSSY B2, `(.L_x_79) ;  /* 0x000000b000027945 */ /* 0x000fe20003800000 */
[----:B------:R-:W-:Y:S02]  /*1290*/  MOV R9, RZ ;  /* 0x000000ff00097202 */ /* 0x000fe40000000f00 */
[----:B------:R-:W-:-:S07]  /*12a0*/  IMAD R8, R39, R8, 0x1 ;  /* 0x0000000127087424 */ /* 0x000fce00078e0208 */
[----:B------:R-:W-:Y:S05]  /*12b0*/  @!P0 BRA `(.L_x_80) ;  /* 0x0000007000008947 */ /* 0x000fea0003800000 */
[----:B------:R-:W-:Y:S01]  /*12c0*/  ISETP.NE.AND P0, PT, R10, 0x2, PT ;  /* 0x000000020a00780c */ /* 0x000fe20003f05270 */
[----:B------:R-:W-:-:S11]  /*12d0*/  IMAD.MOV.U32 R9, RZ, RZ, RZ ;  /* 0x000000ffff097224 */ /* 0x000fd600078e00ff */
[----:B------:R-:W-:Y:S01]  /*12e0*/  @P0 MOV R9, 0x1 ;  /* 0x0000000100090802 */ /* 0x000fe20000000f00 */
[----:B------:R0:W-:Y:S04]  /*12f0*/  @P0 STS [R40+0x4], RZ ;  /* 0x000004ff28000388 */ /* 0x0001e80000000800 */
[----:B------:R-:W-:Y:S01]  /*1300*/  IMAD.IADD R10, R8, 0x1, R9 ;  /* 0x00000001080a7824 */ /* 0x000fe200078e0209 */
[----:B------:R-:W-:-:S07]  /*1310*/  IADD3 R9, R9, 0x1, RZ ;  /* 0x0000000109097810 */ /* 0x000fce0007ffe0ff */
[----:B------:R0:W-:Y:S02]  /*1320*/  STS [R10.X4], RZ ;  /* 0x000000ff0a007388 */ /* 0x0001e40000004800 */
.L_x_80:
[----:B------:R-:W-:Y:S05]  /*1330*/  BSYNC B2 ;  /* 0x0000000000027941 */ /* 0x000fea0003800000 */
.L_x_79:
[----:B------:R-:W-:Y:S02]  /*1340*/  IADD3 R8, R8, R9, RZ ;  /* 0x0000000908087210 */ /* 0x000fe40007ffe0ff */
[----:B------:R-:W-:-:S06]  /*1350*/  IADD3 R9, R9, 0x1, RZ ;  /* 0x0000000109097810 */ /* 0x000fcc0007ffe0ff */
[----:B------:R1:W-:Y:S02]  /*1360*/  STS [R8.X4], RZ ;  /* 0x000000ff08007388 */ /* 0x0003e40000004800 */
.L_x_78:
[----:B------:R-:W-:Y:S05]  /*1370*/  BSYNC B1 ;  /* 0x0000000000017941 */ /* 0x000fea0003800000 */
.L_x_77:
[----:B------:R-:W-:-:S12]  /*1380*/  ISETP.GE.U32.AND P0, PT, R32, 0x4, PT ;  /* 0x000000042000780c */ /* 0x000fd80003f06070 */
[----:B------:R-:W-:Y:S05]  /*1390*/  @!P0 BRA `(.L_x_76) ;  /* 0x0000035000008947 */ /* 0x000fea0003800000 */
[--C-:B0-----:R-:W-:Y:S01]  /*13a0*/  IMAD.IADD R10, R32, 0x1, -R9.reuse ;  /* 0x00000001200a7824 */ /* 0x101fe200078e0a09 */
[----:B------:R-:W-:Y:S01]  /*13b0*/  BSSY B1, `(.L_x_81) ;  /* 0x000001e000017945 */ /* 0x000fe20003800000 */
[----:B-1----:R-:W-:Y:S01]  /*13c0*/  IMAD R8, R0, c[0x0][0x0], RZ ;  /* 0x0000000000087a24 */ /* 0x002fe200078e02ff */
[----:B------:R-:W-:Y:S02]  /*13d0*/  PLOP3.LUT P0, PT, PT, PT, PT, 0x80, 0x0 ;  /* 0x000000000000781c */ /* 0x000fe40003f0f070 */
[----:B------:R-:W-:Y:S01]  /*13e0*/  ISETP.GT.AND P2, PT, R10, 0xc, PT ;  /* 0x0000000c0a00780c */ /* 0x000fe20003f44270 */
[----:B------:R-:W-:-:S04]  /*13f0*/  IMAD R8, R8, 0xb, R9 ;  /* 0x0000000b08087824 */ /* 0x000fc800078e0209 */
[----:B------:R-:W-:-:S05]  /*1400*/  IMAD R8, R37, 0xb, R8 ;  /* 0x0000000b25087824 */ /* 0x000fca00078e0208 */
[----:B------:R-:W-:Y:S02]  /*1410*/  SHF.L.U32 R8, R8, 0x2, RZ ;  /* 0x0000000208087819 */ /* 0x000fe400000006ff */
[----:B------:R-:W-:Y:S06]  /*1420*/  @!P2 BRA `(.L_x_82) ;  /* 0x000001600000a947 */ /* 0x000fec0003800000 */
[----:B------:R-:W-:Y:S02]  /*1430*/  PLOP3.LUT P0, PT, PT, PT, PT, 0x8, 0x0 ;  /* 0x000000000000781c */ /* 0x000fe40003f0e170 */
[----:B------:R-:W-:-:S10]  /*1440*/  IADD3 R10, R32, -0xc, RZ ;  /* 0xfffffff4200a7810 */ /* 0x000fd40007ffe0ff */
.L_x_83:
[----:B------:R-:W-:Y:S01]  /*1450*/  IADD3 R9, R9, 0x10, RZ ;  /* 0x0000001009097810 */ /* 0x000fe20007ffe0ff */
[----:B------:R-:W-:Y:S03]  /*1460*/  STS [R8+0x4], RZ ;  /* 0x000004ff08007388 */ /* 0x000fe60000000800 */
[----:B------:R-:W-:Y:S01]  /*1470*/  ISETP.GE.AND P2, PT, R9, R10, PT ;  /* 0x0000000a0900720c */ /* 0x000fe20003f46270 */
[----:B------:R-:W-:Y:S04]  /*1480*/  STS [R8+0x10], RZ ;  /* 0x000010ff08007388 */ /* 0x000fe80000000800 */
        /* <DEDUP_REMOVED lines=13> */
[----:B------:R0:W-:Y:S02]  /*1560*/  STS [R8+0x38], RZ ;  /* 0x000038ff08007388 */ /* 0x0001e40000000800 */
[----:B0-----:R-:W-:Y:S01]  /*1570*/  IADD3 R8, R8, 0x40, RZ ;  /* 0x0000004008087810 */ /* 0x001fe20007ffe0ff */
[----:B------:R-:W-:Y:S07]  /*1580*/  @!P2 BRA `(.L_x_83) ;  /* 0xfffffec00000a947 */ /* 0x000fee000383ffff */
.L_x_82:
[----:B------:R-:W-:Y:S05]  /*1590*/  BSYNC B1 ;  /* 0x0000000000017941 */ /* 0x000fea0003800000 */
.L_x_81:
[----:B------:R-:W-:Y:S01]  /*15a0*/  IMAD.IADD R10, R32, 0x1, -R9 ;  /* 0x00000001200a7824 */ /* 0x000fe200078e0a09 */
[----:B------:R-:W-:Y:S04]  /*15b0*/  BSSY B1, `(.L_x_84) ;  /* 0x000000e000017945 */ /* 0x000fe80003800000 */
[----:B------:R-:W-:-:S12]  /*15c0*/  ISETP.GT.AND P2, PT, R10, 0x4, PT ;  /* 0x000000040a00780c */ /* 0x000fd80003f44270 */
[----:B------:R-:W-:Y:S05]  /*15d0*/  @!P2 BRA `(.L_x_85) ;  /* 0x000000b00000a947 */ /* 0x000fea0003800000 */
[----:B------:R-:W-:Y:S01]  /*15e0*/  STS [R8+0x4], RZ ;  /* 0x000004ff08007388 */ /* 0x000fe20000000800 */
[----:B------:R-:W-:Y:S02]  /*15f0*/  PLOP3.LUT P0, PT, PT, PT, PT, 0x8, 0x0 ;  /* 0x000000000000781c */ /* 0x000fe40003f0e170 */
[----:B------:R-:W-:Y:S01]  /*1600*/  IADD3 R9, R9, 0x8, RZ ;  /* 0x0000000809097810 */ /* 0x000fe20007ffe0ff */
[----:B------:R-:W-:Y:S04]  /*1610*/  STS [R8+0x10], RZ ;  /* 0x000010ff08007388 */ /* 0x000fe80000000800 */
[----:B------:R-:W-:Y:S04]  /*1620*/  STS [R8+0xc], RZ ;  /* 0x00000cff08007388 */ /* 0x000fe80000000800 */
[----:B------:R-:W-:Y:S04]  /*1630*/  STS [R8+0x8], RZ ;  /* 0x000008ff08007388 */ /* 0x000fe80000000800 */
[----:B------:R-:W-:Y:S04]  /*1640*/  STS [R8+0x14], RZ ;  /* 0x000014ff08007388 */ /* 0x000fe80000000800 */
[----:B------:R-:W-:Y:S04]  /*1650*/  STS [R8+0x20], RZ ;  /* 0x000020ff08007388 */ /* 0x000fe80000000800 */
[----:B------:R-:W-:Y:S04]  /*1660*/  STS [R8+0x1c], RZ ;  /* 0x00001cff08007388 */ /* 0x000fe80000000800 */
[----:B------:R0:W-:Y:S02]  /*1670*/  STS [R8+0x18], RZ ;  /* 0x000018ff08007388 */ /* 0x0001e40000000800 */
[----:B0-----:R-:W-:-:S08]  /*1680*/  IADD3 R8, R8, 0x20, RZ ;  /* 0x0000002008087810 */ /* 0x001fd00007ffe0ff */
.L_x_85:
[----:B------:R-:W-:Y:S05]  /*1690*/  BSYNC B1 ;  /* 0x0000000000017941 */ /* 0x000fea0003800000 */
.L_x_84:
[----:B------:R-:W-:-:S12]  /*16a0*/  ISETP.LT.OR P0, PT, R9, R32, P0 ;  /* 0x000000200900720c */ /* 0x000fd80000701670 */
[----:B------:R0:W-:Y:S04]  /*16b0*/  @P0 STS [R8+0x4], RZ ;  /* 0x000004ff08000388 */ /* 0x0001e80000000800 */
[----:B------:R0:W-:Y:S04]  /*16c0*/  @P0 STS [R8+0x10], RZ ;  /* 0x000010ff08000388 */ /* 0x0001e80000000800 */
[----:B------:R0:W-:Y:S04]  /*16d0*/  @P0 STS [R8+0xc], RZ ;  /* 0x00000cff08000388 */ /* 0x0001e80000000800 */
[----:B------:R0:W-:Y:S02]  /*16e0*/  @P0 STS [R8+0x8], RZ ;  /* 0x000008ff08000388 */ /* 0x0001e40000000800 */
.L_x_76:
[----:B0-----:R-:W-:Y:S05]  /*16f0*/  BSYNC B0 ;  /* 0x0000000000007941 */ /* 0x001fea0003800000 */
.L_x_75:
[----:B------:R-:W-:Y:S01]  /*1700*/  BSSY B0, `(.L_x_86) ;  /* 0x00000fa000007945 */ /* 0x000fe20003800000 */
[----:B------:R-:W-:Y:S05]  /*1710*/  @!P1 BRA `(.L_x_87) ;  /* 0x00000f8000009947 */ /* 0x000fea0003800000 */
[----:B-1----:R-:W-:Y:S01]  /*1720*/  LOP3.LUT R8, R32, 0x3, RZ, 0xc0, !PT ;  /* 0x0000000320087812 */ /* 0x002fe200078ec0ff */
[----:B------:R-:W0:Y:S01]  /*1730*/  I2F R43, R43 ;  /* 0x0000002b002b7306 */ /* 0x000e220000201400 */
[----:B------:R-:W-:Y:S01]  /*1740*/  BSSY B1, `(.L_x_88) ;  /* 0x0000023000017945 */ /* 0x000fe20003800000 */
[----:B------:R-:W-:-:S02]  /*1750*/  MOV R47, RZ ;  /* 0x000000ff002f7202 */ /* 0x000fc40000000f00 */
[----:B------:R-:W-:-:S12]  /*1760*/  ISETP.NE.AND P0, PT, R8, RZ, PT ;  /* 0x000000ff0800720c */ /* 0x000fd80003f05270 */
[----:B------:R-:W-:Y:S05]  /*1770*/  @!P0 BRA `(.L_x_89) ;  /* 0x000001f000008947 */ /* 0x000fea0003800000 */
[----:B0-----:R-:W-:Y:S01]  /*1780*/  ISETP.NE.AND P0, PT, R8, 0x1, PT ;  /* 0x000000010800780c */ /* 0x001fe20003f05270 */
[----:B------:R-:W-:Y:S01]  /*1790*/  BSSY B2, `(.L_x_90) ;  /* 0x0000015000027945 */ /* 0x000fe20003800000 */
[----:B------:R-:W-:-:S10]  /*17a0*/  IMAD.MOV.U32 R12, RZ, RZ, RZ ;  /* 0x000000ffff0c7224 */ /* 0x000fd400078e00ff */
[----:B------:R-:W-:Y:S05]  /*17b0*/  @!P0 BRA `(.L_x_91) ;  /* 0x0000012000008947 */ /* 0x000fea0003800000 */
[----:B------:R-:W-:-:S12]  /*17c0*/  ISETP.NE.AND P0, PT, R8, 0x2, PT ;  /* 0x000000020800780c */ /* 0x000fd80003f05270 */
[----:B------:R-:W-:Y:S01]  /*17d0*/  @P0 IMAD.WIDE R8, R31, R28, c[0x0][0x170] ;  /* 0x00005c001f080625 */ /* 0x000fe200078e021c */
[----:B------:R-:W-:Y:S01]  /*17e0*/  MOV R12, RZ ;  /* 0x000000ff000c7202 */ /* 0x000fe20000000f00 */
[----:B------:R-:W0:Y:S08]  /*17f0*/  @P0 LDS.U R13, [R40+0x4] ;  /* 0x00000400280d0984 */ /* 0x000e300000001800 */
[----:B------:R-:W0:Y:S01]  /*1800*/  @P0 LDG.E.CONSTANT.SYS R8, [R8] ;  /* 0x0000000008080381 */ /* 0x000e2200001e6900 */
[----:B------:R-:W-:-:S05]  /*1810*/  @P0 IMAD.MOV.U32 R12, RZ, RZ, 0x1 ;  /* 0x00000001ff0c0424 */ /* 0x000fca00078e00ff */
[----:B------:R-:W-:-:S04]  /*1820*/  IADD3 R11, -R12, RZ, RZ ;  /* 0x000000ff0c0b7210 */ /* 0x000fc80007ffe1ff */
[----:B------:R-:W-:-:S05]  /*1830*/  LOP3.LUT R10, R42, R11, RZ, 0xc0, !PT ;  /* 0x0000000b2a0a7212 */ /* 0x000fca00078ec0ff */
[----:B------:R-:W-:-:S04]  /*1840*/  IMAD.IADD R11, R31, 0x1, R10 ;  /* 0x000000011f0b7824 */ /* 0x000fc800078e020a */
[----:B------:R-:W-:-:S10]  /*1850*/  IMAD.WIDE R10, R11, R28, c[0x0][0x170] ;  /* 0x00005c000b0a7625 */ /* 0x000fd400078e021c */
[----:B------:R-:W2:Y:S01]  /*1860*/  LDG.E.CONSTANT.SYS R10, [R10] ;  /* 0x000000000a0a7381 */ /* 0x000ea200001e6900 */
[----:B------:R-:W-:Y:S01]  /*1870*/  IMAD R14, R39, 0xb, R12 ;  /* 0x0000000b270e7824 */ /* 0x000fe200078e020c */
[----:B------:R-:W-:Y:S01]  /*1880*/  IADD3 R12, R12, 0x1, RZ ;  /* 0x000000010c0c7810 */ /* 0x000fe20007ffe0ff */
[----:B0-----:R-:W-:-:S08]  /*1890*/  @P0 FFMA.FTZ R13, R43, R8, R13 ;  /* 0x000000082b0d0223 */ /* 0x001fd0000001000d */
[----:B------:R-:W-:Y:S04]  /*18a0*/  @P0 STS [R40+0x4], R13 ;  /* 0x0000040d28000388 */ /* 0x000fe80000000800 */
[----:B------:R-:W2:Y:S02]  /*18b0*/  LDS.U R8, [R14.X4+0x4] ;  /* 0x000004000e087984 */ /* 0x000ea40000005800 */
[----:B--2---:R-:W-:-:S08]  /*18c0*/  FFMA.FTZ R9, R43, R10, R8 ;  /* 0x0000000a2b097223 */ /* 0x004fd00000010008 */
[----:B------:R0:W-:Y:S02]  /*18d0*/  STS [R14.X4+0x4], R9 ;  /* 0x000004090e007388 */ /* 0x0001e40000004800 */
.L_x_91:
[----:B------:R-:W-:Y:S05]  /*18e0*/  BSYNC B2 ;  /* 0x0000000000027941 */ /* 0x000fea0003800000 */
.L_x_90:
[----:B0-----:R-:W-:-:S04]  /*18f0*/  IMAD R9, R42, R12, R31 ;  /* 0x0000000c2a097224 */ /* 0x001fc800078e021f */
[----:B------:R-:W-:-:S10]  /*1900*/  IMAD.WIDE R8, R9, R28, c[0x0][0x170] ;  /* 0x00005c0009087625 */ /* 0x000fd400078e021c */
[----:B------:R-:W2:Y:S01]  /*1910*/  LDG.E.CONSTANT.SYS R8, [R8] ;  /* 0x0000000008087381 */ /* 0x000ea200001e6900 */
[----:B------:R-:W-:Y:S01]  /*1920*/  IMAD R10, R39, 0xb, R12 ;  /* 0x0000000b270a7824 */ /* 0x000fe200078e020c */
[----:B------:R-:W-:-:S07]  /*1930*/  IADD3 R47, R12, 0x1, RZ ;  /* 0x000000010c2f7810 */ /* 0x000fce0007ffe0ff */
[----:B------:R-:W2:Y:S02]  /*1940*/  LDS.U R11, [R10.X4+0x4] ;  /* 0x000004000a0b7984 */ /* 0x000ea40000005800 */
[----:B--2---:R-:W-:-:S08]  /*1950*/  FFMA.FTZ R11, R43, R8, R11 ;  /* 0x000000082b0b7223 */ /* 0x004fd0000001000b */
[----:B------:R0:W-:Y:S02]  /*1960*/  STS [R10.X4+0x4], R11 ;  /* 0x0000040b0a007388 */ /* 0x0001e40000004800 */
.L_x_89:
[----:B0-----:R-:W-:Y:S05]  /*1970*/  BSYNC B1 ;  /* 0x0000000000017941 */ /* 0x001fea0003800000 */
.L_x_88:
[----:B------:R-:W-:-:S12]  /*1980*/  ISETP.GE.U32.AND P0, PT, R32, 0x4, PT ;  /* 0x000000042000780c */ /* 0x000fd80003f06070 */
[----:B------:R-:W-:Y:S05]  /*1990*/  @!P0 BRA `(.L_x_87) ;  /* 0x00000d0000008947 */ /* 0x000fea0003800000 */
[-C--:B------:R-:W-:Y:S01]  /*19a0*/  IADD3 R9, R32, -R47.reuse, RZ ;  /* 0x8000002f20097210 */ /* 0x080fe20007ffe0ff */
[----:B------:R-:W-:Y:S01]  /*19b0*/  IMAD R8, R0, c[0x0][0x0], RZ ;  /* 0x0000000000087a24 */ /* 0x000fe200078e02ff */
[----:B------:R-:W-:Y:S01]  /*19c0*/  BSSY B1, `(.L_x_92) ;  /* 0x0000076000017945 */ /* 0x000fe20003800000 */
[----:B------:R-:W-:Y:S01]  /*19d0*/  IMAD R10, R30, R47, RZ ;  /* 0x0000002f1e0a7224 */ /* 0x000fe200078e02ff */
[----:B------:R-:W-:Y:S01]  /*19e0*/  ISETP.GT.AND P2, PT, R9, 0xc, PT ;  /* 0x0000000c0900780c */ /* 0x000fe20003f44270 */
[----:B------:R-:W-:Y:S01]  /*19f0*/  IMAD R8, R8, 0xb, R47 ;  /* 0x0000000b08087824 */ /* 0x000fe200078e022f */
[----:B------:R-:W-:Y:S01]  /*1a00*/  PLOP3.LUT P0, PT, PT, PT, PT, 0x80, 0x0 ;  /* 0x000000000000781c */ /* 0x000fe20003f0f070 */
[----:B------:R-:W-:Y:S02]  /*1a10*/  IMAD.SHL.U32 R45, R42, 0x4, RZ ;  /* 0x000000042a2d7824 */ /* 0x000fe400078e00ff */
[----:B------:R-:W-:Y:S02]  /*1a20*/  IMAD R8, R37, 0xb, R8 ;  /* 0x0000000b25087824 */ /* 0x000fe400078e0208 */
[----:B------:R-:W-:-:S03]  /*1a30*/  IMAD R24, R41, R10, RZ ;  /* 0x0000000a29187224 */ /* 0x000fc600078e02ff */
[----:B------:R-:W-:Y:S02]  /*1a40*/  SHF.L.U32 R44, R8, 0x2, RZ ;  /* 0x00000002082c7819 */ /* 0x000fe400000006ff */
[----:B------:R-:W-:Y:S06]  /*1a50*/  @!P2 BRA `(.L_x_93) ;  /* 0x000006c00000a947 */ /* 0x000fec0003800000 */
[----:B------:R-:W-:Y:S02]  /*1a60*/  PLOP3.LUT P0, PT, PT, PT, PT, 0x8, 0x0 ;  /* 0x000000000000781c */ /* 0x000fe40003f0e170 */
[----:B------:R-:W-:-:S10]  /*1a70*/  IADD3 R46, R32, -0xc, RZ ;  /* 0xfffffff4202e7810 */ /* 0x000fd40007ffe0ff */
.L_x_94:
[----:B------:R-:W-:Y:S01]  /*1a80*/  IMAD.IADD R17, R31, 0x1, R24 ;  /* 0x000000011f117824 */ /* 0x000fe200078e0218 */
[----:B------:R-:W-:Y:S01]  /*1a90*/  SHF.R.S32.HI R49, RZ, 0x1f, R45 ;  /* 0x0000001fff317819 */ /* 0x000fe2000001142d */
[----:B------:R-:W-:Y:S01]  /*1aa0*/  LDS.U R53, [R44+0x10] ;  /* 0x000010002c357984 */ /* 0x000fe20000001800 */
[----:B------:R-:W-:Y:S01]  /*1ab0*/  IADD3 R24, R45, R24, RZ ;  /* 0x000000182d187210 */ /* 0x000fe20007ffe0ff */
[----:B------:R-:W-:Y:S02]  /*1ac0*/  IMAD.WIDE R16, R17, R28, c[0x0][0x170] ;  /* 0x00005c0011107625 */ /* 0x000fe400078e021c */
[----:B------:R-:W-:Y:S01]  /*1ad0*/  LDS.U R55, [R44+0x14] ;  /* 0x000014002c377984 */ /* 0x000fe20000001800 */
[----:B------:R-:W-:-:S04]  /*1ae0*/  IADD3 R11, R31, R24, RZ ;  /* 0x000000181f0b7210 */ /* 0x000fc80007ffe0ff */
[----:B------:R-:W-:-:S03]  /*1af0*/  IADD3 R8, P2, R45, R16, RZ ;  /* 0x000000102d087210 */ /* 0x000fc60007f5e0ff */
[----:B------:R0:W2:Y:S02]  /*1b00*/  LDG.E.CONSTANT.SYS R48, [R16] ;  /* 0x0000000010307381 */ /* 0x0000a400001e6900 */
[----:B------:R-:W-:Y:S01]  /*1b10*/  IMAD.X R9, R17, 0x1, R49, P2 ;  /* 0x0000000111097824 */ /* 0x000fe200010e0631 */
[----:B------:R-:W-:Y:S01]  /*1b20*/  IADD3 R12, P2, R45, R8, RZ ;  /* 0x000000082d0c7210 */ /* 0x000fe20007f5e0ff */
[----:B------:R-:W-:-:S04]  /*1b30*/  IMAD.WIDE R10, R11, R28, c[0x0][0x170] ;  /* 0x00005c000b0a7625 */ /* 0x000fc800078e021c */
[----:B------:R-:W-:Y:S01]  /*1b40*/  IMAD.X R13, R49, 0x1, R9, P2 ;  /* 0x00000001310d7824 */ /* 0x000fe200010e0609 */
[C---:B------:R-:W-:Y:S01]  /*1b50*/  IADD3 R14, P2, R45.reuse, R12, RZ ;  /* 0x0000000c2d0e7210 */ /* 0x040fe20007f5e0ff */
[----:B------:R-:W-:Y:S01]  /*1b60*/  IMAD.IADD R24, R45, 0x1, R24 ;  /* 0x000000012d187824 */ /* 0x000fe200078e0218 */
[----:B------:R1:W3:Y:S02]  /*1b70*/  LDG.E.CONSTANT.SYS R50, [R8] ;  /* 0x0000000008327381 */ /* 0x0002e400001e6900 */
[----:B------:R-:W-:Y:S01]  /*1b80*/  IADD3.X R15, R49, R13, RZ, P2, !PT ;  /* 0x0000000d310f7210 */ /* 0x000fe200017fe4ff */
[C---:B------:R-:W-:Y:S01]  /*1b90*/  IMAD.IADD R54, R45.reuse, 0x1, R24 ;  /* 0x000000012d367824 */ /* 0x040fe200078e0218 */
[----:B------:R4:W3:Y:S01]  /*1ba0*/  LDG.E.CONSTANT.SYS R56, [R10] ;  /* 0x000000000a387381 */ /* 0x0008e200001e6900 */
[----:B0-----:R-:W-:Y:S02]  /*1bb0*/  IADD3 R16, P2, R45, R10, RZ ;  /* 0x0000000a2d107210 */ /* 0x001fe40007f5e0ff */
[----:B------:R-:W-:Y:S01]  /*1bc0*/  IADD3 R23, R31, R24, RZ ;  /* 0x000000181f177210 */ /* 0x000fe20007ffe0ff */
[----:B------:R0:W3:Y:S04]  /*1bd0*/  LDG.E.CONSTANT.SYS R52, [R12] ;  /* 0x000000000c347381 */ /* 0x0000e800001e6900 */
[----:B------:R1:W3:Y:S01]  /*1be0*/  LDG.E.CONSTANT.SYS R58, [R14] ;  /* 0x000000000e3a7381 */ /* 0x0002e200001e6900 */
[----:B------:R-:W-:Y:S01]  /*1bf0*/  IMAD.X R17, R11, 0x1, R49, P2 ;  /* 0x000000010b117824 */ /* 0x000fe200010e0631 */
[----:B------:R-:W-:Y:S01]  /*1c00*/  IADD3 R19, R31, R54, RZ ;  /* 0x000000361f137210 */ /* 0x000fe20007ffe0ff */
[----:B------:R-:W-:Y:S01]  /*1c10*/  IMAD.WIDE R22, R23, R28, c[0x0][0x170] ;  /* 0x00005c0017167625 */ /* 0x000fe200078e021c */
[----:B0-----:R-:W-:-:S03]  /*1c20*/  IADD3 R12, P2, R45, R16, RZ ;  /* 0x000000102d0c7210 */ /* 0x001fc60007f5e0ff */
[----:B------:R-:W-:Y:S02]  /*1c30*/  IMAD.WIDE R18, R19, R28, c[0x0][0x170] ;  /* 0x00005c0013127625 */ /* 0x000fe400078e021c */
[----:B------:R0:W3:Y:S01]  /*1c40*/  LDG.E.CONSTANT.SYS R51, [R16] ;  /* 0x0000000010337381 */ /* 0x0000e200001e6900 */
[----:B------:R-:W-:Y:S01]  /*1c50*/  IMAD.X R13, R49, 0x1, R17, P2 ;  /* 0x00000001310d7824 */ /* 0x000fe200010e0611 */
[C---:B------:R-:W-:Y:S02]  /*1c60*/  IADD3 R20, P2, R45.reuse, R12, RZ ;  /* 0x0000000c2d147210 */ /* 0x040fe40007f5e0ff */
[----:B-1----:R-:W-:Y:S01]  /*1c70*/  IADD3 R8, P3, R45, R22, RZ ;  /* 0x000000162d087210 */ /* 0x002fe20007f7e0ff */
[----:B------:R1:W3:Y:S01]  /*1c80*/  LDG.E.CONSTANT.SYS R60, [R22] ;  /* 0x00000000163c7381 */ /* 0x0002e200001e6900 */
[----:B------:R-:W-:Y:S02]  /*1c90*/  IADD3.X R21, R49, R13, RZ, P2, !PT ;  /* 0x0000000d31157210 */ /* 0x000fe400017fe4ff */
[----:B------:R-:W-:Y:S01]  /*1ca0*/  IADD3.X R9, R23, R49, RZ, P3, !PT ;  /* 0x0000003117097210 */ /* 0x000fe20001ffe4ff */
[----:B------:R0:W3:Y:S01]  /*1cb0*/  LDG.E.CONSTANT.SYS R12, [R12] ;  /* 0x000000000c0c7381 */ /* 0x0000e200001e6900 */
[----:B------:R-:W-:-:S02]  /*1cc0*/  IADD3 R14, P2, R45, R8, RZ ;  /* 0x000000082d0e7210 */ /* 0x000fc40007f5e0ff */
[----:B----4-:R-:W-:Y:S02]  /*1cd0*/  IADD3 R10, P3, R45, R18, RZ ;  /* 0x000000122d0a7210 */ /* 0x010fe40007f7e0ff */
[----:B------:R-:W-:Y:S01]  /*1ce0*/  IADD3.X R15, R49, R9, RZ, P2, !PT ;  /* 0x00000009310f7210 */ /* 0x000fe200017fe4ff */
[----:B------:R4:W3:Y:S01]  /*1cf0*/  LDG.E.CONSTANT.SYS R18, [R18] ;  /* 0x0000000012127381 */ /* 0x0008e200001e6900 */
[----:B-1----:R-:W-:Y:S01]  /*1d00*/  IADD3 R22, P2, R45, R14, RZ ;  /* 0x0000000e2d167210 */ /* 0x002fe20007f5e0ff */
[----:B------:R-:W-:Y:S01]  /*1d10*/  IMAD.X R11, R19, 0x1, R49, P3 ;  /* 0x00000001130b7824 */ /* 0x000fe200018e0631 */
[----:B------:R-:W-:Y:S01]  /*1d20*/  IADD3 R24, P3, R45, R10, RZ ;  /* 0x0000000a2d187210 */ /* 0x000fe20007f7e0ff */
[----:B------:R1:W3:Y:S02]  /*1d30*/  LDG.E.CONSTANT.SYS R20, [R20] ;  /* 0x0000000014147381 */ /* 0x0002e400001e6900 */
[C---:B------:R-:W-:Y:S01]  /*1d40*/  IMAD.X R23, R49.reuse, 0x1, R15, P2 ;  /* 0x0000000131177824 */ /* 0x040fe200010e060f */
[----:B------:R-:W-:Y:S01]  /*1d50*/  IADD3.X R25, R49, R11, RZ, P3, !PT ;  /* 0x0000000b31197210 */ /* 0x000fe20001ffe4ff */
[----:B------:R1:W3:Y:S01]  /*1d60*/  LDG.E.CONSTANT.SYS R8, [R8] ;  /* 0x0000000008087381 */ /* 0x0002e200001e6900 */
[----:B0-----:R-:W-:-:S03]  /*1d70*/  IADD3 R16, P2, R45, R24, RZ ;  /* 0x000000182d107210 */ /* 0x001fc60007f5e0ff */
[----:B------:R2:W3:Y:S02]  /*1d80*/  LDG.E.CONSTANT.SYS R14, [R14] ;  /* 0x000000000e0e7381 */ /* 0x0004e400001e6900 */
[----:B------:R-:W-:Y:S02]  /*1d90*/  IMAD.X R17, R49, 0x1, R25, P2 ;  /* 0x0000000131117824 */ /* 0x000fe400010e0619 */
[----:B------:R0:W3:Y:S04]  /*1da0*/  LDG.E.CONSTANT.SYS R10, [R10] ;  /* 0x000000000a0a7381 */ /* 0x0000e800001e6900 */
[----:B------:R0:W3:Y:S04]  /*1db0*/  LDG.E.CONSTANT.SYS R22, [R22] ;  /* 0x0000000016167381 */ /* 0x0000e800001e6900 */
[----:B------:R0:W3:Y:S04]  /*1dc0*/  LDG.E.CONSTANT.SYS R24, [R24] ;  /* 0x0000000018187381 */ /* 0x0000e800001e6900 */
[----:B------:R0:W3:Y:S04]  /*1dd0*/  LDG.E.CONSTANT.SYS R16, [R16] ;  /* 0x0000000010107381 */ /* 0x0000e800001e6900 */
[----:B----4-:R-:W2:Y:S04]  /*1de0*/  LDS.U R19, [R44+0x4] ;  /* 0x000004002c137984 */ /* 0x010ea80000001800 */
[----:B-1----:R-:W3:Y:S04]  /*1df0*/  LDS.U R21, [R44+0x8] ;  /* 0x000008002c157984 */ /* 0x002ee80000001800 */
[----:B------:R-:W1:Y:S04]  /*1e00*/  LDS.U R49, [R44+0xc] ;  /* 0x00000c002c317984 */ /* 0x000e680000001800 */
[----:B------:R-:W4:Y:S04]  /*1e10*/  LDS.U R9, [R44+0x18] ;  /* 0x000018002c097984 */ /* 0x000f280000001800 */
[----:B0-----:R-:W0:Y:S04]  /*1e20*/  LDS.U R11, [R44+0x1c] ;  /* 0x00001c002c0b7984 */ /* 0x001e280000001800 */
[----:B------:R-:W0:Y:S04]  /*1e30*/  LDS.U R13, [R44+0x20] ;  /* 0x000020002c0d7984 */ /* 0x000e280000001800 */
[----:B------:R-:W-:Y:S04]  /*1e40*/  LDS.U R25, [R44+0x3c] ;  /* 0x00003c002c197984 */ /* 0x000fe80000001800 */
[----:B------:R-:W-:Y:S01]  /*1e50*/  LDS.U R23, [R44+0x40] ;  /* 0x000040002c177984 */ /* 0x000fe20000001800 */
[----:B------:R-:W-:-:S04]  /*1e60*/  IADD3 R47, R47, 0x10, RZ ;  /* 0x000000102f2f7810 */ /* 0x000fc80007ffe0ff */
[----:B------:R-:W-:Y:S01]  /*1e70*/  ISETP.GE.AND P2, PT, R47, R46, PT ;  /* 0x0000002e2f00720c */ /* 0x000fe20003f46270 */
[C---:B--2---:R-:W-:Y:S02]  /*1e80*/  FFMA.FTZ R15, R43.reuse, R48, R19 ;  /* 0x000000302b0f7223 */ /* 0x044fe40000010013 */
[----:B------:R-:W-:Y:S01]  /*1e90*/  LDS.U R48, [R44+0x38] ;  /* 0x000038002c307984 */ /* 0x000fe20000001800 */
[----:B---3--:R-:W-:-:S03]  /*1ea0*/  FFMA.FTZ R19, R43, R50, R21 ;  /* 0x000000322b137223 */ /* 0x008fc60000010015 */
[----:B------:R-:W-:Y:S01]  /*1eb0*/  LDS.U R50, [R44+0x30] ;  /* 0x000030002c327984 */ /* 0x000fe20000001800 */
[----:B------:R-:W-:-:S03]  /*1ec0*/  FFMA.FTZ R55, R43, R56, R55 ;  /* 0x000000382b377223 */ /* 0x000fc60000010037 */
[----:B------:R-:W2:Y:S01]  /*1ed0*/  LDS.U R56, [R44+0x28] ;  /* 0x000028002c387984 */ /* 0x000ea20000001800 */
[----:B-1----:R-:W-:-:S03]  /*1ee0*/  FFMA.FTZ R17, R43, R52, R49 ;  /* 0x000000342b117223 */ /* 0x002fc60000010031 */
[----:B------:R-:W1:Y:S01]  /*1ef0*/  LDS.U R52, [R44+0x2c] ;  /* 0x00002c002c347984 */ /* 0x000e620000001800 */
[----:B------:R-:W-:-:S03]  /*1f00*/  FFMA.FTZ R21, R43, R58, R53 ;  /* 0x0000003a2b157223 */ /* 0x000fc60000010035 */
[----:B------:R-:W3:Y:S04]  /*1f10*/  LDS.U R53, [R44+0x24] ;  /* 0x000024002c357984 */ /* 0x000ee80000001800 */
[----:B------:R-:W3:Y:S01]  /*1f20*/  LDS.U R49, [R44+0x34] ;  /* 0x000034002c317984 */ /* 0x000ee20000001800 */
[----:B----4-:R-:W-:-:S03]  /*1f30*/  FFMA.FTZ R9, R43, R51, R9 ;  /* 0x000000332b097223 */ /* 0x010fc60000010009 */
[----:B------:R-:W-:Y:S04]  /*1f40*/  STS [R44+0x4], R15 ;  /* 0x0000040f2c007388 */ /* 0x000fe80000000800 */
[----:B------:R4:W-:Y:S01]  /*1f50*/  STS [R44+0xc], R17 ;  /* 0x00000c112c007388 */ /* 0x0009e20000000800 */
[----:B0-----:R-:W-:-:S03]  /*1f60*/  FFMA.FTZ R11, R43, R12, R11 ;  /* 0x0000000c2b0b7223 */ /* 0x001fc6000001000b */
[----:B------:R-:W-:Y:S01]  /*1f70*/  STS [R44+0x8], R19 ;  /* 0x000008132c007388 */ /* 0x000fe20000000800 */
[C---:B------:R-:W-:Y:S02]  /*1f80*/  FFMA.FTZ R13, R43.reuse, R20, R13 ;  /* 0x000000142b0d7223 */ /* 0x040fe4000001000d */
[C---:B--2---:R-:W-:Y:S02]  /*1f90*/  FFMA.FTZ R51, R43.reuse, R8, R56 ;  /* 0x000000082b337223 */ /* 0x044fe40000010038 */
[C---:B-1----:R-:W-:Y:S02]  /*1fa0*/  FFMA.FTZ R57, R43.reuse, R14, R52 ;  /* 0x0000000e2b397223 */ /* 0x042fe40000010034 */
[C---:B----4-:R-:W-:Y:S02]  /*1fb0*/  FFMA.FTZ R17, R43.reuse, R10, R48 ;  /* 0x0000000a2b117223 */ /* 0x050fe40000010030 */
[C---:B---3--:R-:W-:Y:S02]  /*1fc0*/  FFMA.FTZ R53, R43.reuse, R60, R53 ;  /* 0x0000003c2b357223 */ /* 0x048fe40000010035 */
[----:B------:R-:W-:-:S02]  /*1fd0*/  FFMA.FTZ R15, R43, R22, R50 ;  /* 0x000000162b0f7223 */ /* 0x000fc40000010032 */
[C---:B------:R-:W-:Y:S02]  /*1fe0*/  FFMA.FTZ R49, R43.reuse, R18, R49 ;  /* 0x000000122b317223 */ /* 0x040fe40000010031 */
[C---:B------:R-:W-:Y:S02]  /*1ff0*/  FFMA.FTZ R25, R43.reuse, R24, R25 ;  /* 0x000000182b197223 */ /* 0x040fe40000010019 */
[----:B------:R-:W-:Y:S01]  /*2000*/  FFMA.FTZ R23, R43, R16, R23 ;  /* 0x000000102b177223 */ /* 0x000fe20000010017 */
[----:B------:R-:W-:Y:S01]  /*2010*/  IADD3 R8, R44, 0x40, RZ ;  /* 0x000000402c087810 */ /* 0x000fe20007ffe0ff */
[----:B------:R-:W-:Y:S01]  /*2020*/  STS [R44+0x10], R21 ;  /* 0x000010152c007388 */ /* 0x000fe20000000800 */
[----:B------:R-:W-:-:S03]  /*2030*/  IADD3 R24, R45, R54, RZ ;  /* 0x000000362d187210 */ /* 0x000fc60007ffe0ff */
[----:B------:R-:W-:Y:S04]  /*2040*/  STS [R44+0x14], R55 ;  /* 0x000014372c007388 */ /* 0x000fe80000000800 */
        /* <DEDUP_REMOVED lines=10> */
[----:B------:R0:W-:Y:S02]  /*20f0*/  STS [R44+0x40], R23 ;  /* 0x000040172c007388 */ /* 0x0001e40000000800 */
[----:B0-----:R-:W-:Y:S01]  /*2100*/  IMAD.MOV.U32 R44, RZ, RZ, R8 ;  /* 0x000000ffff2c7224 */ /* 0x001fe200078e0008 */
[----:B------:R-:W-:Y:S07]  /*2110*/  @!P2 BRA `(.L_x_94) ;  /* 0xfffff9600000a947 */ /* 0x000fee000383ffff */
.L_x_93:
[----:B------:R-:W-:Y:S05]  /*2120*/  BSYNC B1 ;  /* 0x0000000000017941 */ /* 0x000fea0003800000 */
.L_x_92:
[----:B------:R-:W-:Y:S01]  /*2130*/  IADD3 R8, R32, -R47, RZ ;  /* 0x8000002f20087210 */ /* 0x000fe20007ffe0ff */
[----:B------:R-:W-:Y:S03]  /*2140*/  BSSY B1, `(.L_x_95) ;  /* 0x000003a000017945 */ /* 0x000fe60003800000 */
[----:B------:R-:W-:-:S12]  /*2150*/  ISETP.GT.AND P2, PT, R8, 0x4, PT ;  /* 0x000000040800780c */ /* 0x000fd80003f44270 */
[----:B------:R-:W-:Y:S05]  /*2160*/  @!P2 BRA `(.L_x_96) ;  /* 0x000003700000a947 */ /* 0x000fea0003800000 */
[----:B------:R-:W-:Y:S01]  /*2170*/  IMAD.IADD R19, R31, 0x1, R24 ;  /* 0x000000011f137824 */ /* 0x000fe200078e0218 */
[----:B------:R-:W-:Y:S01]  /*2180*/  IADD3 R24, R45, R24, RZ ;  /* 0x000000182d187210 */ /* 0x000fe20007ffe0ff */
[----:B------:R-:W-:Y:S01]  /*2190*/  LDS.U R46, [R44+0xc] ;  /* 0x00000c002c2e7984 */ /* 0x000fe20000001800 */
[----:B------:R-:W-:Y:S01]  /*21a0*/  SHF.R.S32.HI R23, RZ, 0x1f, R45 ;  /* 0x0000001fff177819 */ /* 0x000fe2000001142d */
[-C--:B------:R-:W-:Y:S02]  /*21b0*/  IMAD.WIDE R18, R19, R28.reuse, c[0x0][0x170] ;  /* 0x00005c0013127625 */ /* 0x080fe400078e021c */
[----:B------:R-:W-:Y:S01]  /*21c0*/  IMAD.IADD R21, R31, 0x1, R24 ;  /* 0x000000011f157824 */ /* 0x000fe200078e0218 */
[----:B------:R-:W-:Y:S03]  /*21d0*/  LDS.U R48, [R44+0x10] ;  /* 0x000010002c307984 */ /* 0x000fe60000001800 */
[----:B------:R-:W-:Y:S01]  /*21e0*/  IMAD.WIDE R20, R21, R28, c[0x0][0x170] ;  /* 0x00005c0015147625 */ /* 0x000fe200078e021c */
[----:B------:R-:W-:Y:S01]  /*21f0*/  IADD3 R8, P0, R45, R18, RZ ;  /* 0x000000122d087210 */ /* 0x000fe20007f1e0ff */
[----:B------:R-:W-:Y:S03]  /*2200*/  LDS.U R50, [R44+0x18] ;  /* 0x000018002c327984 */ /* 0x000fe60000001800 */
[----:B------:R-:W-:Y:S01]  /*2210*/  IADD3.X R9, R19, R23, RZ, P0, !PT ;  /* 0x0000001713097210 */ /* 0x000fe200007fe4ff */
[----:B------:R0:W2:Y:S01]  /*2220*/  LDG.E.CONSTANT.SYS R18, [R18] ;  /* 0x0000000012127381 */ /* 0x0000a200001e6900 */
[----:B------:R-:W-:-:S02]  /*2230*/  IADD3 R12, P0, R45, R8, RZ ;  /* 0x000000082d0c7210 */ /* 0x000fc40007f1e0ff */
[----:B------:R-:W-:Y:S01]  /*2240*/  IADD3 R10, P2, R45, R20, RZ ;  /* 0x000000142d0a7210 */ /* 0x000fe20007f5e0ff */
[----:B------:R-:W-:Y:S01]  /*2250*/  LDS.U R52, [R44+0x20] ;  /* 0x000020002c347984 */ /* 0x000fe20000001800 */
[----:B------:R-:W-:Y:S02]  /*2260*/  IADD3.X R13, R23, R9, RZ, P0, !PT ;  /* 0x00000009170d7210 */ /* 0x000fe400007fe4ff */
[----:B------:R-:W-:Y:S01]  /*2270*/  IADD3 R16, P0, R45, R12, RZ ;  /* 0x0000000c2d107210 */ /* 0x000fe20007f1e0ff */
[----:B------:R-:W-:Y:S01]  /*2280*/  IMAD.X R11, R21, 0x1, R23, P2 ;  /* 0x00000001150b7824 */ /* 0x000fe200010e0617 */
[----:B------:R-:W-:Y:S01]  /*2290*/  IADD3 R14, P2, R45, R10, RZ ;  /* 0x0000000a2d0e7210 */ /* 0x000fe20007f5e0ff */
[----:B------:R1:W3:Y:S02]  /*22a0*/  LDG.E.CONSTANT.SYS R20, [R20] ;  /* 0x0000000014147381 */ /* 0x0002e400001e6900 */
[C---:B------:R-:W-:Y:S01]  /*22b0*/  IMAD.X R17, R23.reuse, 0x1, R13, P0 ;  /* 0x0000000117117824 */ /* 0x040fe200000e060d */
[----:B------:R-:W-:Y:S01]  /*22c0*/  IADD3.X R15, R23, R11, RZ, P2, !PT ;  /* 0x0000000b170f7210 */ /* 0x000fe200017fe4ff */
[----:B------:R4:W3:Y:S01]  /*22d0*/  LDG.E.CONSTANT.SYS R9, [R8] ;  /* 0x0000000008097381 */ /* 0x0008e200001e6900 */
[----:B------:R-:W-:-:S03]  /*22e0*/  IADD3 R22, P0, R45, R14, RZ ;  /* 0x0000000e2d167210 */ /* 0x000fc60007f1e0ff */
[----:B------:R-:W3:Y:S02]  /*22f0*/  LDG.E.CONSTANT.SYS R12, [R12] ;  /* 0x000000000c0c7381 */ /* 0x000ee400001e6900 */
[----:B------:R-:W-:Y:S02]  /*2300*/  IMAD.X R23, R23, 0x1, R15, P0 ;  /* 0x0000000117177824 */ /* 0x000fe400000e060f */
[----:B------:R0:W3:Y:S04]  /*2310*/  LDG.E.CONSTANT.SYS R25, [R10] ;  /* 0x000000000a197381 */ /* 0x0000e800001e6900 */
[----:B------:R-:W3:Y:S04]  /*2320*/  LDG.E.CONSTANT.SYS R16, [R16] ;  /* 0x0000000010107381 */ /* 0x000ee800001e6900 */
[----:B------:R-:W3:Y:S04]  /*2330*/  LDG.E.CONSTANT.SYS R14, [R14] ;  /* 0x000000000e0e7381 */ /* 0x000ee800001e6900 */
[----:B------:R-:W3:Y:S04]  /*2340*/  LDG.E.CONSTANT.SYS R22, [R22] ;  /* 0x0000000016167381 */ /* 0x000ee800001e6900 */
[----:B0-----:R-:W2:Y:S04]  /*2350*/  LDS.U R19, [R44+0x4] ;  /* 0x000004002c137984 */ /* 0x001ea80000001800 */
[----:B----4-:R-:W-:Y:S04]  /*2360*/  LDS.U R8, [R44+0x8] ;  /* 0x000008002c087984 */ /* 0x010fe80000001800 */
[----:B-1----:R-:W3:Y:S04]  /*2370*/  LDS.U R21, [R44+0x14] ;  /* 0x000014002c157984 */ /* 0x002ee80000001800 */
[----:B------:R-:W0:Y:S01]  /*2380*/  LDS.U R10, [R44+0x1c] ;  /* 0x00001c002c0a7984 */ /* 0x000e220000001800 */
[----:B------:R-:W-:-:S02]  /*2390*/  PLOP3.LUT P0, PT, PT, PT, PT, 0x8, 0x0 ;  /* 0x000000000000781c */ /* 0x000fc40003f0e170 */
[----:B------:R-:W-:Y:S02]  /*23a0*/  IADD3 R47, R47, 0x8, RZ ;  /* 0x000000082f2f7810 */ /* 0x000fe40007ffe0ff */
[----:B------:R-:W-:Y:S01]  /*23b0*/  IADD3 R24, R45, R24, RZ ;  /* 0x000000182d187210 */ /* 0x000fe20007ffe0ff */
[C---:B--2---:R-:W-:Y:S02]  /*23c0*/  FFMA.FTZ R19, R43.reuse, R18, R19 ;  /* 0x000000122b137223 */ /* 0x044fe40000010013 */
[C---:B---3--:R-:W-:Y:S02]  /*23d0*/  FFMA.FTZ R21, R43.reuse, R20, R21 ;  /* 0x000000142b157223 */ /* 0x048fe40000010015 */
[C---:B------:R-:W-:Y:S02]  /*23e0*/  FFMA.FTZ R9, R43.reuse, R9, R8 ;  /* 0x000000092b097223 */ /* 0x040fe40000010008 */
[C---:B------:R-:W-:Y:S02]  /*23f0*/  FFMA.FTZ R11, R43.reuse, R12, R46 ;  /* 0x0000000c2b0b7223 */ /* 0x040fe4000001002e */
[----:B------:R-:W-:-:S02]  /*2400*/  FFMA.FTZ R25, R43, R25, R50 ;  /* 0x000000192b197223 */ /* 0x000fc40000010032 */
[C---:B------:R-:W-:Y:S02]  /*2410*/  FFMA.FTZ R13, R43.reuse, R16, R48 ;  /* 0x000000102b0d7223 */ /* 0x040fe40000010030 */
[C---:B0-----:R-:W-:Y:S02]  /*2420*/  FFMA.FTZ R15, R43.reuse, R14, R10 ;  /* 0x0000000e2b0f7223 */ /* 0x041fe4000001000a */
[----:B------:R-:W-:Y:S01]  /*2430*/  FFMA.FTZ R17, R43, R22, R52 ;  /* 0x000000162b117223 */ /* 0x000fe20000010034 */
[----:B------:R-:W-:Y:S01]  /*2440*/  IADD3 R8, R44, 0x20, RZ ;  /* 0x000000202c087810 */ /* 0x000fe20007ffe0ff */
        /* <DEDUP_REMOVED lines=8> */
[----:B0-----:R-:W-:-:S08]  /*24d0*/  IMAD.MOV.U32 R44, RZ, RZ, R8 ;  /* 0x000000ffff2c7224 */ /* 0x001fd000078e0008 */
.L_x_96:
[----:B------:R-:W-:Y:S05]  /*24e0*/  BSYNC B1 ;  /* 0x0000000000017941 */ /* 0x000fea0003800000 */
.L_x_95:
[----:B------:R-:W-:-:S12]  /*24f0*/  ISETP.LT.OR P0, PT, R47, R32, P0 ;  /* 0x000000202f00720c */ /* 0x000fd80000701670 */
[----:B------:R-:W-:Y:S05]  /*2500*/  @!P0 BRA `(.L_x_87) ;  /* 0x0000019000008947 */ /* 0x000fea0003800000 */
[----:B------:R-:W-:Y:S01]  /*2510*/  IADD3 R13, R31, R24, RZ ;  /* 0x000000181f0d7210 */ /* 0x000fe20007ffe0ff */
[----:B------:R-:W0:Y:S01]  /*2520*/  LDS.U R16, [R44+0x4] ;  /* 0x000004002c107984 */ /* 0x000e220000001800 */
[----:B------:R-:W-:-:S03]  /*2530*/  SHF.R.S32.HI R11, RZ, 0x1f, R45 ;  /* 0x0000001fff0b7819 */ /* 0x000fc6000001142d */
[----:B------:R-:W-:Y:S01]  /*2540*/  IMAD.WIDE R12, R13, R28, c[0x0][0x170] ;  /* 0x00005c000d0c7625 */ /* 0x000fe200078e021c */
[----:B------:R-:W1:Y:S04]  /*2550*/  LDS.U R18, [R44+0x8] ;  /* 0x000008002c127984 */ /* 0x000e680000001800 */
[----:B------:R-:W2:Y:S02]  /*2560*/  LDS.U R20, [R44+0xc] ;  /* 0x00000c002c147984 */ /* 0x000ea40000001800 */
[C---:B------:R-:W-:Y:S02]  /*2570*/  IADD3 R14, P0, R45.reuse, R12, RZ ;  /* 0x0000000c2d0e7210 */ /* 0x040fe40007f1e0ff */
[----:B------:R-:W3:Y:S02]  /*2580*/  LDS.U R22, [R44+0x10] ;  /* 0x000010002c167984 */ /* 0x000ee40000001800 */
[----:B------:R-:W-:Y:S01]  /*2590*/  IADD3 R8, P2, R45, R14, RZ ;  /* 0x0000000e2d087210 */ /* 0x000fe20007f5e0ff */
[----:B------:R-:W-:Y:S01]  /*25a0*/  IMAD.X R15, R13, 0x1, R11, P0 ;  /* 0x000000010d0f7824 */ /* 0x000fe200000e060b */
[----:B------:R-:W0:Y:S02]  /*25b0*/  LDG.E.CONSTANT.SYS R12, [R12] ;  /* 0x000000000c0c7381 */ /* 0x000e2400001e6900 */
[----:B------:R-:W-:-:S02]  /*25c0*/  IADD3 R10, P0, R45, R8, RZ ;  /* 0x000000082d0a7210 */ /* 0x000fc40007f1e0ff */
[----:B------:R-:W-:-:S03]  /*25d0*/  IADD3.X R9, R11, R15, RZ, P2, !PT ;  /* 0x0000000f0b097210 */ /* 0x000fc600017fe4ff */
[----:B------:R-:W1:Y:S02]  /*25e0*/  LDG.E.CONSTANT.SYS R14, [R14] ;  /* 0x000000000e0e7381 */ /* 0x000e6400001e6900 */
[----:B------:R-:W-:-:S03]  /*25f0*/  IMAD.X R11, R11, 0x1, R9, P0 ;  /* 0x000000010b0b7824 */ /* 0x000fc600000e0609 */
[----:B------:R-:W2:Y:S05]  /*2600*/  LDG.E.CONSTANT.SYS R8, [R8] ;  /* 0x0000000008087381 */ /* 0x000eaa00001e6900 */
[----:B------:R-:W3:Y:S01]  /*2610*/  LDG.E.CONSTANT.SYS R10, [R10] ;  /* 0x000000000a0a7381 */ /* 0x000ee200001e6900 */
[C---:B0-----:R-:W-:Y:S02]  /*2620*/  FFMA.FTZ R17, R43.reuse, R12, R16 ;  /* 0x0000000c2b117223 */ /* 0x041fe40000010010 */
[C---:B-1----:R-:W-:Y:S02]  /*2630*/  FFMA.FTZ R19, R43.reuse, R14, R18 ;  /* 0x0000000e2b137223 */ /* 0x042fe40000010012 */
[----:B--2---:R-:W-:-:S02]  /*2640*/  FFMA.FTZ R13, R43, R8, R20 ;  /* 0x000000082b0d7223 */ /* 0x004fc40000010014 */
[----:B---3--:R-:W-:Y:S02]  /*2650*/  FFMA.FTZ R43, R43, R10, R22 ;  /* 0x0000000a2b2b7223 */ /* 0x008fe40000010016 */
[----:B------:R0:W-:Y:S04]  /*2660*/  STS [R44+0x4], R17 ;  /* 0x000004112c007388 */ /* 0x0001e80000000800 */
[----:B------:R0:W-:Y:S04]  /*2670*/  STS [R44+0x8], R19 ;  /* 0x000008132c007388 */ /* 0x0001e80000000800 */
[----:B------:R0:W-:Y:S04]  /*2680*/  STS [R44+0xc], R13 ;  /* 0x00000c0d2c007388 */ /* 0x0001e80000000800 */
[----:B------:R0:W-:Y:S02]  /*2690*/  STS [R44+0x10], R43 ;  /* 0x0000102b2c007388 */ /* 0x0001e40000000800 */
.L_x_87:
[----:B------:R-:W-:Y:S05]  /*26a0*/  BSYNC B0 ;  /* 0x0000000000007941 */ /* 0x000fea0003800000 */
.L_x_86:
[----:B------:R-:W-:Y:S01]  /*26b0*/  BSSY B0, `(.L_x_97) ;  /* 0x00000fb000007945 */ /* 0x000fe20003800000 */
[----:B------:R-:W-:Y:S05]  /*26c0*/  @!P1 BRA `(.L_x_98) ;  /* 0x00000f9000009947 */ /* 0x000fea0003800000 */
[----:B-1----:R-:W-:Y:S01]  /*26d0*/  LOP3.LUT R8, R32, 0x3, RZ, 0xc0, !PT ;  /* 0x0000000320087812 */ /* 0x002fe200078ec0ff */
[----:B------:R-:W1:Y:S01]  /*26e0*/  I2F R26, R26 ;  /* 0x0000001a001a7306 */ /* 0x000e620000201400 */
[----:B------:R-:W-:Y:S01]  /*26f0*/  BSSY B1, `(.L_x_99) ;  /* 0x0000024000017945 */ /* 0x000fe20003800000 */
[----:B------:R-:W-:-:S02]  /*2700*/  MOV R47, RZ ;  /* 0x000000ff002f7202 */ /* 0x000fc40000000f00 */
[----:B------:R-:W-:-:S12]  /*2710*/  ISETP.NE.AND P0, PT, R8, RZ, PT ;  /* 0x000000ff0800720c */ /* 0x000fd80003f05270 */
[----:B------:R-:W-:Y:S05]  /*2720*/  @!P0 BRA `(.L_x_100) ;  /* 0x0000020000008947 */ /* 0x000fea0003800000 */
[----:B-1----:R-:W-:Y:S01]  /*2730*/  ISETP.NE.AND P0, PT, R8, 0x1, PT ;  /* 0x000000010800780c */ /* 0x002fe20003f05270 */
[----:B------:R-:W-:Y:S01]  /*2740*/  BSSY B2, `(.L_x_101) ;  /* 0x0000015000027945 */ /* 0x000fe20003800000 */
[----:B------:R-:W-:-:S10]  /*2750*/  IMAD.MOV.U32 R12, RZ, RZ, RZ ;  /* 0x000000ffff0c7224 */ /* 0x000fd400078e00ff */
[----:B------:R-:W-:Y:S05]  /*2760*/  @!P0 BRA `(.L_x_102) ;  /* 0x0000012000008947 */ /* 0x000fea0003800000 */
[----:B------:R-:W-:-:S12]  /*2770*/  ISETP.NE.AND P0, PT, R8, 0x2, PT ;  /* 0x000000020800780c */ /* 0x000fd80003f05270 */
[----:B------:R-:W-:Y:S01]  /*2780*/  @P0 IMAD R9, R42, 0xa, R31 ;  /* 0x0000000a2a090824 */ /* 0x000fe200078e021f */
[----:B------:R-:W-:Y:S01]  /*2790*/  MOV R12, RZ ;  /* 0x000000ff000c7202 */ /* 0x000fe20000000f00 */
[----:B0-----:R-:W0:Y:S02]  /*27a0*/  @P0 LDS.U R13, [R40+0x4] ;  /* 0x00000400280d0984 */ /* 0x001e240000001800 */
[----:B------:R-:W-:-:S10]  /*27b0*/  @P0 IMAD.WIDE R8, R9, R28, c[0x0][0x170] ;  /* 0x00005c0009080625 */ /* 0x000fd400078e021c */
[----:B------:R-:W0:Y:S01]  /*27c0*/  @P0 LDG.E.CONSTANT.SYS R9, [R8] ;  /* 0x0000000008090381 */ /* 0x000e2200001e6900 */
[----:B------:R-:W-:-:S05]  /*27d0*/  @P0 IMAD.MOV.U32 R12, RZ, RZ, 0x1 ;  /* 0x00000001ff0c0424 */ /* 0x000fca00078e00ff */
[----:B------:R-:W-:-:S05]  /*27e0*/  IADD3 R10, R12, 0xa, RZ ;  /* 0x0000000a0c0a7810 */ /* 0x000fca0007ffe0ff */
[----:B------:R-:W-:-:S04]  /*27f0*/  IMAD R11, R42, R10, R31 ;  /* 0x0000000a2a0b7224 */ /* 0x000fc800078e021f */
        /* <DEDUP_REMOVED lines=9> */
.L_x_102:
[----:B------:R-:W-:Y:S05]  /*2890*/  BSYNC B2 ;  /* 0x0000000000027941 */ /* 0x000fea0003800000 */
.L_x_101:
[----:B------:R-:W-:-:S05]  /*28a0*/  IADD3 R8, R12, 0xa, RZ ;  /* 0x0000000a0c087810 */ /* 0x000fca0007ffe0ff */
        /* <DEDUP_REMOVED lines=8> */
.L_x_100:
[----:B-1----:R-:W-:Y:S05]  /*2930*/  BSYNC B1 ;  /* 0x0000000000017941 */ /* 0x002fea0003800000 */
.L_x_99:
[----:B------:R-:W-:-:S12]  /*2940*/  ISETP.GE.U32.AND P0, PT, R32, 0x4, PT ;  /* 0x000000042000780c */ /* 0x000fd80003f06070 */
[----:B------:R-:W-:Y:S05]  /*2950*/  @!P0 BRA `(.L_x_98) ;  /* 0x00000d0000008947 */ /* 0x000fea0003800000 */
[----:B------:R-:W-:Y:S01]  /*2960*/  IADD3 R9, R32, -R47, RZ ;  /* 0x8000002f20097210 */ /* 0x000fe20007ffe0ff */
[----:B------:R-:W-:Y:S01]  /*2970*/  IMAD R8, R0, c[0x0][0x0], RZ ;  /* 0x0000000000087a24 */ /* 0x000fe200078e02ff */
[----:B------:R-:W-:Y:S01]  /*2980*/  BSSY B1, `(.L_x_103) ;  /* 0x0000076000017945 */ /* 0x000fe20003800000 */
[----:B------:R-:W-:Y:S01]  /*2990*/  PLOP3.LUT P0, PT, PT, PT, PT, 0x80, 0x0 ;  /* 0x000000000000781c */ /* 0x000fe20003f0f070 */
[----:B------:R-:W-:Y:S01]  /*29a0*/  IMAD.SHL.U32 R45, R42, 0x4, RZ ;  /* 0x000000042a2d7824 */ /* 0x000fe200078e00ff */
[----:B------:R-:W-:Y:S01]  /*29b0*/  ISETP.GT.AND P2, PT, R9, 0xc, PT ;  /* 0x0000000c0900780c */ /* 0x000fe20003f44270 */
[----:B------:R-:W-:Y:S01]  /*29c0*/  IMAD R8, R8, 0xb, R47 ;  /* 0x0000000b08087824 */ /* 0x000fe200078e022f */
[----:B------:R-:W-:-:S03]  /*29d0*/  IADD3 R9, R47, 0xa, RZ ;  /* 0x0000000a2f097810 */ /* 0x000fc60007ffe0ff */
[----:B------:R-:W-:Y:S02]  /*29e0*/  IMAD R8, R37, 0xb, R8 ;  /* 0x0000000b25087824 */ /* 0x000fe400078e0208 */
[----:B------:R-:W-:-:S03]  /*29f0*/  IMAD R24, R42, R9, RZ ;  /* 0x000000092a187224 */ /* 0x000fc600078e02ff */
[----:B0-----:R-:W-:Y:S02]  /*2a00*/  SHF.L.U32 R43, R8, 0x2, RZ ;  /* 0x00000002082b7819 */ /* 0x001fe400000006ff */
[----:B------:R-:W-:Y:S06]  /*2a10*/  @!P2 BRA `(.L_x_104) ;  /* 0x000006c00000a947 */ /* 0x000fec0003800000 */
[----:B------:R-:W-:Y:S02]  /*2a20*/  PLOP3.LUT P0, PT, PT, PT, PT, 0x8, 0x0 ;  /* 0x000000000000781c */ /* 0x000fe40003f0e170 */
[----:B------:R-:W-:-:S10]  /*2a30*/  IADD3 R44, R32, -0xc, RZ ;  /* 0xfffffff4202c7810 */ /* 0x000fd40007ffe0ff */
.L_x_105:
[--C-:B------:R-:W-:Y:S01]  /*2a40*/  IMAD.IADD R13, R31, 0x1, R24.reuse ;  /* 0x000000011f0d7824 */ /* 0x100fe200078e0218 */
[----:B------:R-:W-:Y:S01]  /*2a50*/  SHF.R.S32.HI R55, RZ, 0x1f, R45 ;  /* 0x0000001fff377819 */ /* 0x000fe2000001142d */
[----:B------:R-:W-:Y:S02]  /*2a60*/  LDS.U R50, [R43+0x8] ;  /* 0x000008002b327984 */ /* 0x000fe40000001800 */
[----:B------:R-:W-:Y:S02]  /*2a70*/  IMAD.WIDE R12, R13, R28, c[0x0][0x170] ;  /* 0x00005c000d0c7625 */ /* 0x000fe400078e021c */
[C---:B------:R-:W-:Y:S01]  /*2a80*/  IMAD.IADD R24, R45.reuse, 0x1, R24 ;  /* 0x000000012d187824 */ /* 0x040fe200078e0218 */
[----:B------:R-:W-:Y:S04]  /*2a90*/  LDS.U R52, [R43+0xc] ;  /* 0x00000c002b347984 */ /* 0x000fe80000001800 */
[----:B------:R-:W-:Y:S01]  /*2aa0*/  IADD3 R8, P2, R45, R12, RZ ;  /* 0x0000000c2d087210 */ /* 0x000fe20007f5e0ff */
[----:B------:R-:W-:Y:S01]  /*2ab0*/  IMAD.IADD R19, R31, 0x1, R24 ;  /* 0x000000011f137824 */ /* 0x000fe200078e0218 */
[----:B------:R-:W-:Y:S02]  /*2ac0*/  LDS.U R54, [R43+0x10] ;  /* 0x000010002b367984 */ /* 0x000fe40000001800 */
[----:B------:R-:W-:-:S02]  /*2ad0*/  IADD3.X R9, R13, R55, RZ, P2, !PT ;  /* 0x000000370d097210 */ /* 0x000fc400017fe4ff */
[----:B------:R-:W-:Y:S01]  /*2ae0*/  IADD3 R16, P2, R45, R8, RZ ;  /* 0x000000082d107210 */ /* 0x000fe20007f5e0ff */
[----:B------:R-:W-:Y:S01]  /*2af0*/  IMAD.WIDE R18, R19, R28, c[0x0][0x170] ;  /* 0x00005c0013127625 */ /* 0x000fe200078e021c */
[----:B------:R0:W2:Y:S02]  /*2b00*/  LDG.E.CONSTANT.SYS R51, [R12] ;  /* 0x000000000c337381 */ /* 0x0000a400001e6900 */
[----:B------:R-:W-:Y:S02]  /*2b10*/  IADD3.X R17, R55, R9, RZ, P2, !PT ;  /* 0x0000000937117210 */ /* 0x000fe400017fe4ff */
[C---:B------:R-:W-:Y:S01]  /*2b20*/  IADD3 R10, P2, R45.reuse, R16, RZ ;  /* 0x000000102d0a7210 */ /* 0x040fe20007f5e0ff */
[----:B------:R1:W3:Y:S01]  /*2b30*/  LDG.E.CONSTANT.SYS R53, [R8] ;  /* 0x0000000008357381 */ /* 0x0002e200001e6900 */
[----:B------:R-:W-:-:S03]  /*2b40*/  IADD3 R24, R45, R24, RZ ;  /* 0x000000182d187210 */ /* 0x000fc60007ffe0ff */
[----:B------:R-:W-:Y:S01]  /*2b50*/  IMAD.X R11, R55, 0x1, R17, P2 ;  /* 0x00000001370b7824 */ /* 0x000fe200010e0611 */
[----:B------:R4:W3:Y:S01]  /*2b60*/  LDG.E.CONSTANT.SYS R49, [R16] ;  /* 0x0000000010317381 */ /* 0x0008e200001e6900 */
[C---:B0-----:R-:W-:Y:S01]  /*2b70*/  IADD3 R12, P2, R45.reuse, R18, RZ ;  /* 0x000000122d0c7210 */ /* 0x041fe20007f5e0ff */
[----:B------:R-:W-:Y:S01]  /*2b80*/  IMAD.IADD R46, R45, 0x1, R24 ;  /* 0x000000012d2e7824 */ /* 0x000fe200078e0218 */
[----:B------:R-:W-:Y:S01]  /*2b90*/  IADD3 R23, R31, R24, RZ ;  /* 0x000000181f177210 */ /* 0x000fe20007ffe0ff */
[----:B------:R0:W3:Y:S02]  /*2ba0*/  LDG.E.CONSTANT.SYS R59, [R18] ;  /* 0x00000000123b7381 */ /* 0x0000e400001e6900 */
[----:B------:R-:W-:Y:S01]  /*2bb0*/  IMAD.X R13, R19, 0x1, R55, P2 ;  /* 0x00000001130d7824 */ /* 0x000fe200010e0637 */
[----:B------:R-:W-:Y:S01]  /*2bc0*/  IADD3 R15, R31, R46, RZ ;  /* 0x0000002e1f0f7210 */ /* 0x000fe20007ffe0ff */
[----:B------:R-:W-:Y:S01]  /*2bd0*/  IMAD.WIDE R22, R23, R28, c[0x0][0x170] ;  /* 0x00005c0017167625 */ /* 0x000fe200078e021c */
[----:B----4-:R-:W-:Y:S01]  /*2be0*/  IADD3 R16, P2, R45, R12, RZ ;  /* 0x0000000c2d107210 */ /* 0x010fe20007f5e0ff */
[----:B------:R4:W3:Y:S02]  /*2bf0*/  LDG.E.CONSTANT.SYS R57, [R10] ;  /* 0x000000000a397381 */ /* 0x0008e400001e6900 */
[----:B------:R-:W-:-:S02]  /*2c00*/  IMAD.WIDE R14, R15, R28, c[0x0][0x170] ;  /* 0x00005c000f0e7625 */ /* 0x000fc400078e021c */
[----:B------:R-:W-:Y:S01]  /*2c10*/  IMAD.X R17, R55, 0x1, R13, P2 ;  /* 0x0000000137117824 */ /* 0x000fe200010e060d */
[C---:B------:R-:W-:Y:S01]  /*2c20*/  IADD3 R20, P2, R45.reuse, R16, RZ ;  /* 0x000000102d147210 */ /* 0x040fe20007f5e0ff */
[----:B------:R4:W3:Y:S01]  /*2c30*/  LDG.E.CONSTANT.SYS R48, [R12] ;  /* 0x000000000c307381 */ /* 0x0008e200001e6900 */
[----:B-1----:R-:W-:Y:S02]  /*2c40*/  IADD3 R8, P3, R45, R22, RZ ;  /* 0x000000162d087210 */ /* 0x002fe40007f7e0ff */
[----:B------:R-:W-:Y:S01]  /*2c50*/  IADD3.X R21, R55, R17, RZ, P2, !PT ;  /* 0x0000001137157210 */ /* 0x000fe200017fe4ff */
[----:B------:R1:W3:Y:S01]  /*2c60*/  LDG.E.CONSTANT.SYS R61, [R22] ;  /* 0x00000000163d7381 */ /* 0x0002e200001e6900 */
[----:B------:R-:W-:Y:S02]  /*2c70*/  IADD3.X R9, R23, R55, RZ, P3, !PT ;  /* 0x0000003717097210 */ /* 0x000fe40001ffe4ff */
[C---:B0-----:R-:W-:Y:S01]  /*2c80*/  IADD3 R18, P2, R45.reuse, R8, RZ ;  /* 0x000000082d127210 */ /* 0x041fe20007f5e0ff */
[----:B------:R0:W3:Y:S01]  /*2c90*/  LDG.E.CONSTANT.SYS R17, [R16] ;  /* 0x0000000010117381 */ /* 0x0000e200001e6900 */
[----:B----4-:R-:W-:-:S02]  /*2ca0*/  IADD3 R10, P3, R45, R14, RZ ;  /* 0x0000000e2d0a7210 */ /* 0x010fc40007f7e0ff */
        /* <DEDUP_REMOVED lines=9> */
[----:B------:R-:W-:-:S03]  /*2d40*/  IADD3 R12, P2, R45, R24, RZ ;  /* 0x000000182d0c7210 */ /* 0x000fc60007f5e0ff */
[----:B------:R2:W3:Y:S02]  /*2d50*/  LDG.E.CONSTANT.SYS R19, [R18] ;  /* 0x0000000012137381 */ /* 0x0004e400001e6900 */
[----:B------:R-:W-:Y:S02]  /*2d60*/  IMAD.X R13, R55, 0x1, R25, P2 ;  /* 0x00000001370d7824 */ /* 0x000fe400010e0619 */
[----:B------:R0:W3:Y:S04]  /*2d70*/  LDG.E.CONSTANT.SYS R11, [R10] ;  /* 0x000000000a0b7381 */ /* 0x0000e800001e6900 */
[----:B------:R0:W3:Y:S04]  /*2d80*/  LDG.E.CONSTANT.SYS R23, [R22] ;  /* 0x0000000016177381 */ /* 0x0000e800001e6900 */
[----:B------:R0:W3:Y:S04]  /*2d90*/  LDG.E.CONSTANT.SYS R25, [R24] ;  /* 0x0000000018197381 */ /* 0x0000e800001e6900 */
[----:B------:R2:W3:Y:S04]  /*2da0*/  LDG.E.CONSTANT.SYS R13, [R12] ;  /* 0x000000000c0d7381 */ /* 0x0004e800001e6900 */
[----:B-1----:R-:W2:Y:S04]  /*2db0*/  LDS.U R20, [R43+0x4] ;  /* 0x000004002b147984 */ /* 0x002ea80000001800 */
[----:B0-----:R-:W0:Y:S04]  /*2dc0*/  LDS.U R8, [R43+0x14] ;  /* 0x000014002b087984 */ /* 0x001e280000001800 */
[----:B----4-:R-:W1:Y:S04]  /*2dd0*/  LDS.U R15, [R43+0x18] ;  /* 0x000018002b0f7984 */ /* 0x010e680000001800 */
[----:B------:R-:W-:Y:S04]  /*2de0*/  LDS.U R10, [R43+0x1c] ;  /* 0x00001c002b0a7984 */ /* 0x000fe80000001800 */
[----:B------:R-:W-:Y:S04]  /*2df0*/  LDS.U R16, [R43+0x20] ;  /* 0x000020002b107984 */ /* 0x000fe80000001800 */
[----:B------:R-:W4:Y:S04]  /*2e00*/  LDS.U R55, [R43+0x24] ;  /* 0x000024002b377984 */ /* 0x000f280000001800 */
[----:B------:R-:W-:Y:S04]  /*2e10*/  LDS.U R24, [R43+0x3c] ;  /* 0x00003c002b187984 */ /* 0x000fe80000001800 */
[----:B------:R-:W-:Y:S01]  /*2e20*/  LDS.U R22, [R43+0x40] ;  /* 0x000040002b167984 */ /* 0x000fe20000001800 */
[----:B------:R-:W-:-:S04]  /*2e30*/  IADD3 R47, R47, 0x10, RZ ;  /* 0x000000102f2f7810 */ /* 0x000fc80007ffe0ff */
[----:B------:R-:W-:Y:S01]  /*2e40*/  ISETP.GE.AND P2, PT, R47, R44, PT ;  /* 0x0000002c2f00720c */ /* 0x000fe20003f46270 */
[C---:B--2---:R-:W-:Y:S02]  /*2e50*/  FFMA.FTZ R18, R26.reuse, R51, R20 ;  /* 0x000000331a127223 */ /* 0x044fe40000010014 */
[----:B------:R-:W2:Y:S01]  /*2e60*/  LDS.U R51, [R43+0x34] ;  /* 0x000034002b337984 */ /* 0x000ea20000001800 */
[----:B---3--:R-:W-:-:S03]  /*2e70*/  FFMA.FTZ R20, R26, R53, R50 ;  /* 0x000000351a147223 */ /* 0x008fc60000010032 */
[----:B------:R-:W3:Y:S01]  /*2e80*/  LDS.U R53, [R43+0x28] ;  /* 0x000028002b357984 */ /* 0x000ee20000001800 */
[----:B------:R-:W-:-:S03]  /*2e90*/  FFMA.FTZ R12, R26, R49, R52 ;  /* 0x000000311a0c7223 */ /* 0x000fc60000010034 */
[----:B------:R-:W-:Y:S04]  /*2ea0*/  LDS.U R50, [R43+0x30] ;  /* 0x000030002b327984 */ /* 0x000fe80000001800 */
[----:B------:R-:W3:Y:S04]  /*2eb0*/  LDS.U R52, [R43+0x2c] ;  /* 0x00002c002b347984 */ /* 0x000ee80000001800 */
[----:B------:R-:W3:Y:S01]  /*2ec0*/  LDS.U R49, [R43+0x38] ;  /* 0x000038002b317984 */ /* 0x000ee20000001800 */
[C---:B0-----:R-:W-:Y:S02]  /*2ed0*/  FFMA.FTZ R8, R26.reuse, R59, R8 ;  /* 0x0000003b1a087223 */ /* 0x041fe40000010008 */
[C---:B------:R-:W-:Y:S01]  /*2ee0*/  FFMA.FTZ R54, R26.reuse, R57, R54 ;  /* 0x000000391a367223 */ /* 0x040fe20000010036 */
[----:B------:R-:W-:Y:S01]  /*2ef0*/  STS [R43+0x4], R18 ;  /* 0x000004122b007388 */ /* 0x000fe20000000800 */
[----:B-1----:R-:W-:-:S03]  /*2f00*/  FFMA.FTZ R48, R26, R48, R15 ;  /* 0x000000301a307223 */ /* 0x002fc6000001000f */
[----:B------:R-:W-:Y:S01]  /*2f10*/  STS [R43+0xc], R12 ;  /* 0x00000c0c2b007388 */ /* 0x000fe20000000800 */
[----:B----4-:R-:W-:-:S03]  /*2f20*/  FFMA.FTZ R56, R26, R61, R55 ;  /* 0x0000003d1a387223 */ /* 0x010fc60000010037 */
[----:B------:R0:W-:Y:S01]  /*2f30*/  STS [R43+0x14], R8 ;  /* 0x000014082b007388 */ /* 0x0001e20000000800 */
[C---:B------:R-:W-:Y:S02]  /*2f40*/  FFMA.FTZ R10, R26.reuse, R17, R10 ;  /* 0x000000111a0a7223 */ /* 0x040fe4000001000a */
[C---:B------:R-:W-:Y:S02]  /*2f50*/  FFMA.FTZ R16, R26.reuse, R21, R16 ;  /* 0x000000151a107223 */ /* 0x040fe40000010010 */
[C---:B--2---:R-:W-:Y:S02]  /*2f60*/  FFMA.FTZ R14, R26.reuse, R14, R51 ;  /* 0x0000000e1a0e7223 */ /* 0x044fe40000010033 */
[C---:B---3--:R-:W-:Y:S01]  /*2f70*/  FFMA.FTZ R58, R26.reuse, R9, R53 ;  /* 0x000000091a3a7223 */ /* 0x048fe20000010035 */
[----:B0-----:R-:W-:Y:S01]  /*2f80*/  IADD3 R8, R43, 0x40, RZ ;  /* 0x000000402b087810 */ /* 0x001fe20007ffe0ff */
[C---:B------:R-:W-:Y:S02]  /*2f90*/  FFMA.FTZ R52, R26.reuse, R19, R52 ;  /* 0x000000131a347223 */ /* 0x040fe40000010034 */
[----:B------:R-:W-:-:S02]  /*2fa0*/  FFMA.FTZ R50, R26, R23, R50 ;  /* 0x000000171a327223 */ /* 0x000fc40000010032 */
[C---:B------:R-:W-:Y:S02]  /*2fb0*/  FFMA.FTZ R12, R26.reuse, R11, R49 ;  /* 0x0000000b1a0c7223 */ /* 0x040fe40000010031 */
[C---:B------:R-:W-:Y:S02]  /*2fc0*/  FFMA.FTZ R18, R26.reuse, R25, R24 ;  /* 0x000000191a127223 */ /* 0x040fe40000010018 */
[----:B------:R-:W-:Y:S01]  /*2fd0*/  FFMA.FTZ R22, R26, R13, R22 ;  /* 0x0000000d1a167223 */ /* 0x000fe20000010016 */
        /* <DEDUP_REMOVED lines=16> */
.L_x_104:
[----:B------:R-:W-:Y:S05]  /*30e0*/  BSYNC B1 ;  /* 0x0000000000017941 */ /* 0x000fea0003800000 */
.L_x_103:
        /* <DEDUP_REMOVED lines=12> */
[----:B------:R-:W-:-:S04]  /*31b0*/  IADD3 R12, P0, R45, R22, RZ ;  /* 0x000000162d0c7210 */ /* 0x000fc80007f1e0ff */
[----:B------:R-:W-:Y:S02]  /*31c0*/  IADD3.X R13, R23, R21, RZ, P0, !PT ;  /* 0x00000015170d7210 */ /* 0x000fe400007fe4ff */
[C---:B------:R-:W-:Y:S01]  /*31d0*/  IADD3 R10, P0, R45.reuse, R12, RZ ;  /* 0x0000000c2d0a7210 */ /* 0x040fe20007f1e0ff */
[----:B------:R0:W2:Y:S01]  /*31e0*/  LDG.E.CONSTANT.SYS R23, [R22] ;  /* 0x0000000016177381 */ /* 0x0000a200001e6900 */
[----:B------:R-:W-:Y:S02]  /*31f0*/  IADD3 R8, P2, R45, R18, RZ ;  /* 0x000000122d087210 */ /* 0x000fe40007f5e0ff */
[----:B------:R-:W-:Y:S01]  /*3200*/  IADD3.X R11, R21, R13, RZ, P0, !PT ;  /* 0x0000000d150b7210 */ /* 0x000fe200007fe4ff */
[----:B------:R1:W3:Y:S01]  /*3210*/  LDG.E.CONSTANT.SYS R25, [R18] ;  /* 0x0000000012197381 */ /* 0x0002e200001e6900 */
        /* <DEDUP_REMOVED lines=10> */
[----:B------:R-:W3:Y:S04]  /*32c0*/  LDG.E.CONSTANT.SYS R14, [R14] ;  /* 0x000000000e0e7381 */ /* 0x000ee800001e6900 */
[----:B------:R-:W3:Y:S04]  /*32d0*/  LDG.E.CONSTANT.SYS R16, [R16] ;  /* 0x0000000010107381 */ /* 0x000ee800001e6900 */
[----:B------:R-:W3:Y:S04]  /*32e0*/  LDG.E.CONSTANT.SYS R20, [R20] ;  /* 0x0000000014147381 */ /* 0x000ee800001e6900 */
[----:B-1----:R-:W2:Y:S04]  /*32f0*/  LDS.U R18, [R43+0x4] ;  /* 0x000004002b127984 */ /* 0x002ea80000001800 */
[----:B----4-:R-:W-:Y:S04]  /*3300*/  LDS.U R13, [R43+0x8] ;  /* 0x000008002b0d7984 */ /* 0x010fe80000001800 */
[----:B------:R-:W-:Y:S04]  /*3310*/  LDS.U R19, [R43+0xc] ;  /* 0x00000c002b137984 */ /* 0x000fe80000001800 */
[----:B0-----:R-:W3:Y:S04]  /*3320*/  LDS.U R22, [R43+0x14] ;  /* 0x000014002b167984 */ /* 0x001ee80000001800 */
[----:B------:R-:W0:Y:S04]  /*3330*/  LDS.U R11, [R43+0x18] ;  /* 0x000018002b0b7984 */ /* 0x000e280000001800 */
[----:B------:R-:W1:Y:S01]  /*3340*/  LDS.U R9, [R43+0x1c] ;  /* 0x00001c002b097984 */ /* 0x000e620000001800 */
[----:B------:R-:W-:-:S02]  /*3350*/  PLOP3.LUT P0, PT, PT, PT, PT, 0x8, 0x0 ;  /* 0x000000000000781c */ /* 0x000fc40003f0e170 */
[----:B------:R-:W-:Y:S02]  /*3360*/  IADD3 R47, R47, 0x8, RZ ;  /* 0x000000082f2f7810 */ /* 0x000fe40007ffe0ff */
[----:B------:R-:W-:Y:S01]  /*3370*/  IADD3 R24, R45, R24, RZ ;  /* 0x000000182d187210 */ /* 0x000fe20007ffe0ff */
[C---:B--2---:R-:W-:Y:S02]  /*3380*/  FFMA.FTZ R18, R26.reuse, R23, R18 ;  /* 0x000000171a127223 */ /* 0x044fe40000010012 */
[C---:B---3--:R-:W-:Y:S02]  /*3390*/  FFMA.FTZ R22, R26.reuse, R25, R22 ;  /* 0x000000191a167223 */ /* 0x048fe40000010016 */
[C---:B------:R-:W-:Y:S02]  /*33a0*/  FFMA.FTZ R12, R26.reuse, R12, R13 ;  /* 0x0000000c1a0c7223 */ /* 0x040fe4000001000d */
[C---:B------:R-:W-:Y:S02]  /*33b0*/  FFMA.FTZ R10, R26.reuse, R10, R19 ;  /* 0x0000000a1a0a7223 */ /* 0x040fe40000010013 */
[----:B0-----:R-:W-:-:S02]  /*33c0*/  FFMA.FTZ R8, R26, R8, R11 ;  /* 0x000000081a087223 */ /* 0x001fc4000001000b */
[C---:B------:R-:W-:Y:S02]  /*33d0*/  FFMA.FTZ R14, R26.reuse, R14, R49 ;  /* 0x0000000e1a0e7223 */ /* 0x040fe40000010031 */
[C---:B-1----:R-:W-:Y:S02]  /*33e0*/  FFMA.FTZ R16, R26.reuse, R16, R9 ;  /* 0x000000101a107223 */ /* 0x042fe40000010009 */
        /* <DEDUP_REMOVED lines=11> */
.L_x_107:
[----:B------:R-:W-:Y:S05]  /*34a0*/  BSYNC B1 ;  /* 0x0000000000017941 */ /* 0x000fea0003800000 */
.L_x_106:
        /* <DEDUP_REMOVED lines=11> */
[----:B------:R-:W-:-:S02]  /*3560*/  IMAD.X R11, R9, 0x1, R15, P0 ;  /* 0x00000001090b7824 */ /* 0x000fc400000e060f */
[----:B------:R-:W0:Y:S01]  /*3570*/  LDG.E.CONSTANT.SYS R9, [R8] ;  /* 0x0000000008097381 */ /* 0x000e2200001e6900 */
[----:B------:R-:W-:Y:S02]  /*3580*/  IADD3 R14, P0, R45, R12, RZ ;  /* 0x0000000c2d0e7210 */ /* 0x000fe40007f1e0ff */
        /* <DEDUP_REMOVED lines=13> */
.L_x_98:
[----:B------:R-:W-:Y:S05]  /*3660*/  BSYNC B0 ;  /* 0x0000000000007941 */ /* 0x000fea0003800000 */
.L_x_97:
[----:B01----:R-:W2:Y:S01]  /*3670*/  LDG.E.CONSTANT.SYS R8, [R6] ;  /* 0x0000000006087381 */ /* 0x003ea200001e6900 */
[----:B------:R-:W-:Y:S01]  /*3680*/  BSSY B0, `(.L_x_108) ;  /* 0x00000fc000007945 */ /* 0x000fe20003800000 */
[----:B--2---:R-:W-:-:S04]  /*3690*/  FADD.FTZ R8, |R8|, -RZ ;  /* 0x800000ff08087221 */ /* 0x004fc80000010200 */
[----:B------:R-:W-:Y:S01]  /*36a0*/  FADD.FTZ R29, |R29|, -R8 ;  /* 0x800000081d1d7221 */ /* 0x000fe20000010200 */
[----:B------:R-:W-:Y:S07]  /*36b0*/  @!P1 BRA `(.L_x_109) ;  /* 0x00000f8000009947 */ /* 0x000fee0003800000 */
        /* <DEDUP_REMOVED lines=10> */
[----:B------:R-:W-:Y:S01]  /*3760*/  @P0 IMAD R9, R42, 0x14, R31 ;  /* 0x000000142a090824 */ /* 0x000fe200078e021f */
[----:B------:R-:W-:Y:S01]  /*3770*/  MOV R12, RZ ;  /* 0x000000ff000c7202 */ /* 0x000fe20000000f00 */
[----:B------:R-:W0:Y:S02]  /*3780*/  @P0 LDS.U R13, [R40+0x4] ;  /* 0x00000400280d0984 */ /* 0x000e240000001800 */
        /* <DEDUP_REMOVED lines=14> */
.L_x_113:
[----:B------:R-:W-:Y:S05]  /*3870*/  BSYNC B2 ;  /* 0x0000000000027941 */ /* 0x000fea0003800000 */
.L_x_112:
        /* <DEDUP_REMOVED lines=9> */
.L_x_111:
[----:B------:R-:W-:Y:S05]  /*3910*/  BSYNC B1 ;  /* 0x0000000000017941 */ /* 0x000fea0003800000 */
.L_x_110:
        /* <DEDUP_REMOVED lines=12> */
[----:B------:R-:W-:Y:S02]  /*39e0*/  SHF.L.U32 R26, R8, 0x2, RZ ;  /* 0x00000002081a7819 */ /* 0x000fe400000006ff */
[----:B------:R-:W-:Y:S06]  /*39f0*/  @!P2 BRA `(.L_x_115) ;  /* 0x000006c00000a947 */ /* 0x000fec0003800000 */
[----:B------:R-:W-:Y:S02]  /*3a00*/  PLOP3.LUT P0, PT, PT, PT, PT, 0x8, 0x0 ;  /* 0x000000000000781c */ /* 0x000fe40003f0e170 */
[----:B------:R-:W-:-:S10]  /*3a10*/  IADD3 R45, R32, -0xc, RZ ;  /* 0xfffffff4202d7810 */ /* 0x000fd40007ffe0ff */
.L_x_116:
[----:B------:R-:W-:Y:S01]  /*3a20*/  IMAD.IADD R9, R31, 0x1, R22 ;  /* 0x000000011f097824 */ /* 0x000fe200078e0216 */
[----:B------:R-:W-:Y:S01]  /*3a30*/  IADD3 R22, R43, R22, RZ ;  /* 0x000000162b167210 */ /* 0x000fe20007ffe0ff */
[----:B------:R-:W-:Y:S01]  /*3a40*/  LDS.U R55, [R26+0xc] ;  /* 0x00000c001a377984 */ /* 0x000fe20000001800 */
[----:B------:R-:W-:Y:S01]  /*3a50*/  SHF.R.S32.HI R49, RZ, 0x1f, R43 ;  /* 0x0000001fff317819 */ /* 0x000fe2000001142b */
[----:B------:R-:W-:Y:S01]  /*3a60*/  IMAD.WIDE R8, R9, R28, c[0x0][0x170] ;  /* 0x00005c0009087625 */ /* 0x000fe200078e021c */
[----:B------:R-:W-:Y:S01]  /*3a70*/  IADD3 R44, R43, R22, RZ ;  /* 0x000000162b2c7210 */ /* 0x000fe20007ffe0ff */
[----:B------:R-:W-:Y:S01]  /*3a80*/  IMAD.IADD R23, R31, 0x1, R22 ;  /* 0x000000011f177824 */ /* 0x000fe200078e0216 */
[----:B------:R-:W-:Y:S04]  /*3a90*/  LDS.U R53, [R26+0x24] ;  /* 0x000024001a357984 */ /* 0x000fe80000001800 */
[----:B------:R-:W-:Y:S01]  /*3aa0*/  IADD3 R16, P2, R43, R8, RZ ;  /* 0x000000082b107210 */ /* 0x000fe20007f5e0ff */
[----:B------:R-:W-:Y:S01]  /*3ab0*/  LDS.U R51, [R26+0x30] ;  /* 0x000030001a337984 */ /* 0x000fe20000001800 */
[----:B------:R-:W-:-:S03]  /*3ac0*/  IADD3 R19, R31, R44, RZ ;  /* 0x0000002c1f137210 */ /* 0x000fc60007ffe0ff */
[----:B------:R-:W-:Y:S01]  /*3ad0*/  IMAD.X R17, R9, 0x1, R49, P2 ;  /* 0x0000000109117824 */ /* 0x000fe200010e0631 */
[----:B0-----:R-:W-:Y:S01]  /*3ae0*/  IADD3 R10, P2, R43, R16, RZ ;  /* 0x000000102b0a7210 */ /* 0x001fe20007f5e0ff */
[-C--:B------:R-:W-:Y:S01]  /*3af0*/  IMAD.WIDE R22, R23, R28.reuse, c[0x0][0x170] ;  /* 0x00005c0017167625 */ /* 0x080fe200078e021c */
[----:B------:R0:W2:Y:S01]  /*3b00*/  LDG.E.CONSTANT.SYS R46, [R8] ;  /* 0x00000000082e7381 */ /* 0x0000a200001e6900 */
[----:B------:R-:W-:Y:S02]  /*3b10*/  IMAD.WIDE R18, R19, R28, c[0x0][0x170] ;  /* 0x00005c0013127625 */ /* 0x000fe400078e021c */
[----:B------:R-:W-:Y:S02]  /*3b20*/  IMAD.X R11, R49, 0x1, R17, P2 ;  /* 0x00000001310b7824 */ /* 0x000fe400010e0611 */
[----:B------:R1:W3:Y:S01]  /*3b30*/  LDG.E.CONSTANT.SYS R48, [R16] ;  /* 0x0000000010307381 */ /* 0x0002e200001e6900 */
[C---:B------:R-:W-:Y:S02]  /*3b40*/  IADD3 R14, P2, R43.reuse, R22, RZ ;  /* 0x000000162b0e7210 */ /* 0x040fe40007f5e0ff */
[C---:B0-----:R-:W-:Y:S01]  /*3b50*/  IADD3 R8, P3, R43.reuse, R18, RZ ;  /* 0x000000122b087210 */ /* 0x041fe20007f7e0ff */
[----:B------:R0:W4:Y:S04]  /*3b60*/  LDG.E.CONSTANT.SYS R50, [R22] ;  /* 0x0000000016327381 */ /* 0x00012800001e6900 */
[----:B------:R0:W4:Y:S01]  /*3b70*/  LDG.E.CONSTANT.SYS R52, [R10] ;  /* 0x000000000a347381 */ /* 0x00012200001e6900 */
[----:B------:R-:W-:Y:S01]  /*3b80*/  IADD3 R44, R43, R44, RZ ;  /* 0x0000002c2b2c7210 */ /* 0x000fe20007ffe0ff */
[----:B------:R-:W-:Y:S01]  /*3b90*/  IMAD.X R9, R19, 0x1, R49, P3 ;  /* 0x0000000113097824 */ /* 0x000fe200018e0631 */
[----:B------:R-:W-:Y:S01]  /*3ba0*/  IADD3.X R15, R23, R49, RZ, P2, !PT ;  /* 0x00000031170f7210 */ /* 0x000fe200017fe4ff */
[----:B------:R0:W4:Y:S01]  /*3bb0*/  LDG.E.CONSTANT.SYS R54, [R18] ;  /* 0x0000000012367381 */ /* 0x00012200001e6900 */
[----:B------:R-:W-:Y:S01]  /*3bc0*/  IADD3 R20, P2, R43, R10, RZ ;  /* 0x0000000a2b147210 */ /* 0x000fe20007f5e0ff */
[----:B------:R-:W-:Y:S01]  /*3bd0*/  IMAD.IADD R13, R31, 0x1, R44 ;  /* 0x000000011f0d7824 */ /* 0x000fe200078e022c */
[----:B-1----:R-:W-:-:S02]  /*3be0*/  IADD3 R16, P3, R43, R14, RZ ;  /* 0x0000000e2b107210 */ /* 0x002fc40007f7e0ff */
[----:B------:R-:W-:Y:S02]  /*3bf0*/  IADD3.X R21, R49, R11, RZ, P2, !PT ;  /* 0x0000000b31157210 */ /* 0x000fe400017fe4ff */
[----:B0-----:R-:W-:Y:S01]  /*3c00*/  IADD3 R22, P2, R43, R16, RZ ;  /* 0x000000102b167210 */ /* 0x001fe20007f5e0ff */
[----:B------:R-:W-:Y:S01]  /*3c10*/  IMAD.X R17, R49, 0x1, R15, P3 ;  /* 0x0000000131117824 */ /* 0x000fe200018e060f */
[----:B------:R0:W4:Y:S01]  /*3c20*/  LDG.E.CONSTANT.SYS R56, [R14] ;  /* 0x000000000e387381 */ /* 0x00012200001e6900 */
[----:B------:R-:W-:Y:S02]  /*3c30*/  IMAD.WIDE R12, R13, R28, c[0x0][0x170] ;  /* 0x00005c000d0c7625 */ /* 0x000fe400078e021c */
[----:B------:R-:W-:Y:S01]  /*3c40*/  IMAD.X R23, R49, 0x1, R17, P2 ;  /* 0x0000000131177824 */ /* 0x000fe200010e0611 */
[C---:B------:R-:W-:Y:S01]  /*3c50*/  IADD3 R18, P2, R43.reuse, R8, RZ ;  /* 0x000000082b127210 */ /* 0x040fe20007f5e0ff */
[----:B------:R1:W4:Y:S03]  /*3c60*/  LDG.E.CONSTANT.SYS R20, [R20] ;  /* 0x0000000014147381 */ /* 0x00032600001e6900 */
[----:B------:R-:W-:Y:S01]  /*3c70*/  IADD3 R10, P4, R43, R12, RZ ;  /* 0x0000000c2b0a7210 */ /* 0x000fe20007f9e0ff */
[----:B------:R1:W4:Y:S01]  /*3c80*/  LDG.E.CONSTANT.SYS R16, [R16] ;  /* 0x0000000010107381 */ /* 0x00032200001e6900 */
[----:B------:R-:W-:-:S02]  /*3c90*/  IADD3.X R19, R49, R9, RZ, P2, !PT ;  /* 0x0000000931137210 */ /* 0x000fc400017fe4ff */
[----:B0-----:R-:W-:Y:S01]  /*3ca0*/  IADD3 R14, P2, R43, R18, RZ ;  /* 0x000000122b0e7210 */ /* 0x001fe20007f5e0ff */
[----:B------:R0:W4:Y:S01]  /*3cb0*/  LDG.E.CONSTANT.SYS R58, [R12] ;  /* 0x000000000c3a7381 */ /* 0x00012200001e6900 */
[----:B------:R-:W-:Y:S02]  /*3cc0*/  IADD3.X R11, R13, R49, RZ, P4, !PT ;  /* 0x000000310d0b7210 */ /* 0x000fe400027fe4ff */
[----:B------:R-:W-:Y:S01]  /*3cd0*/  IADD3 R24, P3, R43, R10, RZ ;  /* 0x0000000a2b187210 */ /* 0x000fe20007f7e0ff */
[C---:B------:R-:W-:Y:S01]  /*3ce0*/  IMAD.X R15, R49.reuse, 0x1, R19, P2 ;  /* 0x00000001310f7824 */ /* 0x040fe200010e0613 */
[----:B------:R1:W4:Y:S02]  /*3cf0*/  LDG.E.CONSTANT.SYS R22, [R22] ;  /* 0x0000000016167381 */ /* 0x00032400001e6900 */
[----:B------:R-:W-:Y:S02]  /*3d00*/  IADD3.X R25, R49, R11, RZ, P3, !PT ;  /* 0x0000000b31197210 */ /* 0x000fe40001ffe4ff */
[----:B0-----:R-:W-:Y:S01]  /*3d10*/  IADD3 R12, P2, R43, R24, RZ ;  /* 0x000000182b0c7210 */ /* 0x001fe20007f5e0ff */
[----:B------:R0:W4:Y:S04]  /*3d20*/  LDG.E.CONSTANT.SYS R8, [R8] ;  /* 0x0000000008087381 */ /* 0x00012800001e6900 */
[----:B------:R-:W-:Y:S01]  /*3d30*/  IMAD.X R13, R49, 0x1, R25, P2 ;  /* 0x00000001310d7824 */ /* 0x000fe200010e0619 */
[----:B------:R0:W4:Y:S04]  /*3d40*/  LDG.E.CONSTANT.SYS R18, [R18] ;  /* 0x0000000012127381 */ /* 0x00012800001e6900 */
[----:B------:R0:W4:Y:S04]  /*3d50*/  LDG.E.CONSTANT.SYS R10, [R10] ;  /* 0x000000000a0a7381 */ /* 0x00012800001e6900 */
[----:B------:R2:W4:Y:S04]  /*3d60*/  LDG.E.CONSTANT.SYS R14, [R14] ;  /* 0x000000000e0e7381 */ /* 0x00052800001e6900 */
[----:B------:R0:W4:Y:S04]  /*3d70*/  LDG.E.CONSTANT.SYS R24, [R24] ;  /* 0x0000000018187381 */ /* 0x00012800001e6900 */
[----:B------:R0:W4:Y:S04]  /*3d80*/  LDG.E.CONSTANT.SYS R12, [R12] ;  /* 0x000000000c0c7381 */ /* 0x00012800001e6900 */
[----:B-1----:R-:W2:Y:S04]  /*3d90*/  LDS.U R23, [R26+0x4] ;  /* 0x000004001a177984 */ /* 0x002ea80000001800 */
[----:B------:R-:W3:Y:S04]  /*3da0*/  LDS.U R49, [R26+0x8] ;  /* 0x000008001a317984 */ /* 0x000ee80000001800 */
[----:B0-----:R-:W-:Y:S04]  /*3db0*/  LDS.U R9, [R26+0x10] ;  /* 0x000010001a097984 */ /* 0x001fe80000001800 */
[----:B------:R-:W0:Y:S04]  /*3dc0*/  LDS.U R17, [R26+0x14] ;  /* 0x000014001a117984 */ /* 0x000e280000001800 */
[----:B------:R-:W1:Y:S04]  /*3dd0*/  LDS.U R19, [R26+0x18] ;  /* 0x000018001a137984 */ /* 0x000e680000001800 */
[----:B------:R-:W0:Y:S04]  /*3de0*/  LDS.U R11, [R26+0x1c] ;  /* 0x00001c001a0b7984 */ /* 0x000e280000001800 */
        /* <DEDUP_REMOVED lines=8> */
[----:B------:R-:W2:Y:S04]  /*3e70*/  LDS.U R49, [R26+0x34] ;  /* 0x000034001a317984 */ /* 0x000ea80000001800 */
[----:B------:R-:W-:Y:S01]  /*3e80*/  LDS.U R48, [R26+0x38] ;  /* 0x000038001a307984 */ /* 0x000fe20000001800 */
[----:B----4-:R-:W-:-:S03]  /*3e90*/  FFMA.FTZ R55, R29, R52, R55 ;  /* 0x000000341d377223 */ /* 0x010fc60000010037 */
[----:B------:R-:W3:Y:S01]  /*3ea0*/  LDS.U R52, [R26+0x2c] ;  /* 0x00002c001a347984 */ /* 0x000ee20000001800 */
[C---:B0-----:R-:W-:Y:S02]  /*3eb0*/  FFMA.FTZ R17, R29.reuse, R50, R17 ;  /* 0x000000321d117223 */ /* 0x041fe40000010011 */
[C---:B------:R-:W-:Y:S01]  /*3ec0*/  FFMA.FTZ R53, R29.reuse, R54, R53 ;  /* 0x000000361d357223 */ /* 0x040fe20000010035 */
[----:B------:R0:W-:Y:S01]  /*3ed0*/  STS [R26+0x4], R15 ;  /* 0x0000040f1a007388 */ /* 0x0001e20000000800 */
[C---:B------:R-:W-:Y:S02]  /*3ee0*/  FFMA.FTZ R9, R29.reuse, R20, R9 ;  /* 0x000000141d097223 */ /* 0x040fe40000010009 */
[C---:B-1----:R-:W-:Y:S02]  /*3ef0*/  FFMA.FTZ R19, R29.reuse, R56, R19 ;  /* 0x000000381d137223 */ /* 0x042fe40000010013 */
[----:B------:R-:W-:-:S04]  /*3f00*/  FFMA.FTZ R11, R29, R16, R11 ;  /* 0x000000101d0b7223 */ /* 0x000fc8000001000b */
[----:B------:R1:W-:Y:S01]  /*3f10*/  STS [R26+0x10], R9 ;  /* 0x000010091a007388 */ /* 0x0003e20000000800 */
[C---:B------:R-:W-:Y:S02]  /*3f20*/  FFMA.FTZ R21, R29.reuse, R22, R21 ;  /* 0x000000161d157223 */ /* 0x040fe40000010015 */
[C---:B--2---:R-:W-:Y:S02]  /*3f30*/  FFMA.FTZ R49, R29.reuse, R58, R49 ;  /* 0x0000003a1d317223 */ /* 0x044fe40000010031 */
[C---:B------:R-:W-:Y:S01]  /*3f40*/  FFMA.FTZ R13, R29.reuse, R8, R13 ;  /* 0x000000081d0d7223 */ /* 0x040fe2000001000d */
[----:B------:R-:W-:Y:S01]  /*3f50*/  IADD3 R8, R26, 0x40, RZ ;  /* 0x000000401a087810 */ /* 0x000fe20007ffe0ff */
[C---:B---3--:R-:W-:Y:S02]  /*3f60*/  FFMA.FTZ R57, R29.reuse, R18, R52 ;  /* 0x000000121d397223 */ /* 0x048fe40000010034 */
[C---:B0-----:R-:W-:Y:S02]  /*3f70*/  FFMA.FTZ R15, R29.reuse, R10, R48 ;  /* 0x0000000a1d0f7223 */ /* 0x041fe40000010030 */
[----:B------:R-:W-:-:S02]  /*3f80*/  FFMA.FTZ R51, R29, R14, R51 ;  /* 0x0000000e1d337223 */ /* 0x000fc40000010033 */
[C---:B-1----:R-:W-:Y:S02]  /*3f90*/  FFMA.FTZ R9, R29.reuse, R24, R46 ;  /* 0x000000181d097223 */ /* 0x042fe4000001002e */
        /* <DEDUP_REMOVED lines=18> */
.L_x_115:
[----:B------:R-:W-:Y:S05]  /*40c0*/  BSYNC B1 ;  /* 0x0000000000017941 */ /* 0x000fea0003800000 */
.L_x_114:
        /* <DEDUP_REMOVED lines=16> */
[----:B0-----:R-:W-:-:S02]  /*41d0*/  IADD3 R10, P0, R43, R12, RZ ;  /* 0x0000000c2b0a7210 */ /* 0x001fc40007f1e0ff */
        /* <DEDUP_REMOVED lines=13> */
[----:B-1----:R1:W3:Y:S04]  /*42b0*/  LDG.E.CONSTANT.SYS R25, [R8] ;  /* 0x0000000008197381 */ /* 0x0022e800001e6900 */
[----:B------:R-:W3:Y:S04]  /*42c0*/  LDG.E.CONSTANT.SYS R14, [R14] ;  /* 0x000000000e0e7381 */ /* 0x000ee800001e6900 */
[----:B------:R-:W3:Y:S04]  /*42d0*/  LDG.E.CONSTANT.SYS R16, [R16] ;  /* 0x0000000010107381 */ /* 0x000ee800001e6900 */
[----:B------:R-:W3:Y:S04]  /*42e0*/  LDG.E.CONSTANT.SYS R20, [R20] ;  /* 0x0000000014147381 */ /* 0x000ee800001e6900 */
[----:B0-----:R-:W2:Y:S04]  /*42f0*/  LDS.U R19, [R26+0x4] ;  /* 0x000004001a137984 */ /* 0x001ea80000001800 */
[----:B----4-:R-:W0:Y:S04]  /*4300*/  LDS.U R12, [R26+0x8] ;  /* 0x000008001a0c7984 */ /* 0x010e280000001800 */
[----:B-1----:R-:W1:Y:S04]  /*4310*/  LDS.U R8, [R26+0x1c] ;  /* 0x00001c001a087984 */ /* 0x002e680000001800 */
[----:B------:R-:W4:Y:S01]  /*4320*/  LDS.U R50, [R26+0x20] ;  /* 0x000020001a327984 */ /* 0x000f220000001800 */
[----:B------:R-:W-:-:S02]  /*4330*/  PLOP3.LUT P0, PT, PT, PT, PT, 0x8, 0x0 ;  /* 0x000000000000781c */ /* 0x000fc40003f0e170 */
[----:B------:R-:W-:Y:S02]  /*4340*/  IADD3 R47, R47, 0x8, RZ ;  /* 0x000000082f2f7810 */ /* 0x000fe40007ffe0ff */
[----:B------:R-:W-:Y:S01]  /*4350*/  IADD3 R22, R43, R22, RZ ;  /* 0x000000162b167210 */ /* 0x000fe20007ffe0ff */
[C---:B--2---:R-:W-:Y:S02]  /*4360*/  FFMA.FTZ R19, R29.reuse, R24, R19 ;  /* 0x000000181d137223 */ /* 0x044fe40000010013 */
[C---:B---3--:R-:W-:Y:S02]  /*4370*/  FFMA.FTZ R23, R29.reuse, R18, R23 ;  /* 0x000000121d177223 */ /* 0x048fe40000010017 */
[C---:B0-----:R-:W-:Y:S02]  /*4380*/  FFMA.FTZ R13, R29.reuse, R13, R12 ;  /* 0x0000000d1d0d7223 */ /* 0x041fe4000001000c */
[C---:B------:R-:W-:Y:S02]  /*4390*/  FFMA.FTZ R9, R29.reuse, R10, R44 ;  /* 0x0000000a1d097223 */ /* 0x040fe4000001002c */
[----:B------:R-:W-:-:S02]  /*43a0*/  FFMA.FTZ R25, R29, R25, R48 ;  /* 0x000000191d197223 */ /* 0x000fc40000010030 */
[C---:B------:R-:W-:Y:S02]  /*43b0*/  FFMA.FTZ R11, R29.reuse, R14, R46 ;  /* 0x0000000e1d0b7223 */ /* 0x040fe4000001002e */
[C---:B-1----:R-:W-:Y:S02]  /*43c0*/  FFMA.FTZ R15, R29.reuse, R16, R8 ;  /* 0x000000101d0f7223 */ /* 0x042fe40000010008 */
[----:B----4-:R-:W-:Y:S01]  /*43d0*/  FFMA.FTZ R17, R29, R20, R50 ;  /* 0x000000141d117223 */ /* 0x010fe20000010032 */
        /* <DEDUP_REMOVED lines=10> */
.L_x_118:
[----:B------:R-:W-:Y:S05]  /*4480*/  BSYNC B1 ;  /* 0x0000000000017941 */ /* 0x000fea0003800000 */
.L_x_117:
[----:B------:R-:W-:-:S12]  /*4490*/  ISETP.LT.OR P0, PT, R47, R32, P0 ;  /* 0x000000202f00720c */ /* 0x000fd80000701670 */
[----:B------:R-:W-:Y:S05]  /*44a0*/  @!P0 BRA `(.L_x_109) ;  /* 0x0000019000008947 */ /* 0x000fea0003800000 */
[----:B------:R-:W-:Y:S01]  /*44b0*/  IADD3 R9, R31, R22, RZ ;  /* 0x000000161f097210 */ /* 0x000fe20007ffe0ff */
[----:B------:R-:W1:Y:S01]  /*44c0*/  LDS.U R16, [R26+0x4] ;  /* 0x000004001a107984 */ /* 0x000e620000001800 */
[----:B------:R-:W-:-:S03]  /*44d0*/  SHF.R.S32.HI R15, RZ, 0x1f, R43 ;  /* 0x0000001fff0f7819 */ /* 0x000fc6000001142b */
[----:B------:R-:W-:Y:S01]  /*44e0*/  IMAD.WIDE R8, R9, R28, c[0x0][0x170] ;  /* 0x00005c0009087625 */ /* 0x000fe200078e021c */
[----:B------:R-:W2:Y:S04]  /*44f0*/  LDS.U R18, [R26+0x8] ;  /* 0x000008001a127984 */ /* 0x000ea80000001800 */
[----:B------:R-:W3:Y:S02]  /*4500*/  LDS.U R20, [R26+0xc] ;  /* 0x00000c001a147984 */ /* 0x000ee40000001800 */
[C---:B0-----:R-:W-:Y:S02]  /*4510*/  IADD3 R10, P0, R43.reuse, R8, RZ ;  /* 0x000000082b0a7210 */ /* 0x041fe40007f1e0ff */
[----:B------:R-:W0:Y:S02]  /*4520*/  LDS.U R22, [R26+0x10] ;  /* 0x000010001a167984 */ /* 0x000e240000001800 */
[----:B------:R-:W-:Y:S01]  /*4530*/  IADD3 R12, P2, R43, R10, RZ ;  /* 0x0000000a2b0c7210 */ /* 0x000fe20007f5e0ff */
[----:B------:R-:W-:Y:S01]  /*4540*/  IMAD.X R11, R9, 0x1, R15, P0 ;  /* 0x00000001090b7824 */ /* 0x000fe200000e060f */
[----:B------:R-:W1:Y:S02]  /*4550*/  LDG.E.CONSTANT.SYS R8, [R8] ;  /* 0x0000000008087381 */ /* 0x000e6400001e6900 */
[----:B------:R-:W-:-:S02]  /*4560*/  IADD3 R14, P0, R43, R12, RZ ;  /* 0x0000000c2b0e7210 */ /* 0x000fc40007f1e0ff */
[----:B------:R-:W-:-:S03]  /*4570*/  IADD3.X R13, R15, R11, RZ, P2, !PT ;  /* 0x0000000b0f0d7210 */ /* 0x000fc600017fe4ff */
[----:B------:R-:W2:Y:S02]  /*4580*/  LDG.E.CONSTANT.SYS R10, [R10] ;  /* 0x000000000a0a7381 */ /* 0x000ea400001e6900 */
[----:B------:R-:W-:-:S03]  /*4590*/  IMAD.X R15, R15, 0x1, R13, P0 ;  /* 0x000000010f0f7824 */ /* 0x000fc600000e060d */
[----:B------:R-:W3:Y:S05]  /*45a0*/  LDG.E.CONSTANT.SYS R12, [R12] ;  /* 0x000000000c0c7381 */ /* 0x000eea00001e6900 */
[----:B------:R-:W0:Y:S01]  /*45b0*/  LDG.E.CONSTANT.SYS R14, [R14] ;  /* 0x000000000e0e7381 */ /* 0x000e2200001e6900 */
[C---:B-1----:R-:W-:Y:S02]  /*45c0*/  FFMA.FTZ R17, R29.reuse, R8, R16 ;  /* 0x000000081d117223 */ /* 0x042fe40000010010 */
[C---:B--2---:R-:W-:Y:S02]  /*45d0*/  FFMA.FTZ R19, R29.reuse, R10, R18 ;  /* 0x0000000a1d137223 */ /* 0x044fe40000010012 */
[----:B---3--:R-:W-:-:S02]  /*45e0*/  FFMA.FTZ R9, R29, R12, R20 ;  /* 0x0000000c1d097223 */ /* 0x008fc40000010014 */
[----:B0-----:R-:W-:Y:S02]  /*45f0*/  FFMA.FTZ R29, R29, R14, R22 ;  /* 0x0000000e1d1d7223 */ /* 0x001fe40000010016 */
[----:B------:R0:W-:Y:S04]  /*4600*/  STS [R26+0x4], R17 ;  /* 0x000004111a007388 */ /* 0x0001e80000000800 */
[----:B------:R0:W-:Y:S04]  /*4610*/  STS [R26+0x8], R19 ;  /* 0x000008131a007388 */ /* 0x0001e80000000800 */
[----:B------:R0:W-:Y:S04]  /*4620*/  STS [R26+0xc], R9 ;  /* 0x00000c091a007388 */ /* 0x0001e80000000800 */
[----:B------:R0:W-:Y:S02]  /*4630*/  STS [R26+0x10], R29 ;  /* 0x0000101d1a007388 */ /* 0x0001e40000000800 */
.L_x_109:
[----:B------:R-:W-:Y:S05]  /*4640*/  BSYNC B0 ;  /* 0x0000000000007941 */ /* 0x000fea0003800000 */
.L_x_108:
[C---:B------:R-:W-:Y:S01]  /*4650*/  IADD3 R24, P2, R33.reuse, R6, RZ ;  /* 0x0000000621187210 */ /* 0x040fe20007f5e0ff */
[----:B------:R-:W-:Y:S01]  /*4660*/  BSSY B0, `(.L_x_119) ;  /* 0x0000100000007945 */ /* 0x000fe20003800000 */
[----:B------:R-:W-:-:S03]  /*4670*/  IADD3 R22, P0, R33, R4, RZ ;  /* 0x0000000421167210 */ /* 0x000fc60007f1e0ff */
[----:B------:R-:W-:Y:S01]  /*4680*/  IMAD.X R25, R7, 0x1, R35, P2 ;  /* 0x0000000107197824 */ /* 0x000fe200010e0623 */
[----:B------:R-:W-:Y:S01]  /*4690*/  IADD3.X R23, R5, R35, RZ, P0, !PT ;  /* 0x0000002305177210 */ /* 0x000fe200007fe4ff */
[----:B------:R-:W-:Y:S07]  /*46a0*/  @!P1 BRA `(.L_x_120) ;  /* 0x00000fb000009947 */ /* 0x000fee0003800000 */
[----:B0-----:R-:W2:Y:S04]  /*46b0*/  LDG.E.CONSTANT.SYS R29, [R24] ;  /* 0x00000000181d7381 */ /* 0x001ea800001e6900 */
[----:B------:R-:W2:Y:S01]  /*46c0*/  LDG.E.CONSTANT.SYS R4, [R22] ;  /* 0x0000000016047381 */ /* 0x000ea200001e6900 */
[----:B------:R-:W-:Y:S01]  /*46d0*/  LOP3.LUT R5, R32, 0x3, RZ, 0xc0, !PT ;  /* 0x0000000320057812 */ /* 0x000fe200078ec0ff */
[----:B------:R-:W-:Y:S01]  /*46e0*/  BSSY B1, `(.L_x_121) ;  /* 0x0000025000017945 */ /* 0x000fe20003800000 */
[----:B------:R-:W-:Y:S02]  /*46f0*/  MOV R45, RZ ;  /* 0x000000ff002d7202 */ /* 0x000fe40000000f00 */
[----:B------:R-:W-:Y:S01]  /*4700*/  ISETP.NE.AND P0, PT, R5, RZ, PT ;  /* 0x000000ff0500720c */ /* 0x000fe20003f05270 */
[----:B--2---:R-:W-:-:S11]  /*4710*/  FADD.FTZ R29, -R29, R4 ;  /* 0x000000041d1d7221 */ /* 0x004fd60000010100 */
        /* <DEDUP_REMOVED lines=23> */
.L_x_124:
[----:B------:R-:W-:Y:S05]  /*4890*/  BSYNC B2 ;  /* 0x0000000000027941 */ /* 0x000fea0003800000 */
.L_x_123:
        /* <DEDUP_REMOVED lines=9> */
.L_x_122:
[----:B------:R-:W-:Y:S05]  /*4930*/  BSYNC B1 ;  /* 0x0000000000017941 */ /* 0x000fea0003800000 */
.L_x_121:
        /* <DEDUP_REMOVED lines=16> */
.L_x_127:
[----:B------:R-:W-:Y:S01]  /*4a40*/  IMAD.IADD R5, R31, 0x1, R20 ;  /* 0x000000011f057824 */ /* 0x000fe200078e0214 */
[----:B------:R-:W-:Y:S01]  /*4a50*/  IADD3 R20, R43, R20, RZ ;  /* 0x000000142b147210 */ /* 0x000fe20007ffe0ff */
[----:B------:R-:W-:Y:S01]  /*4a60*/  LDS.U R55, [R26+0xc] ;  /* 0x00000c001a377984 */ /* 0x000fe20000001800 */
[----:B------:R-:W-:Y:S01]  /*4a70*/  SHF.R.S32.HI R47, RZ, 0x1f, R43 ;  /* 0x0000001fff2f7819 */ /* 0x000fe2000001142b */
[----:B------:R-:W-:Y:S02]  /*4a80*/  IMAD.WIDE R4, R5, R28, c[0x0][0x170] ;  /* 0x00005c0005047625 */ /* 0x000fe400078e021c */
[----:B------:R-:W-:Y:S01]  /*4a90*/  IMAD.IADD R19, R31, 0x1, R20 ;  /* 0x000000011f137824 */ /* 0x000fe200078e0214 */
[C---:B------:R-:W-:Y:S01]  /*4aa0*/  IADD3 R20, R43.reuse, R20, RZ ;  /* 0x000000142b147210 */ /* 0x040fe20007ffe0ff */
[----:B------:R-:W-:Y:S03]  /*4ab0*/  LDS.U R53, [R26+0x24] ;  /* 0x000024001a357984 */ /* 0x000fe60000001800 */
[----:B------:R-:W-:Y:S01]  /*4ac0*/  IADD3 R12, P2, R43, R4, RZ ;  /* 0x000000042b0c7210 */ /* 0x000fe20007f5e0ff */
[----:B------:R-:W-:Y:S01]  /*4ad0*/  LDS.U R51, [R26+0x2c] ;  /* 0x00002c001a337984 */ /* 0x000fe20000001800 */
[----:B------:R-:W-:Y:S01]  /*4ae0*/  IADD3 R15, R31, R20, RZ ;  /* 0x000000141f0f7210 */ /* 0x000fe20007ffe0ff */
[----:B------:R-:W-:-:S02]  /*4af0*/  IMAD.WIDE R18, R19, R28, c[0x0][0x170] ;  /* 0x00005c0013127625 */ /* 0x000fc400078e021c */
[----:B------:R-:W-:Y:S01]  /*4b00*/  IMAD.X R13, R5, 0x1, R47, P2 ;  /* 0x00000001050d7824 */ /* 0x000fe200010e062f */
[----:B0-----:R-:W-:Y:S01]  /*4b10*/  IADD3 R6, P2, R43, R12, RZ ;  /* 0x0000000c2b067210 */ /* 0x001fe20007f5e0ff */
[----:B------:R-:W-:Y:S01]  /*4b20*/  IMAD.WIDE R14, R15, R28, c[0x0][0x170] ;  /* 0x00005c000f0e7625 */ /* 0x000fe200078e021c */
[----:B------:R0:W2:Y:S03]  /*4b30*/  LDG.E.CONSTANT.SYS R46, [R4] ;  /* 0x00000000042e7381 */ /* 0x0000a600001e6900 */
[----:B------:R-:W-:Y:S01]  /*4b40*/  IMAD.X R7, R47, 0x1, R13, P2 ;  /* 0x000000012f077824 */ /* 0x000fe200010e060d */
[C---:B------:R-:W-:Y:S01]  /*4b50*/  IADD3 R10, P2, R43.reuse, R18, RZ ;  /* 0x000000122b0a7210 */ /* 0x040fe20007f5e0ff */
[----:B------:R1:W3:Y:S01]  /*4b60*/  LDG.E.CONSTANT.SYS R50, [R12] ;  /* 0x000000000c327381 */ /* 0x0002e200001e6900 */
[C---:B------:R-:W-:Y:S02]  /*4b70*/  IADD3 R48, R43.reuse, R20, RZ ;  /* 0x000000142b307210 */ /* 0x040fe40007ffe0ff */
[----:B0-----:R-:W-:Y:S01]  /*4b80*/  IADD3 R4, P3, R43, R14, RZ ;  /* 0x0000000e2b047210 */ /* 0x001fe20007f7e0ff */
[----:B------:R0:W4:Y:S01]  /*4b90*/  LDG.E.CONSTANT.SYS R52, [R18] ;  /* 0x0000000012347381 */ /* 0x00012200001e6900 */
[----:B------:R-:W-:-:S02]  /*4ba0*/  IADD3.X R11, R19, R47, RZ, P2, !PT ;  /* 0x0000002f130b7210 */ /* 0x000fc400017fe4ff */
[----:B------:R-:W-:Y:S01]  /*4bb0*/  IADD3 R16, P2, R43, R6, RZ ;  /* 0x000000062b107210 */ /* 0x000fe20007f5e0ff */
[----:B------:R-:W-:Y:S01]  /*4bc0*/  IMAD.X R5, R15, 0x1, R47, P3 ;  /* 0x000000010f057824 */ /* 0x000fe200018e062f */
[----:B-1----:R-:W-:Y:S01]  /*4bd0*/  IADD3 R12, P3, R43, R10, RZ ;  /* 0x0000000a2b0c7210 */ /* 0x002fe20007f7e0ff */
[----:B------:R-:W-:Y:S01]  /*4be0*/  IMAD.IADD R9, R31, 0x1, R48 ;  /* 0x000000011f097824 */ /* 0x000fe200078e0230 */
[----:B------:R-:W-:Y:S01]  /*4bf0*/  IADD3.X R17, R47, R7, RZ, P2, !PT ;  /* 0x000000072f117210 */ /* 0x000fe200017fe4ff */
[----:B------:R1:W4:Y:S01]  /*4c00*/  LDG.E.CONSTANT.SYS R56, [R14] ;  /* 0x000000000e387381 */ /* 0x00032200001e6900 */
[----:B0-----:R-:W-:Y:S01]  /*4c10*/  IADD3 R18, P2, R43, R12, RZ ;  /* 0x0000000c2b127210 */ /* 0x001fe20007f5e0ff */
[----:B------:R-:W-:Y:S02]  /*4c20*/  IMAD.X R13, R47, 0x1, R11, P3 ;  /* 0x000000012f0d7824 */ /* 0x000fe400018e060b */
[----:B------:R-:W-:Y:S01]  /*4c30*/  IMAD.WIDE R8, R9, R28, c[0x0][0x170] ;  /* 0x00005c0009087625 */ /* 0x000fe200078e021c */
[----:B------:R0:W4:Y:S01]  /*4c40*/  LDG.E.CONSTANT.SYS R54, [R6] ;  /* 0x0000000006367381 */ /* 0x00012200001e6900 */
[----:B------:R-:W-:Y:S01]  /*4c50*/  IMAD.X R19, R47, 0x1, R13, P2 ;  /* 0x000000012f137824 */ /* 0x000fe200010e060d */
[----:B-1----:R-:W-:-:S02]  /*4c60*/  IADD3 R14, P2, R43, R4, RZ ;  /* 0x000000042b0e7210 */ /* 0x002fc40007f5e0ff */
[----:B------:R1:W4:Y:S02]  /*4c70*/  LDG.E.CONSTANT.SYS R58, [R10] ;  /* 0x000000000a3a7381 */ /* 0x00032400001e6900 */
[----:B------:R-:W-:-:S03]  /*4c80*/  IADD3.X R15, R47, R5, RZ, P2, !PT ;  /* 0x000000052f0f7210 */ /* 0x000fc600017fe4ff */
[----:B------:R1:W4:Y:S01]  /*4c90*/  LDG.E.CONSTANT.SYS R60, [R8] ;  /* 0x00000000083c7381 */ /* 0x00032200001e6900 */
[----:B0-----:R-:W-:-:S03]  /*4ca0*/  IADD3 R6, P4, R43, R8, RZ ;  /* 0x000000082b067210 */ /* 0x001fc60007f9e0ff */
[----:B------:R0:W4:Y:S01]  /*4cb0*/  LDG.E.CONSTANT.SYS R16, [R16] ;  /* 0x0000000010107381 */ /* 0x00012200001e6900 */
[----:B-1----:R-:W-:Y:S02]  /*4cc0*/  IADD3 R10, P2, R43, R14, RZ ;  /* 0x0000000e2b0a7210 */ /* 0x002fe40007f5e0ff */
[----:B------:R-:W-:Y:S01]  /*4cd0*/  IADD3.X R7, R9, R47, RZ, P4, !PT ;  /* 0x0000002f09077210 */ /* 0x000fe200027fe4ff */
[----:B------:R1:W4:Y:S01]  /*4ce0*/  LDG.E.CONSTANT.SYS R12, [R12] ;  /* 0x000000000c0c7381 */ /* 0x00032200001e6900 */
[----:B------:R-:W-:Y:S01]  /*4cf0*/  IADD3 R20, P3, R43, R6, RZ ;  /* 0x000000062b147210 */ /* 0x000fe20007f7e0ff */
[C---:B------:R-:W-:Y:S02]  /*4d00*/  IMAD.X R11, R47.reuse, 0x1, R15, P2 ;  /* 0x000000012f0b7824 */ /* 0x040fe400010e060f */
[----:B------:R0:W4:Y:S01]  /*4d10*/  LDG.E.CONSTANT.SYS R18, [R18] ;  /* 0x0000000012127381 */ /* 0x00012200001e6900 */
[----:B------:R-:W-:Y:S02]  /*4d20*/  IADD3.X R21, R47, R7, RZ, P3, !PT ;  /* 0x000000072f157210 */ /* 0x000fe40001ffe4ff */
[----:B------:R-:W-:Y:S01]  /*4d30*/  IADD3 R8, P2, R43, R20, RZ ;  /* 0x000000142b087210 */ /* 0x000fe20007f5e0ff */
[----:B------:R0:W4:Y:S04]  /*4d40*/  LDG.E.CONSTANT.SYS R4, [R4] ;  /* 0x0000000004047381 */ /* 0x00012800001e6900 */
[----:B------:R-:W-:Y:S01]  /*4d50*/  IMAD.X R9, R47, 0x1, R21, P2 ;  /* 0x000000012f097824 */ /* 0x000fe200010e0615 */
[----:B------:R0:W4:Y:S04]  /*4d60*/  LDG.E.CONSTANT.SYS R14, [R14] ;  /* 0x000000000e0e7381 */ /* 0x00012800001e6900 */
[----:B------:R0:W4:Y:S04]  /*4d70*/  LDG.E.CONSTANT.SYS R6, [R6] ;  /* 0x0000000006067381 */ /* 0x00012800001e6900 */
[----:B------:R2:W4:Y:S04]  /*4d80*/  LDG.E.CONSTANT.SYS R10, [R10] ;  /* 0x000000000a0a7381 */ /* 0x00052800001e6900 */
[----:B------:R1:W4:Y:S04]  /*4d90*/  LDG.E.CONSTANT.SYS R20, [R20] ;  /* 0x0000000014147381 */ /* 0x00032800001e6900 */
[----:B------:R1:W4:Y:S04]  /*4da0*/  LDG.E.CONSTANT.SYS R8, [R8] ;  /* 0x0000000008087381 */ /* 0x00032800001e6900 */
[----:B0-----:R-:W2:Y:S04]  /*4db0*/  LDS.U R19, [R26+0x4] ;  /* 0x000004001a137984 */ /* 0x001ea80000001800 */
[----:B------:R-:W3:Y:S04]  /*4dc0*/  LDS.U R47, [R26+0x8] ;  /* 0x000008001a2f7984 */ /* 0x000ee80000001800 */
[----:B------:R-:W-:Y:S04]  /*4dd0*/  LDS.U R5, [R26+0x10] ;  /* 0x000010001a057984 */ /* 0x000fe80000001800 */
[----:B-1----:R-:W4:Y:S04]  /*4de0*/  LDS.U R13, [R26+0x14] ;  /* 0x000014001a0d7984 */ /* 0x002f280000001800 */
[----:B------:R-:W0:Y:S04]  /*4df0*/  LDS.U R15, [R26+0x18] ;  /* 0x000018001a0f7984 */ /* 0x000e280000001800 */
[----:B------:R-:W1:Y:S04]  /*4e00*/  LDS.U R7, [R26+0x1c] ;  /* 0x00001c001a077984 */ /* 0x000e680000001800 */
[----:B------:R-:W-:Y:S04]  /*4e10*/  LDS.U R17, [R26+0x20] ;  /* 0x000020001a117984 */ /* 0x000fe80000001800 */
[----:B------:R-:W-:Y:S04]  /*4e20*/  LDS.U R9, [R26+0x28] ;  /* 0x000028001a097984 */ /* 0x000fe80000001800 */
[----:B------:R-:W0:Y:S04]  /*4e30*/  LDS.U R49, [R26+0x34] ;  /* 0x000034001a317984 */ /* 0x000e280000001800 */
[----:B------:R-:W-:Y:S01]  /*4e40*/  LDS.U R21, [R26+0x40] ;  /* 0x000040001a157984 */ /* 0x000fe20000001800 */
[----:B------:R-:W-:-:S04]  /*4e50*/  IADD3 R45, R45, 0x10, RZ ;  /* 0x000000102d2d7810 */ /* 0x000fc80007ffe0ff */
[----:B------:R-:W-:Y:S01]  /*4e60*/  ISETP.GE.AND P2, PT, R45, R44, PT ;  /* 0x0000002c2d00720c */ /* 0x000fe20003f46270 */
[C---:B--2---:R-:W-:Y:S02]  /*4e70*/  FFMA.FTZ R11, R29.reuse, R46, R19 ;  /* 0x0000002e1d0b7223 */ /* 0x044fe40000010013 */
[----:B------:R-:W-:Y:S01]  /*4e80*/  LDS.U R46, [R26+0x3c] ;  /* 0x00003c001a2e7984 */ /* 0x000fe20000001800 */
[----:B---3--:R-:W-:-:S03]  /*4e90*/  FFMA.FTZ R19, R29, R50, R47 ;  /* 0x000000321d137223 */ /* 0x008fc6000001002f */
[----:B------:R-:W-:Y:S04]  /*4ea0*/  LDS.U R50, [R26+0x30] ;  /* 0x000030001a327984 */ /* 0x000fe80000001800 */
[----:B------:R-:W2:Y:S01]  /*4eb0*/  LDS.U R47, [R26+0x38] ;  /* 0x000038001a2f7984 */ /* 0x000ea20000001800 */
[----:B----4-:R-:W-:-:S03]  /*4ec0*/  FFMA.FTZ R13, R29, R52, R13 ;  /* 0x000000341d0d7223 */ /* 0x010fc6000001000d */
[----:B------:R3:W-:Y:S01]  /*4ed0*/  STS [R26+0x4], R11 ;  /* 0x0000040b1a007388 */ /* 0x0007e20000000800 */
[C---:B------:R-:W-:Y:S02]  /*4ee0*/  FFMA.FTZ R53, R29.reuse, R56, R53 ;  /* 0x000000381d357223 */ /* 0x040fe40000010035 */
[C---:B------:R-:W-:Y:S02]  /*4ef0*/  FFMA.FTZ R55, R29.reuse, R54, R55 ;  /* 0x000000361d377223 */ /* 0x040fe40000010037 */
[C---:B------:R-:W-:Y:S02]  /*4f00*/  FFMA.FTZ R5, R29.reuse, R16, R5 ;  /* 0x000000101d057223 */ /* 0x040fe40000010005 */
[C---:B0-----:R-:W-:Y:S02]  /*4f10*/  FFMA.FTZ R15, R29.reuse, R58, R15 ;  /* 0x0000003a1d0f7223 */ /* 0x041fe4000001000f */
[C---:B-1----:R-:W-:Y:S02]  /*4f20*/  FFMA.FTZ R7, R29.reuse, R12, R7 ;  /* 0x0000000c1d077223 */ /* 0x042fe40000010007 */
[----:B------:R-:W-:-:S02]  /*4f30*/  FFMA.FTZ R49, R29, R60, R49 ;  /* 0x0000003c1d317223 */ /* 0x000fc40000010031 */
[----:B------:R0:W-:Y:S01]  /*4f40*/  STS [R26+0x10], R5 ;  /* 0x000010051a007388 */ /* 0x0001e20000000800 */
[C---:B------:R-:W-:Y:S02]  /*4f50*/  FFMA.FTZ R17, R29.reuse, R18, R17 ;  /* 0x000000121d117223 */ /* 0x040fe40000010011 */
[C---:B------:R-:W-:Y:S01]  /*4f60*/  FFMA.FTZ R9, R29.reuse, R4, R9 ;  /* 0x000000041d097223 */ /* 0x040fe20000010009 */
[----:B------:R-:W-:Y:S01]  /*4f70*/  IADD3 R4, R26, 0x40, RZ ;  /* 0x000000401a047810 */ /* 0x000fe20007ffe0ff */
[C---:B------:R-:W-:Y:S02]  /*4f80*/  FFMA.FTZ R51, R29.reuse, R14, R51 ;  /* 0x0000000e1d337223 */ /* 0x040fe40000010033 */
[C---:B--2---:R-:W-:Y:S02]  /*4f90*/  FFMA.FTZ R47, R29.reuse, R6, R47 ;  /* 0x000000061d2f7223 */ /* 0x044fe4000001002f */
[C---:B---3--:R-:W-:Y:S02]  /*4fa0*/  FFMA.FTZ R11, R29.reuse, R10, R50 ;  /* 0x0000000a1d0b7223 */ /* 0x048fe40000010032 */
[----:B0-----:R-:W-:-:S02]  /*4fb0*/  FFMA.FTZ R5, R29, R20, R46 ;  /* 0x000000141d057223 */ /* 0x001fc4000001002e */
        /* <DEDUP_REMOVED lines=18> */
.L_x_126:
[----:B------:R-:W-:Y:S05]  /*50e0*/  BSYNC B1 ;  /* 0x0000000000017941 */ /* 0x000fea0003800000 */
.L_x_125:
        /* <DEDUP_REMOVED lines=17> */
[----:B0-----:R-:W-:Y:S01]  /*5200*/  IADD3 R6, P2, R43, R16, RZ ;  /* 0x000000102b067210 */ /* 0x001fe20007f5e0ff */
        /* <DEDUP_REMOVED lines=16> */
[----:B-1----:R-:W2:Y:S04]  /*5310*/  LDS.U R15, [R26+0x4] ;  /* 0x000004001a0f7984 */ /* 0x002ea80000001800 */
[----:B----4-:R-:W-:Y:S04]  /*5320*/  LDS.U R4, [R26+0x8] ;  /* 0x000008001a047984 */ /* 0x010fe80000001800 */
[----:B0-----:R-:W3:Y:S04]  /*5330*/  LDS.U R17, [R26+0x14] ;  /* 0x000014001a117984 */ /* 0x001ee80000001800 */
        /* <DEDUP_REMOVED lines=22> */
.L_x_129:
[----:B------:R-:W-:Y:S05]  /*54a0*/  BSYNC B1 ;  /* 0x0000000000017941 */ /* 0x000fea0003800000 */
.L_x_128:
[----:B------:R-:W-:-:S12]  /*54b0*/  ISETP.LT.OR P0, PT, R45, R32, P0 ;  /* 0x000000202d00720c */ /* 0x000fd80000701670 */
[----:B------:R-:W-:Y:S05]  /*54c0*/  @!P0 BRA `(.L_x_120) ;  /* 0x0000019000008947 */ /* 0x000fea0003800000 */
[----:B------:R-:W-:Y:S01]  /*54d0*/  IADD3 R9, R31, R20, RZ ;  /* 0x000000141f097210 */ /* 0x000fe20007ffe0ff */
[----:B------:R-:W1:Y:S01]  /*54e0*/  LDS.U R12, [R26+0x4] ;  /* 0x000004001a0c7984 */ /* 0x000e620000001800 */
[----:B0-----:R-:W-:-:S03]  /*54f0*/  SHF.R.S32.HI R7, RZ, 0x1f, R43 ;  /* 0x0000001fff077819 */ /* 0x001fc6000001142b */
[----:B------:R-:W-:Y:S01]  /*5500*/  IMAD.WIDE R8, R9, R28, c[0x0][0x170] ;  /* 0x00005c0009087625 */ /* 0x000fe200078e021c */
[----:B------:R-:W0:Y:S04]  /*5510*/  LDS.U R14, [R26+0x8] ;  /* 0x000008001a0e7984 */ /* 0x000e280000001800 */
[----:B------:R-:W2:Y:S02]  /*5520*/  LDS.U R16, [R26+0xc] ;  /* 0x00000c001a107984 */ /* 0x000ea40000001800 */
[C---:B------:R-:W-:Y:S02]  /*5530*/  IADD3 R10, P0, R43.reuse, R8, RZ ;  /* 0x000000082b0a7210 */ /* 0x040fe40007f1e0ff */
[----:B------:R-:W3:Y:S02]  /*5540*/  LDS.U R18, [R26+0x10] ;  /* 0x000010001a127984 */ /* 0x000ee40000001800 */
[----:B------:R-:W-:Y:S01]  /*5550*/  IADD3 R4, P2, R43, R10, RZ ;  /* 0x0000000a2b047210 */ /* 0x000fe20007f5e0ff */
[----:B------:R-:W-:Y:S01]  /*5560*/  IMAD.X R11, R9, 0x1, R7, P0 ;  /* 0x00000001090b7824 */ /* 0x000fe200000e0607 */
[----:B------:R-:W1:Y:S02]  /*5570*/  LDG.E.CONSTANT.SYS R8, [R8] ;  /* 0x0000000008087381 */ /* 0x000e6400001e6900 */
[----:B------:R-:W-:-:S02]  /*5580*/  IADD3 R6, P0, R43, R4, RZ ;  /* 0x000000042b067210 */ /* 0x000fc40007f1e0ff */
[----:B------:R-:W-:-:S03]  /*5590*/  IADD3.X R5, R7, R11, RZ, P2, !PT ;  /* 0x0000000b07057210 */ /* 0x000fc600017fe4ff */
[----:B------:R-:W0:Y:S02]  /*55a0*/  LDG.E.CONSTANT.SYS R10, [R10] ;  /* 0x000000000a0a7381 */ /* 0x000e2400001e6900 */
[----:B------:R-:W-:-:S03]  /*55b0*/  IMAD.X R7, R7, 0x1, R5, P0 ;  /* 0x0000000107077824 */ /* 0x000fc600000e0605 */
[----:B------:R-:W2:Y:S05]  /*55c0*/  LDG.E.CONSTANT.SYS R4, [R4] ;  /* 0x0000000004047381 */ /* 0x000eaa00001e6900 */
[----:B------:R-:W3:Y:S01]  /*55d0*/  LDG.E.CONSTANT.SYS R6, [R6] ;  /* 0x0000000006067381 */ /* 0x000ee200001e6900 */
[C---:B-1----:R-:W-:Y:S02]  /*55e0*/  FFMA.FTZ R13, R29.reuse, R8, R12 ;  /* 0x000000081d0d7223 */ /* 0x042fe4000001000c */
[C---:B0-----:R-:W-:Y:S02]  /*55f0*/  FFMA.FTZ R15, R29.reuse, R10, R14 ;  /* 0x0000000a1d0f7223 */ /* 0x041fe4000001000e */
[----:B--2---:R-:W-:-:S02]  /*5600*/  FFMA.FTZ R9, R29, R4, R16 ;  /* 0x000000041d097223 */ /* 0x004fc40000010010 */
[----:B---3--:R-:W-:Y:S02]  /*5610*/  FFMA.FTZ R29, R29, R6, R18 ;  /* 0x000000061d1d7223 */ /* 0x008fe40000010012 */
[----:B------:R0:W-:Y:S04]  /*5620*/  STS [R26+0x4], R13 ;  /* 0x0000040d1a007388 */ /* 0x0001e80000000800 */
[----:B------:R0:W-:Y:S04]  /*5630*/  STS [R26+0x8], R15 ;  /* 0x0000080f1a007388 */ /* 0x0001e80000000800 */
[----:B------:R0:W-:Y:S04]  /*5640*/  STS [R26+0xc], R9 ;  /* 0x00000c091a007388 */ /* 0x0001e80000000800 */
[----:B------:R0:W-:Y:S02]  /*5650*/  STS [R26+0x10], R29 ;  /* 0x0000101d1a007388 */ /* 0x0001e40000000800 */
.L_x_120:
[----:B------:R-:W-:Y:S05]  /*5660*/  BSYNC B0 ;  /* 0x0000000000007941 */ /* 0x000fea0003800000 */
.L_x_119:
[C---:B------:R-:W-:Y:S01]  /*5670*/  IADD3 R24, P2, R33.reuse, R24, RZ ;  /* 0x0000001821187210 */ /* 0x040fe20007f5e0ff */
[----:B------:R-:W-:Y:S01]  /*5680*/  BSSY B0, `(.L_x_130) ;  /* 0x0000100000007945 */ /* 0x000fe20003800000 */
[----:B------:R-:W-:-:S03]  /*5690*/  IADD3 R22, P0, R33, R22, RZ ;  /* 0x0000001621167210 */ /* 0x000fc60007f1e0ff */
[C---:B------:R-:W-:Y:S01]  /*56a0*/  IMAD.X R25, R35.reuse, 0x1, R25, P2 ;  /* 0x0000000123197824 */ /* 0x040fe200010e0619 */
        /* <DEDUP_REMOVED lines=32> */
.L_x_135:
[----:B------:R-:W-:Y:S05]  /*58b0*/  BSYNC B2 ;  /* 0x0000000000027941 */ /* 0x000fea0003800000 */
.L_x_134:
        /* <DEDUP_REMOVED lines=9> */
.L_x_133:
[----:B------:R-:W-:Y:S05]  /*5950*/  BSYNC B1 ;  /* 0x0000000000017941 */ /* 0x000fea0003800000 */
.L_x_132:
        /* <DEDUP_REMOVED lines=16> */
.L_x_138:
        /* <DEDUP_REMOVED lines=106> */
.L_x_137:
[----:B------:R-:W-:Y:S05]  /*6100*/  BSYNC B1 ;  /* 0x0000000000017941 */ /* 0x000fea0003800000 */
.L_x_136:
        /* <DEDUP_REMOVED lines=59> */
.L_x_140:
[----:B------:R-:W-:Y:S05]  /*64c0*/  BSYNC B1 ;  /* 0x0000000000017941 */ /* 0x000fea0003800000 */
.L_x_139:
        /* <DEDUP_REMOVED lines=27> */
.L_x_131:
[----:B------:R-:W-:Y:S05]  /*6680*/  BSYNC B0 ;  /* 0x0000000000007941 */ /* 0x000fea0003800000 */
.L_x_130:
        /* <DEDUP_REMOVED lines=36> */
.L_x_146:
[----:B------:R-:W-:Y:S05]  /*68d0*/  BSYNC B2 ;  /* 0x0000000000027941 */ /* 0x000fea0003800000 */
.L_x_145:
        /* <DEDUP_REMOVED lines=9> */
.L_x_144:
[----:B------:R-:W-:Y:S05]  /*6970*/  BSYNC B1 ;  /* 0x0000000000017941 */ /* 0x000fea0003800000 */
.L_x_143:
        /* <DEDUP_REMOVED lines=16> */
.L_x_149:
        /* <DEDUP_REMOVED lines=106> */
.L_x_148:
[----:B------:R-:W-:Y:S05]  /*7120*/  BSYNC B1 ;  /* 0x0000000000017941 */ /* 0x000fea0003800000 */
.L_x_147:
        /* <DEDUP_REMOVED lines=59> */
.L_x_151:
[----:B------:R-:W-:Y:S05]  /*74e0*/  BSYNC B1 ;  /* 0x0000000000017941 */ /* 0x000fea0003800000 */
.L_x_150:
        /* <DEDUP_REMOVED lines=27> */
.L_x_142:
[----:B------:R-:W-:Y:S05]  /*76a0*/  BSYNC B0 ;  /* 0x0000000000007941 */ /* 0x000fea0003800000 */
.L_x_141:
        /* <DEDUP_REMOVED lines=36> */
.L_x_157:
[----:B------:R-:W-:Y:S05]  /*78f0*/  BSYNC B2 ;  /* 0x0000000000027941 */ /* 0x000fea0003800000 */
.L_x_156:
        /* <DEDUP_REMOVED lines=9> */
.L_x_155:
[----:B------:R-:W-:Y:S05]  /*7990*/  BSYNC B1 ;  /* 0x0000000000017941 */ /* 0x000fea0003800000 */
.L_x_154:
        /* <DEDUP_REMOVED lines=16> */
.L_x_160:
        /* <DEDUP_REMOVED lines=106> */
.L_x_159:
[----:B------:R-:W-:Y:S05]  /*8140*/  BSYNC B1 ;  /* 0x0000000000017941 */ /* 0x000fea0003800000 */
.L_x_158:
        /* <DEDUP_REMOVED lines=59> */
.L_x_162:
[----:B------:R-:W-:Y:S05]  /*8500*/  BSYNC B1 ;  /* 0x0000000000017941 */ /* 0x000fea0003800000 */
.L_x_161:
        /* <DEDUP_REMOVED lines=27> */
.L_x_153:
[----:B------:R-:W-:Y:S05]  /*86c0*/  BSYNC B0 ;  /* 0x0000000000007941 */ /* 0x000fea0003800000 */
.L_x_152:
        /* <DEDUP_REMOVED lines=36> */
.L_x_168:
[----:B------:R-:W-:Y:S05]  /*8910*/  BSYNC B2 ;  /* 0x0000000000027941 */ /* 0x000fea0003800000 */
.L_x_167:
        /* <DEDUP_REMOVED lines=9> */
.L_x_166:
[----:B------:R-:W-:Y:S05]  /*89b0*/  BSYNC B1 ;  /* 0x0000000000017941 */ /* 0x000fea0003800000 */
.L_x_165:
        /* <DEDUP_REMOVED lines=16> */
.L_x_171:
        /* <DEDUP_REMOVED lines=106> */
.L_x_170:
[----:B------:R-:W-:Y:S05]  /*9160*/  BSYNC B1 ;  /* 0x0000000000017941 */ /* 0x000fea0003800000 */
.L_x_169:
        /* <DEDUP_REMOVED lines=59> */
.L_x_173:
[----:B------:R-:W-:Y:S05]  /*9520*/  BSYNC B1 ;  /* 0x0000000000017941 */ /* 0x000fea0003800000 */
.L_x_172:
        /* <DEDUP_REMOVED lines=27> */
.L_x_164:
[----:B------:R-:W-:Y:S05]  /*96e0*/  BSYNC B0 ;  /* 0x0000000000007941 */ /* 0x000fea0003800000 */
.L_x_163:
        /* <DEDUP_REMOVED lines=36> */
.L_x_179:
[----:B------:R-:W-:Y:S05]  /*9930*/  BSYNC B2 ;  /* 0x0000000000027941 */ /* 0x000fea0003800000 */
.L_x_178:
        /* <DEDUP_REMOVED lines=9> */
.L_x_177:
[----:B------:R-:W-:Y:S05]  /*99d0*/  BSYNC B1 ;  /* 0x0000000000017941 */ /* 0x000fea0003800000 */
.L_x_176:
        /* <DEDUP_REMOVED lines=16> */
.L_x_182:
        /* <DEDUP_REMOVED lines=106> */
.L_x_181:
[----:B------:R-:W-:Y:S05]  /*a180*/  BSYNC B1 ;  /* 0x0000000000017941 */ /* 0x000fea0003800000 */
.L_x_180:
        /* <DEDUP_REMOVED lines=59> */
.L_x_184:
[----:B------:R-:W-:Y:S05]  /*a540*/  BSYNC B1 ;  /* 0x0000000000017941 */ /* 0x000fea0003800000 */
.L_x_183:
        /* <DEDUP_REMOVED lines=27> */
.L_x_175:
[----:B------:R-:W-:Y:S05]  /*a700*/  BSYNC B0 ;  /* 0x0000000000007941 */ /* 0x000fea0003800000 */
.L_x_174:
[----:B------:R-:W-:Y:S01]  /*a710*/  BSSY B0, `(.L_x_185) ;  /* 0x0000101000007945 */ /* 0x000fe20003800000 */
[----:B------:R-:W-:Y:S05]  /*a720*/  @!P1 BRA `(.L_x_186) ;  /* 0x00000ff000009947 */ /* 0x000fea0003800000 */
[C---:B------:R-:W-:Y:S02]  /*a730*/  IADD3 R4, P0, R33.reuse, R22, RZ ;  /* 0x0000001621047210 */ /* 0x040fe40007f1e0ff */
[----:B------:R-:W-:-:S03]  /*a740*/  IADD3 R24, P1, R33, R24, RZ ;  /* 0x0000001821187210 */ /* 0x000fc60007f3e0ff */
[C---:B------:R-:W-:Y:S01]  /*a750*/  IMAD.X R5, R35.reuse, 0x1, R23, P0 ;  /* 0x0000000123057824 */ /* 0x040fe200000e0617 */
[----:B------:R-:W-:-:S07]  /*a760*/  IADD3.X R25, R35, R25, RZ, P1, !PT ;  /* 0x0000001923197210 */ /* 0x000fce0000ffe4ff */
[----:B------:R-:W2:Y:S04]  /*a770*/  LDG.E.CONSTANT.SYS R4, [R4] ;  /* 0x0000000004047381 */ /* 0x000ea800001e6900 */
[----:B------:R-:W2:Y:S01]  /*a780*/  LDG.E.CONSTANT.SYS R23, [R24] ;  /* 0x0000000018177381 */ /* 0x000ea200001e6900 */
[----:B0-----:R-:W-:-:S04]  /*a790*/  LOP3.LUT R6, R32, 0x3, RZ, 0xc0, !PT ;  /* 0x0000000320067812 */ /* 0x001fc800078ec0ff */
[----:B------:R-:W-:Y:S01]  /*a7a0*/  ISETP.NE.AND P0, PT, R6, RZ, PT ;  /* 0x000000ff0600720c */ /* 0x000fe20003f05270 */
[----:B------:R-:W-:Y:S01]  /*a7b0*/  BSSY B1, `(.L_x_187) ;  /* 0x0000024000017945 */ /* 0x000fe20003800000 */
[----:B------:R-:W-:Y:S01]  /*a7c0*/  MOV R29, RZ ;  /* 0x000000ff001d7202 */ /* 0x000fe20000000f00 */
[----:B--2---:R-:W-:-:S09]  /*a7d0*/  FADD.FTZ R23, -R23, R4 ;  /* 0x0000000417177221 */ /* 0x004fd20000010100 */
        /* <DEDUP_REMOVED lines=23> */
.L_x_190:
[----:B------:R-:W-:Y:S05]  /*a950*/  BSYNC B2 ;  /* 0x0000000000027941 */ /* 0x000fea0003800000 */
.L_x_189:
        /* <DEDUP_REMOVED lines=9> */
.L_x_188:
[----:B------:R-:W-:Y:S05]  /*a9f0*/  BSYNC B1 ;  /* 0x0000000000017941 */ /* 0x000fea0003800000 */
.L_x_187:
        /* <DEDUP_REMOVED lines=16> */
.L_x_193:
[----:B------:R-:W-:Y:S01]  /*ab00*/  IMAD.IADD R9, R31, 0x1, R14 ;  /* 0x000000011f097824 */ /* 0x000fe200078e020e */
[----:B------:R-:W-:Y:S01]  /*ab10*/  IADD3 R14, R25, R14, RZ ;  /* 0x0000000e190e7210 */ /* 0x000fe20007ffe0ff */
[----:B------:R-:W-:Y:S01]  /*ab20*/  LDS.U R35, [R22+0x8] ;  /* 0x0000080016237984 */ /* 0x000fe20000001800 */
[----:B------:R-:W-:Y:S01]  /*ab30*/  SHF.R.S32.HI R33, RZ, 0x1f, R25 ;  /* 0x0000001fff217819 */ /* 0x000fe20000011419 */
[----:B------:R-:W-:Y:S01]  /*ab40*/  IMAD.WIDE R8, R9, R28, c[0x0][0x170] ;  /* 0x00005c0009087625 */ /* 0x000fe200078e021c */
[----:B------:R-:W-:Y:S01]  /*ab50*/  IADD3 R24, R25, R14, RZ ;  /* 0x0000000e19187210 */ /* 0x000fe20007ffe0ff */
[----:B0-----:R-:W-:Y:S01]  /*ab60*/  IMAD.IADD R7, R31, 0x1, R14 ;  /* 0x000000011f077824 */ /* 0x001fe200078e020e */
[----:B------:R-:W-:Y:S03]  /*ab70*/  LDS.U R43, [R22+0xc] ;  /* 0x00000c00162b7984 */ /* 0x000fe60000001800 */
[----:B------:R-:W-:Y:S01]  /*ab80*/  IMAD.WIDE R6, R7, R28, c[0x0][0x170] ;  /* 0x00005c0007067625 */ /* 0x000fe200078e021c */
[----:B------:R-:W-:Y:S01]  /*ab90*/  IADD3 R48, P1, R25, R8, RZ ;  /* 0x0000000819307210 */ /* 0x000fe20007f3e0ff */
[--C-:B------:R-:W-:Y:S01]  /*aba0*/  IMAD.IADD R21, R31, 0x1, R24.reuse ;  /* 0x000000011f157824 */ /* 0x100fe200078e0218 */
[----:B------:R-:W-:Y:S02]  /*abb0*/  LDS.U R45, [R22+0x10] ;  /* 0x00001000162d7984 */ /* 0x000fe40000001800 */
[-C--:B------:R-:W-:Y:S01]  /*abc0*/  IADD3.X R49, R9, R33.reuse, RZ, P1, !PT ;  /* 0x0000002109317210 */ /* 0x080fe20000ffe4ff */
[----:B------:R-:W-:Y:S01]  /*abd0*/  IMAD.WIDE R20, R21, R28, c[0x0][0x170] ;  /* 0x00005c0015147625 */ /* 0x000fe200078e021c */
[C---:B------:R-:W-:Y:S01]  /*abe0*/  IADD3 R14, P1, R25.reuse, R6, RZ ;  /* 0x00000006190e7210 */ /* 0x040fe20007f3e0ff */
[----:B------:R-:W-:Y:S01]  /*abf0*/  IMAD.IADD R24, R25, 0x1, R24 ;  /* 0x0000000119187824 */ /* 0x000fe200078e0218 */
[----:B------:R0:W2:Y:S02]  /*ac00*/  LDG.E.CONSTANT.SYS R44, [R8] ;  /* 0x00000000082c7381 */ /* 0x0000a400001e6900 */
[----:B------:R-:W-:-:S02]  /*ac10*/  IADD3.X R15, R7, R33, RZ, P1, !PT ;  /* 0x00000021070f7210 */ /* 0x000fc40000ffe4ff */
[C---:B------:R-:W-:Y:S01]  /*ac20*/  IADD3 R12, P1, R25.reuse, R48, RZ ;  /* 0x00000030190c7210 */ /* 0x040fe20007f3e0ff */
[----:B------:R1:W3:Y:S01]  /*ac30*/  LDG.E.CONSTANT.SYS R46, [R6] ;  /* 0x00000000062e7381 */ /* 0x0002e200001e6900 */
[----:B------:R-:W-:Y:S01]  /*ac40*/  IADD3 R4, P2, R25, R20, RZ ;  /* 0x0000001419047210 */ /* 0x000fe20007f5e0ff */
[----:B------:R-:W-:Y:S01]  /*ac50*/  IMAD.IADD R11, R31, 0x1, R24 ;  /* 0x000000011f0b7824 */ /* 0x000fe200078e0218 */
[----:B------:R-:W-:Y:S01]  /*ac60*/  IADD3.X R13, R33, R49, RZ, P1, !PT ;  /* 0x00000031210d7210 */ /* 0x000fe20000ffe4ff */
[----:B------:R4:W3:Y:S01]  /*ac70*/  LDG.E.CONSTANT.SYS R50, [R20] ;  /* 0x0000000014327381 */ /* 0x0008e200001e6900 */
[----:B------:R-:W-:Y:S01]  /*ac80*/  IADD3 R16, P1, R25, R12, RZ ;  /* 0x0000000c19107210 */ /* 0x000fe20007f3e0ff */
[----:B------:R-:W-:Y:S01]  /*ac90*/  IMAD.X R5, R21, 0x1, R33, P2 ;  /* 0x0000000115057824 */ /* 0x000fe200010e0621 */
[----:B------:R-:W-:Y:S01]  /*aca0*/  IADD3 R10, P2, R25, R14, RZ ;  /* 0x0000000e190a7210 */ /* 0x000fe20007f5e0ff */
[----:B0-----:R-:W-:Y:S01]  /*acb0*/  IMAD.WIDE R8, R11, R28, c[0x0][0x170] ;  /* 0x00005c000b087625 */ /* 0x001fe200078e021c */
[----:B------:R-:W-:Y:S01]  /*acc0*/  IADD3.X R17, R33, R13, RZ, P1, !PT ;  /* 0x0000000d21117210 */ /* 0x000fe20000ffe4ff */
[----:B------:R0:W3:Y:S01]  /*acd0*/  LDG.E.CONSTANT.SYS R52, [R14] ;  /* 0x000000000e347381 */ /* 0x0000e200001e6900 */
[----:B------:R-:W-:Y:S01]  /*ace0*/  IADD3 R18, P1, R25, R10, RZ ;  /* 0x0000000a19127210 */ /* 0x000fe20007f3e0ff */
[----:B------:R-:W-:-:S02]  /*acf0*/  IMAD.X R11, R33, 0x1, R15, P2 ;  /* 0x00000001210b7824 */ /* 0x000fc400010e060f */
[----:B------:R0:W3:Y:S02]  /*ad00*/  LDG.E.CONSTANT.SYS R54, [R12] ;  /* 0x000000000c367381 */ /* 0x0000e400001e6900 */
[----:B------:R-:W-:Y:S01]  /*ad10*/  IMAD.X R19, R33, 0x1, R11, P1 ;  /* 0x0000000121137824 */ /* 0x000fe200008e060b */
[C---:B-1----:R-:W-:Y:S01]  /*ad20*/  IADD3 R6, P3, R25.reuse, R8, RZ ;  /* 0x0000000819067210 */ /* 0x042fe20007f7e0ff */
[----:B------:R1:W3:Y:S04]  /*ad30*/  LDG.E.CONSTANT.SYS R56, [R8] ;  /* 0x0000000008387381 */ /* 0x0002e800001e6900 */
[----:B------:R1:W3:Y:S01]  /*ad40*/  LDG.E.CONSTANT.SYS R16, [R16] ;  /* 0x0000000010107381 */ /* 0x0002e200001e6900 */
[----:B0-----:R-:W-:Y:S02]  /*ad50*/  IADD3 R12, P1, R25, R4, RZ ;  /* 0x00000004190c7210 */ /* 0x001fe40007f3e0ff */
[----:B------:R-:W-:Y:S01]  /*ad60*/  IADD3.X R7, R9, R33, RZ, P3, !PT ;  /* 0x0000002109077210 */ /* 0x000fe20001ffe4ff */
[----:B------:R0:W3:Y:S01]  /*ad70*/  LDG.E.CONSTANT.SYS R48, [R48] ;  /* 0x0000000030307381 */ /* 0x0000e200001e6900 */
[----:B------:R-:W-:-:S02]  /*ad80*/  IADD3.X R13, R33, R5, RZ, P1, !PT ;  /* 0x00000005210d7210 */ /* 0x000fc40000ffe4ff */
[C---:B------:R-:W-:Y:S01]  /*ad90*/  IADD3 R14, P1, R25.reuse, R12, RZ ;  /* 0x0000000c190e7210 */ /* 0x040fe20007f3e0ff */
[----:B------:R0:W3:Y:S01]  /*ada0*/  LDG.E.CONSTANT.SYS R10, [R10] ;  /* 0x000000000a0a7381 */ /* 0x0000e200001e6900 */
[----:B----4-:R-:W-:-:S03]  /*adb0*/  IADD3 R20, P2, R25, R6, RZ ;  /* 0x0000000619147210 */ /* 0x010fc60007f5e0ff */
[C---:B------:R-:W-:Y:S01]  /*adc0*/  IMAD.X R15, R33.reuse, 0x1, R13, P1 ;  /* 0x00000001210f7824 */ /* 0x040fe200008e060d */
[----:B------:R-:W-:Y:S01]  /*add0*/  IADD3.X R21, R33, R7, RZ, P2, !PT ;  /* 0x0000000721157210 */ /* 0x000fe200017fe4ff */
[----:B------:R4:W3:Y:S01]  /*ade0*/  LDG.E.CONSTANT.SYS R18, [R18] ;  /* 0x0000000012127381 */ /* 0x0008e200001e6900 */
[----:B-1----:R-:W-:-:S03]  /*adf0*/  IADD3 R8, P1, R25, R20, RZ ;  /* 0x0000001419087210 */ /* 0x002fc60007f3e0ff */
[----:B------:R1:W3:Y:S02]  /*ae00*/  LDG.E.CONSTANT.SYS R4, [R4] ;  /* 0x0000000004047381 */ /* 0x0002e400001e6900 */
[----:B------:R-:W-:Y:S02]  /*ae10*/  IMAD.X R9, R33, 0x1, R21, P1 ;  /* 0x0000000121097824 */ /* 0x000fe400008e0615 */
[----:B------:R0:W3:Y:S04]  /*ae20*/  LDG.E.CONSTANT.SYS R12, [R12] ;  /* 0x000000000c0c7381 */ /* 0x0000e800001e6900 */
[----:B------:R0:W3:Y:S04]  /*ae30*/  LDG.E.CONSTANT.SYS R6, [R6] ;  /* 0x0000000006067381 */ /* 0x0000e800001e6900 */
[----:B------:R0:W3:Y:S04]  /*ae40*/  LDG.E.CONSTANT.SYS R14, [R14] ;  /* 0x000000000e0e7381 */ /* 0x0000e800001e6900 */
[----:B------:R-:W3:Y:S04]  /*ae50*/  LDG.E.CONSTANT.SYS R20, [R20] ;  /* 0x0000000014147381 */ /* 0x000ee800001e6900 */
[----:B------:R0:W3:Y:S04]  /*ae60*/  LDG.E.CONSTANT.SYS R17, [R8] ;  /* 0x0000000008117381 */ /* 0x0000e800001e6900 */
[----:B------:R-:W2:Y:S04]  /*ae70*/  LDS.U R33, [R22+0x4] ;  /* 0x0000040016217984 */ /* 0x000ea80000001800 */
[----:B------:R-:W3:Y:S04]  /*ae80*/  LDS.U R47, [R22+0x14] ;  /* 0x00001400162f7984 */ /* 0x000ee80000001800 */
[----:B0-----:R-:W-:Y:S04]  /*ae90*/  LDS.U R49, [R22+0x18] ;  /* 0x0000180016317984 */ /* 0x001fe80000001800 */
[----:B------:R-:W-:Y:S04]  /*aea0*/  LDS.U R51, [R22+0x1c] ;  /* 0x00001c0016337984 */ /* 0x000fe80000001800 */
[----:B------:R-:W-:Y:S04]  /*aeb0*/  LDS.U R53, [R22+0x20] ;  /* 0x0000200016357984 */ /* 0x000fe80000001800 */
[----:B----4-:R-:W0:Y:S04]  /*aec0*/  LDS.U R19, [R22+0x24] ;  /* 0x0000240016137984 */ /* 0x010e280000001800 */
[----:B-1----:R-:W-:Y:S04]  /*aed0*/  LDS.U R5, [R22+0x28] ;  /* 0x0000280016057984 */ /* 0x002fe80000001800 */
[----:B------:R-:W-:Y:S04]  /*aee0*/  LDS.U R15, [R22+0x2c] ;  /* 0x00002c00160f7984 */ /* 0x000fe80000001800 */
[----:B------:R-:W-:Y:S04]  /*aef0*/  LDS.U R13, [R22+0x30] ;  /* 0x00003000160d7984 */ /* 0x000fe80000001800 */
[----:B------:R-:W1:Y:S04]  /*af00*/  LDS.U R11, [R22+0x34] ;  /* 0x00003400160b7984 */ /* 0x000e680000001800 */
[----:B------:R-:W4:Y:S04]  /*af10*/  LDS.U R9, [R22+0x38] ;  /* 0x0000380016097984 */ /* 0x000f280000001800 */
[----:B------:R-:W0:Y:S04]  /*af20*/  LDS.U R7, [R22+0x3c] ;  /* 0x00003c0016077984 */ /* 0x000e280000001800 */
[----:B------:R-:W0:Y:S01]  /*af30*/  LDS.U R8, [R22+0x40] ;  /* 0x0000400016087984 */ /* 0x000e220000001800 */
[----:B------:R-:W-:-:S04]  /*af40*/  IADD3 R29, R29, 0x10, RZ ;  /* 0x000000101d1d7810 */ /* 0x000fc80007ffe0ff */
[----:B------:R-:W-:Y:S01]  /*af50*/  ISETP.GE.AND P1, PT, R29, R26, PT ;  /* 0x0000001a1d00720c */ /* 0x000fe20003f26270 */
[C---:B--2---:R-:W-:Y:S02]  /*af60*/  FFMA.FTZ R33, R23.reuse, R44, R33 ;  /* 0x0000002c17217223 */ /* 0x044fe40000010021 */
[C---:B---3--:R-:W-:Y:S02]  /*af70*/  FFMA.FTZ R47, R23.reuse, R46, R47 ;  /* 0x0000002e172f7223 */ /* 0x048fe4000001002f */
[C---:B0-----:R-:W-:Y:S02]  /*af80*/  FFMA.FTZ R19, R23.reuse, R50, R19 ;  /* 0x0000003217137223 */ /* 0x041fe40000010013 */
[C---:B------:R-:W-:Y:S02]  /*af90*/  FFMA.FTZ R49, R23.reuse, R52, R49 ;  /* 0x0000003417317223 */ /* 0x040fe40000010031 */
[C---:B------:R-:W-:Y:S02]  /*afa0*/  FFMA.FTZ R43, R23.reuse, R54, R43 ;  /* 0x00000036172b7223 */ /* 0x040fe4000001002b */
[----:B-1----:R-:W-:-:S02]  /*afb0*/  FFMA.FTZ R11, R23, R56, R11 ;  /* 0x00000038170b7223 */ /* 0x002fc4000001000b */
[C---:B------:R-:W-:Y:S02]  /*afc0*/  FFMA.FTZ R45, R23.reuse, R16, R45 ;  /* 0x00000010172d7223 */ /* 0x040fe4000001002d */
[C---:B------:R-:W-:Y:S02]  /*afd0*/  FFMA.FTZ R35, R23.reuse, R48, R35 ;  /* 0x0000003017237223 */ /* 0x040fe40000010023 */
[C---:B------:R-:W-:Y:S02]  /*afe0*/  FFMA.FTZ R51, R23.reuse, R10, R51 ;  /* 0x0000000a17337223 */ /* 0x040fe40000010033 */
[C---:B------:R-:W-:Y:S02]  /*aff0*/  FFMA.FTZ R53, R23.reuse, R18, R53 ;  /* 0x0000001217357223 */ /* 0x040fe40000010035 */
[C---:B------:R-:W-:Y:S02]  /*b000*/  FFMA.FTZ R5, R23.reuse, R4, R5 ;  /* 0x0000000417057223 */ /* 0x040fe40000010005 */
[----:B------:R-:W-:-:S02]  /*b010*/  FFMA.FTZ R15, R23, R12, R15 ;  /* 0x0000000c170f7223 */ /* 0x000fc4000001000f */
[C---:B----4-:R-:W-:Y:S02]  /*b020*/  FFMA.FTZ R9, R23.reuse, R6, R9 ;  /* 0x0000000617097223 */ /* 0x050fe40000010009 */
        /* <DEDUP_REMOVED lines=23> */
.L_x_192:
[----:B------:R-:W-:Y:S05]  /*b1a0*/  BSYNC B1 ;  /* 0x0000000000017941 */ /* 0x000fea0003800000 */
.L_x_191:
[----:B------:R-:W-:Y:S01]  /*b1b0*/  IADD3 R4, R32, -R29, RZ ;  /* 0x8000001d20047210 */ /* 0x000fe20007ffe0ff */
[----:B------:R-:W-:Y:S03]  /*b1c0*/  BSSY B1, `(.L_x_194) ;  /* 0x000003a000017945 */ /* 0x000fe60003800000 */
[----:B------:R-:W-:-:S12]  /*b1d0*/  ISETP.GT.AND P1, PT, R4, 0x4, PT ;  /* 0x000000040400780c */ /* 0x000fd80003f24270 */
[----:B------:R-:W-:Y:S05]  /*b1e0*/  @!P1 BRA `(.L_x_195) ;  /* 0x0000037000009947 */ /* 0x000fea0003800000 */
[----:B------:R-:W-:Y:S01]  /*b1f0*/  IMAD.IADD R17, R31, 0x1, R14 ;  /* 0x000000011f117824 */ /* 0x000fe200078e020e */
[----:B------:R-:W-:Y:S01]  /*b200*/  IADD3 R14, R25, R14, RZ ;  /* 0x0000000e190e7210 */ /* 0x000fe20007ffe0ff */
[----:B------:R-:W1:Y:S01]  /*b210*/  LDS.U R15, [R22+0x4] ;  /* 0x00000400160f7984 */ /* 0x000e620000001800 */
        /* <DEDUP_REMOVED lines=8> */
[----:B------:R2:W1:Y:S01]  /*b2a0*/  LDG.E.CONSTANT.SYS R16, [R16] ;  /* 0x0000000010107381 */ /* 0x00046200001e6900 */
[----:B0-----:R-:W-:-:S02]  /*b2b0*/  IADD3 R6, P0, R25, R20, RZ ;  /* 0x0000001419067210 */ /* 0x001fc40007f1e0ff */
[----:B------:R-:W-:Y:S01]  /*b2c0*/  IADD3 R4, P1, R25, R18, RZ ;  /* 0x0000001219047210 */ /* 0x000fe20007f3e0ff */
[----:B------:R0:W3:Y:S01]  /*b2d0*/  LDG.E.CONSTANT.SYS R26, [R18] ;  /* 0x00000000121a7381 */ /* 0x0000e200001e6900 */
[----:B------:R-:W-:Y:S02]  /*b2e0*/  IADD3.X R7, R11, R21, RZ, P0, !PT ;  /* 0x000000150b077210 */ /* 0x000fe400007fe4ff */
[----:B------:R-:W-:Y:S01]  /*b2f0*/  IADD3 R12, P0, R25, R6, RZ ;  /* 0x00000006190c7210 */ /* 0x000fe20007f1e0ff */
[----:B------:R-:W-:Y:S01]  /*b300*/  IMAD.X R5, R19, 0x1, R11, P1 ;  /* 0x0000000113057824 */ /* 0x000fe200008e060b */
[----:B------:R-:W-:Y:S01]  /*b310*/  IADD3 R8, P1, R25, R4, RZ ;  /* 0x0000000419087210 */ /* 0x000fe20007f3e0ff */
[----:B------:R4:W3:Y:S02]  /*b320*/  LDG.E.CONSTANT.SYS R21, [R20] ;  /* 0x0000000014157381 */ /* 0x0008e400001e6900 */
[C---:B------:R-:W-:Y:S01]  /*b330*/  IMAD.X R13, R11.reuse, 0x1, R7, P0 ;  /* 0x000000010b0d7824 */ /* 0x040fe200000e0607 */
[----:B------:R-:W-:Y:S01]  /*b340*/  IADD3.X R9, R11, R5, RZ, P1, !PT ;  /* 0x000000050b097210 */ /* 0x000fe20000ffe4ff */
[----:B------:R-:W3:Y:S01]  /*b350*/  LDG.E.CONSTANT.SYS R6, [R6] ;  /* 0x0000000006067381 */ /* 0x000ee200001e6900 */
[----:B------:R-:W-:-:S03]  /*b360*/  IADD3 R10, P0, R25, R8, RZ ;  /* 0x00000008190a7210 */ /* 0x000fc60007f1e0ff */
[----:B------:R0:W3:Y:S02]  /*b370*/  LDG.E.CONSTANT.SYS R33, [R4] ;  /* 0x0000000004217381 */ /* 0x0000e400001e6900 */
[----:B------:R-:W-:Y:S02]  /*b380*/  IMAD.X R11, R11, 0x1, R9, P0 ;  /* 0x000000010b0b7824 */ /* 0x000fe400000e0609 */
[----:B------:R-:W3:Y:S04]  /*b390*/  LDG.E.CONSTANT.SYS R12, [R12] ;  /* 0x000000000c0c7381 */ /* 0x000ee800001e6900 */
[----:B------:R-:W3:Y:S04]  /*b3a0*/  LDG.E.CONSTANT.SYS R8, [R8] ;  /* 0x0000000008087381 */ /* 0x000ee800001e6900 */
[----:B------:R-:W3:Y:S04]  /*b3b0*/  LDG.E.CONSTANT.SYS R10, [R10] ;  /* 0x000000000a0a7381 */ /* 0x000ee800001e6900 */
[----:B0-----:R-:W-:Y:S04]  /*b3c0*/  LDS.U R18, [R22+0x8] ;  /* 0x0000080016127984 */ /* 0x001fe80000001800 */
[----:B----4-:R-:W-:Y:S04]  /*b3d0*/  LDS.U R20, [R22+0xc] ;  /* 0x00000c0016147984 */ /* 0x010fe80000001800 */
[----:B--2---:R-:W3:Y:S04]  /*b3e0*/  LDS.U R17, [R22+0x14] ;  /* 0x0000140016117984 */ /* 0x004ee80000001800 */
[----:B------:R-:W0:Y:S04]  /*b3f0*/  LDS.U R4, [R22+0x1c] ;  /* 0x00001c0016047984 */ /* 0x000e280000001800 */
[----:B------:R-:W2:Y:S01]  /*b400*/  LDS.U R46, [R22+0x20] ;  /* 0x00002000162e7984 */ /* 0x000ea20000001800 */
[----:B------:R-:W-:-:S02]  /*b410*/  PLOP3.LUT P0, PT, PT, PT, PT, 0x8, 0x0 ;  /* 0x000000000000781c */ /* 0x000fc40003f0e170 */
[----:B------:R-:W-:Y:S02]  /*b420*/  IADD3 R29, R29, 0x8, RZ ;  /* 0x000000081d1d7810 */ /* 0x000fe40007ffe0ff */
[----:B------:R-:W-:Y:S01]  /*b430*/  IADD3 R14, R25, R14, RZ ;  /* 0x0000000e190e7210 */ /* 0x000fe20007ffe0ff */
[C---:B-1----:R-:W-:Y:S02]  /*b440*/  FFMA.FTZ R15, R23.reuse, R16, R15 ;  /* 0x00000010170f7223 */ /* 0x042fe4000001000f */
[C---:B---3--:R-:W-:Y:S02]  /*b450*/  FFMA.FTZ R17, R23.reuse, R26, R17 ;  /* 0x0000001a17117223 */ /* 0x048fe40000010011 */
[C---:B------:R-:W-:Y:S02]  /*b460*/  FFMA.FTZ R21, R23.reuse, R21, R18 ;  /* 0x0000001517157223 */ /* 0x040fe40000010012 */
[C---:B------:R-:W-:Y:S02]  /*b470*/  FFMA.FTZ R5, R23.reuse, R6, R20 ;  /* 0x0000000617057223 */ /* 0x040fe40000010014 */
[----:B------:R-:W-:-:S02]  /*b480*/  FFMA.FTZ R33, R23, R33, R44 ;  /* 0x0000002117217223 */ /* 0x000fc4000001002c */
[C---:B------:R-:W-:Y:S02]  /*b490*/  FFMA.FTZ R7, R23.reuse, R12, R24 ;  /* 0x0000000c17077223 */ /* 0x040fe40000010018 */
[C---:B0-----:R-:W-:Y:S02]  /*b4a0*/  FFMA.FTZ R9, R23.reuse, R8, R4 ;  /* 0x0000000817097223 */ /* 0x041fe40000010004 */
[----:B--2---:R-:W-:Y:S01]  /*b4b0*/  FFMA.FTZ R11, R23, R10, R46 ;  /* 0x0000000a170b7223 */ /* 0x004fe2000001002e */
        /* <DEDUP_REMOVED lines=10> */
.L_x_195:
[----:B------:R-:W-:Y:S05]  /*b560*/  BSYNC B1 ;  /* 0x0000000000017941 */ /* 0x000fea0003800000 */
.L_x_194:
        /* <DEDUP_REMOVED lines=8> */
[C---:B------:R-:W-:Y:S02]  /*b5f0*/  IADD3 R4, P0, R25.reuse, R28, RZ ;  /* 0x0000001c19047210 */ /* 0x040fe40007f1e0ff */
[----:B------:R-:W4:Y:S02]  /*b600*/  LDS.U R16, [R22+0x10] ;  /* 0x0000100016107984 */ /* 0x000f240000001800 */
[----:B0-----:R-:W-:Y:S01]  /*b610*/  IADD3 R6, P1, R25, R4, RZ ;  /* 0x0000000419067210 */ /* 0x001fe20007f3e0ff */
[----:B------:R-:W-:Y:S01]  /*b620*/  IMAD.X R5, R29, 0x1, R9, P0 ;  /* 0x000000011d057824 */ /* 0x000fe200000e0609 */
[----:B------:R-:W1:Y:S02]  /*b630*/  LDG.E.CONSTANT.SYS R28, [R28] ;  /* 0x000000001c1c7381 */ /* 0x000e6400001e6900 */
[----:B------:R-:W-:-:S02]  /*b640*/  IADD3 R8, P0, R25, R6, RZ ;  /* 0x0000000619087210 */ /* 0x000fc40007f1e0ff */
[----:B------:R-:W-:-:S03]  /*b650*/  IADD3.X R7, R9, R5, RZ, P1, !PT ;  /* 0x0000000509077210 */ /* 0x000fc60000ffe4ff */
[----:B------:R-:W2:Y:S02]  /*b660*/  LDG.E.CONSTANT.SYS R4, [R4] ;  /* 0x0000000004047381 */ /* 0x000ea400001e6900 */
[----:B------:R-:W-:-:S03]  /*b670*/  IMAD.X R9, R9, 0x1, R7, P0 ;  /* 0x0000000109097824 */ /* 0x000fc600000e0607 */
[----:B------:R-:W3:Y:S05]  /*b680*/  LDG.E.CONSTANT.SYS R6, [R6] ;  /* 0x0000000006067381 */ /* 0x000eea00001e6900 */
[----:B------:R-:W4:Y:S01]  /*b690*/  LDG.E.CONSTANT.SYS R8, [R8] ;  /* 0x0000000008087381 */ /* 0x000f2200001e6900 */
[C---:B-1----:R-:W-:Y:S02]  /*b6a0*/  FFMA.FTZ R11, R23.reuse, R28, R10 ;  /* 0x0000001c170b7223 */ /* 0x042fe4000001000a */
[C---:B--2---:R-:W-:Y:S02]  /*b6b0*/  FFMA.FTZ R13, R23.reuse, R4, R12 ;  /* 0x00000004170d7223 */ /* 0x044fe4000001000c */
[----:B---3--:R-:W-:-:S02]  /*b6c0*/  FFMA.FTZ R15, R23, R6, R14 ;  /* 0x00000006170f7223 */ /* 0x008fc4000001000e */
[----:B----4-:R-:W-:Y:S02]  /*b6d0*/  FFMA.FTZ R23, R23, R8, R16 ;  /* 0x0000000817177223 */ /* 0x010fe40000010010 */
[----:B------:R0:W-:Y:S04]  /*b6e0*/  STS [R22+0x4], R11 ;  /* 0x0000040b16007388 */ /* 0x0001e80000000800 */
[----:B------:R0:W-:Y:S04]  /*b6f0*/  STS [R22+0x8], R13 ;  /* 0x0000080d16007388 */ /* 0x0001e80000000800 */
[----:B------:R0:W-:Y:S04]  /*b700*/  STS [R22+0xc], R15 ;  /* 0x00000c0f16007388 */ /* 0x0001e80000000800 */
[----:B------:R0:W-:Y:S02]  /*b710*/  STS [R22+0x10], R23 ;  /* 0x0000101716007388 */ /* 0x0001e40000000800 */
.L_x_186:
[----:B------:R-:W-:Y:S05]  /*b720*/  BSYNC B0 ;  /* 0x0000000000007941 */ /* 0x000fea0003800000 */
.L_x_185:
[----:B------:R-:W-:Y:S01]  /*b730*/  ISETP.GE.AND P0, PT, R32, RZ, PT ;  /* 0x000000ff2000720c */ /* 0x000fe20003f06270 */
[----:B------:R-:W-:Y:S11]  /*b740*/  BSSY B0, `(.L_x_196) ;  /* 0x0000067000007945 */ /* 0x000ff60003800000 */
[----:B------:R-:W-:Y:S05]  /*b750*/  @!P0 BRA `(.L_x_197) ;  /* 0x0000065000008947 */ /* 0x000fea0003800000 */
[----:B------:R-:W-:Y:S01]  /*b760*/  BSSY B1, `(.L_x_198) ;  /* 0x0000063000017945 */ /* 0x000fe20003800000 */
[----:B------:R-:W-:Y:S01]  /*b770*/  IMAD R4, R0, c[0x0][0x0], R37 ;  /* 0x0000000000047a24 */ /* 0x000fe200078e0225 */
[----:B------:R-:W-:Y:S01]  /*b780*/  SHF.L.U32 R5, R42, 0x2, RZ ;  /* 0x000000022a057819 */ /* 0x000fe200000006ff */
[----:B0-----:R-:W-:-:S08]  /*b790*/  IMAD.MOV.U32 R6, RZ, RZ, RZ ;  /* 0x000000ffff067224 */ /* 0x001fd000078e00ff */
.L_x_208:
[----:B------:R-:W-:Y:S01]  /*b7a0*/  ISETP.GE.AND P0, PT, R6, RZ, PT ;  /* 0x000000ff0600720c */ /* 0x000fe20003f06270 */
[----:B------:R-:W-:Y:S11]  /*b7b0*/  BSSY B2, `(.L_x_199) ;  /* 0x000005a000027945 */ /* 0x000ff60003800000 */
[----:B0-----:R-:W-:Y:S05]  /*b7c0*/  @!P0 BRA `(.L_x_200) ;  /* 0x0000058000008947 */ /* 0x001fea0003800000 */
[--C-:B------:R-:W-:Y:S01]  /*b7d0*/  IMAD R7, R39, 0xb, R6.reuse ;  /* 0x0000000b27077824 */ /* 0x100fe200078e0206 */
[C---:B------:R-:W-:Y:S01]  /*b7e0*/  IADD3 R15, R6.reuse, 0x1, RZ ;  /* 0x00000001060f7810 */ /* 0x040fe20007ffe0ff */
[----:B------:R-:W-:Y:S01]  /*b7f0*/  IMAD R8, R6, R6, R6 ;  /* 0x0000000606087224 */ /* 0x000fe200078e0206 */
[----:B------:R-:W-:Y:S01]  /*b800*/  BSSY B3, `(.L_x_201) ;  /* 0x000002e000037945 */ /* 0x000fe20003800000 */
[----:B------:R-:W-:-:S02]  /*b810*/  MOV R11, RZ ;  /* 0x000000ff000b7202 */ /* 0x000fc40000000f00 */
[----:B------:R-:W-:Y:S02]  /*b820*/  LOP3.LUT R9, R15, 0x3, RZ, 0xc0, !PT ;  /* 0x000000030f097812 */ /* 0x000fe400078ec0ff */
[----:B------:R-:W0:Y:S01]  /*b830*/  LDS.U R7, [R7.X4] ;  /* 0x0000000007077984 */ /* 0x000e220000005800 */
[----:B------:R-:W-:Y:S02]  /*b840*/  LEA.HI R8, R8, R8, RZ, 0x1 ;  /* 0x0000000808087211 */ /* 0x000fe400078f08ff */
[----:B------:R-:W-:Y:S02]  /*b850*/  ISETP.NE.AND P0, PT, R9, RZ, PT ;  /* 0x000000ff0900720c */ /* 0x000fe40003f05270 */
[----:B------:R-:W-:-:S10]  /*b860*/  SHF.R.S32.HI R17, RZ, 0x1, R8 ;  /* 0x00000001ff117819 */ /* 0x000fd40000011408 */
[----:B------:R-:W-:Y:S05]  /*b870*/  @!P0 BRA `(.L_x_202) ;  /* 0x0000026000008947 */ /* 0x000fea0003800000 */
[----:B------:R-:W-:Y:S01]  /*b880*/  ISETP.NE.AND P0, PT, R9, 0x1, PT ;  /* 0x000000010900780c */ /* 0x000fe20003f05270 */
[----:B------:R-:W-:Y:S01]  /*b890*/  BSSY B4, `(.L_x_203) ;  /* 0x000001a000047945 */ /* 0x000fe20003800000 */
[----:B------:R-:W-:-:S10]  /*b8a0*/  IMAD.MOV.U32 R10, RZ, RZ, RZ ;  /* 0x000000ffff0a7224 */ /* 0x000fd400078e00ff */
[----:B------:R-:W-:Y:S05]  /*b8b0*/  @!P0 BRA `(.L_x_204) ;  /* 0x0000017000008947 */ /* 0x000fea0003800000 */
[----:B------:R-:W-:Y:S01]  /*b8c0*/  ISETP.NE.AND P0, PT, R9, 0x2, PT ;  /* 0x000000020900780c */ /* 0x000fe20003f05270 */
[----:B------:R-:W-:Y:S01]  /*b8d0*/  BSSY B5, `(.L_x_205) ;  /* 0x000000b000057945 */ /* 0x000fe20003800000 */
[----:B------:R-:W-:-:S10]  /*b8e0*/  MOV R10, RZ ;  /* 0x000000ff000a7202 */ /* 0x000fd40000000f00 */
[----:B------:R-:W-:Y:S05]  /*b8f0*/  @!P0 BRA `(.L_x_206) ;  /* 0x0000008000008947 */ /* 0x000fea0003800000 */
[----:B------:R-:W1:Y:S01]  /*b900*/  LDS.U R10, [R40] ;  /* 0x00000000280a7984 */ /* 0x000e620000001800 */
[----:B------:R-:W-:Y:S02]  /*b910*/  IMAD.MOV.U32 R9, RZ, RZ, 0x4 ;  /* 0x00000004ff097424 */ /* 0x000fe400078e00ff */
[----:B------:R-:W-:-:S04]  /*b920*/  IMAD R8, R42, R17, R31 ;  /* 0x000000112a087224 */ /* 0x000fc800078e021f */
[----:B------:R-:W-:Y:S02]  /*b930*/  IMAD.WIDE R8, R8, R9, c[0x0][0x180] ;  /* 0x0000600008087625 */ /* 0x000fe400078e0209 */
[----:B01----:R-:W-:-:S04]  /*b940*/  FMUL.FTZ R10, R7, R10 ;  /* 0x0000000a070a7220 */ /* 0x003fc80000410000 */
[----:B------:R-:W-:-:S08]  /*b950*/  FMUL.FTZ R11, R27, R10 ;  /* 0x0000000a1b0b7220 */ /* 0x000fd00000410000 */
[----:B------:R0:W-:Y:S01]  /*b960*/  RED.E.ADD.F32.FTZ.RN.STRONG.GPU [R8], R11 ;  /* 0x0000000b0800798e */ /* 0x0001e20000114700 */
[----:B------:R-:W-:-:S08]  /*b970*/  MOV R10, 0x1 ;  /* 0x00000001000a7802 */ /* 0x000fd00000000f00 */
.L_x_206:
[----:B------:R-:W-:Y:S05]  /*b980*/  BSYNC B5 ;  /* 0x0000000000057941 */ /* 0x000fea0003800000 */
.L_x_205:
[--C-:B0-----:R-:W-:Y:S01]  /*b990*/  IMAD R11, R39, 0xb, R10.reuse ;  /* 0x0000000b270b7824 */ /* 0x101fe200078e020a */
[----:B------:R-:W-:Y:S01]  /*b9a0*/  MOV R9, 0x4 ;  /* 0x0000000400097802 */ /* 0x000fe20000000f00 */
[----:B------:R-:W-:-:S04]  /*b9b0*/  IMAD.IADD R8, R17, 0x1, R10 ;  /* 0x0000000111087824 */ /* 0x000fc800078e020a */
[----:B------:R-:W-:Y:S02]  /*b9c0*/  IMAD R8, R42, R8, R31 ;  /* 0x000000082a087224 */ /* 0x000fe400078e021f */
[----:B------:R-:W0:Y:S02]  /*b9d0*/  LDS.U R12, [R11.X4] ;  /* 0x000000000b0c7984 */ /* 0x000e240000005800 */
[----:B------:R-:W-:Y:S02]  /*b9e0*/  IMAD.WIDE R8, R8, R9, c[0x0][0x180] ;  /* 0x0000600008087625 */ /* 0x000fe400078e0209 */
[----:B0-----:R-:W-:-:S04]  /*b9f0*/  FMUL.FTZ R12, R7, R12 ;  /* 0x0000000c070c7220 */ /* 0x001fc80000410000 */
[----:B------:R-:W-:-:S08]  /*ba00*/  FMUL.FTZ R13, R27, R12 ;  /* 0x0000000c1b0d7220 */ /* 0x000fd00000410000 */
[----:B------:R0:W-:Y:S01]  /*ba10*/  RED.E.ADD.F32.FTZ.RN.STRONG.GPU [R8], R13 ;  /* 0x0000000d0800798e */ /* 0x0001e20000114700 */
[----:B------:R-:W-:-:S08]  /*ba20*/  IADD3 R10, R10, 0x1, RZ ;  /* 0x000000010a0a7810 */ /* 0x000fd00007ffe0ff */
.L_x_204:
[----:B------:R-:W-:Y:S05]  /*ba30*/  BSYNC B4 ;  /* 0x0000000000047941 */ /* 0x000fea0003800000 */
.L_x_203:
[--C-:B------:R-:W-:Y:S01]  /*ba40*/  IMAD R12, R39, 0xb, R10.reuse ;  /* 0x0000000b270c7824 */ /* 0x100fe200078e020a */
[----:B0-----:R-:W-:Y:S01]  /*ba50*/  MOV R9, 0x4 ;  /* 0x0000000400097802 */ /* 0x001fe20000000f00 */
        /* <DEDUP_REMOVED lines=8> */
.L_x_202:
[----:B------:R-:W-:Y:S05]  /*bae0*/  BSYNC B3 ;  /* 0x0000000000037941 */ /* 0x000fea0003800000 */
.L_x_201:
[----:B------:R-:W-:-:S12]  /*baf0*/  ISETP.GE.U32.AND P0, PT, R15, 0x4, PT ;  /* 0x000000040f00780c */ /* 0x000fd80003f06070 */
[----:B------:R-:W-:Y:S05]  /*bb00*/  @!P0 BRA `(.L_x_200) ;  /* 0x0000024000008947 */ /* 0x000fea0003800000 */
[----:B------:R-:W-:Y:S01]  /*bb10*/  IMAD R16, R4, 0xb, R11 ;  /* 0x0000000b04107824 */ /* 0x000fe200078e020b */
[----:B------:R-:W-:Y:S01]  /*bb20*/  SHF.R.S32.HI R29, RZ, 0x1f, R5 ;  /* 0x0000001fff1d7819 */ /* 0x000fe20000011405 */
[----:B0-----:R-:W-:Y:S01]  /*bb30*/  IMAD.IADD R9, R17, 0x1, R11 ;  /* 0x0000000111097824 */ /* 0x001fe200078e020b */
[----:B------:R-:W-:Y:S02]  /*bb40*/  IADD3 R17, R11, -0x1, RZ ;  /* 0xffffffff0b117810 */ /* 0x000fe40007ffe0ff */
[----:B------:R-:W-:Y:S01]  /*bb50*/  SHF.L.U32 R16, R16, 0x2, RZ ;  /* 0x0000000210107819 */ /* 0x000fe200000006ff */
[----:B------:R-:W-:-:S08]  /*bb60*/  IMAD R18, R42, R9, RZ ;  /* 0x000000092a127224 */ /* 0x000fd000078e02ff */
.L_x_207:
[----:B0-----:R-:W0:Y:S01]  /*bb70*/  LDS.U R10, [R16] ;  /* 0x00000000100a7984 */ /* 0x001e220000001800 */
[----:B------:R-:W-:Y:S01]  /*bb80*/  MOV R9, 0x4 ;  /* 0x0000000400097802 */ /* 0x000fe20000000f00 */
[----:B------:R-:W-:Y:S02]  /*bb90*/  IMAD.IADD R8, R31, 0x1, R18 ;  /* 0x000000011f087824 */ /* 0x000fe400078e0212 */
[----:B------:R-:W1:Y:S02]  /*bba0*/  LDS.U R14, [R16+0x4] ;  /* 0x00000400100e7984 */ /* 0x000e640000001800 */
[----:B------:R-:W-:-:S02]  /*bbb0*/  IMAD.WIDE R8, R8, R9, c[0x0][0x180] ;  /* 0x0000600008087625 */ /* 0x000fc400078e0209 */
[----:B------:R-:W2:Y:S04]  /*bbc0*/  LDS.U R20, [R16+0x8] ;  /* 0x0000080010147984 */ /* 0x000ea80000001800 */
[----:B------:R-:W3:Y:S01]  /*bbd0*/  LDS.U R22, [R16+0xc] ;  /* 0x00000c0010167984 */ /* 0x000ee20000001800 */
[----:B------:R-:W-:Y:S01]  /*bbe0*/  IADD3 R17, R17, 0x4, RZ ;  /* 0x0000000411117810 */ /* 0x000fe20007ffe0ff */
[----:B0-----:R-:W-:Y:S01]  /*bbf0*/  FMUL.FTZ R12, R7, R10 ;  /* 0x0000000a070c7220 */ /* 0x001fe20000410000 */
[----:B------:R-:W-:-:S03]  /*bc00*/  IADD3 R10, P0, R5, R8, RZ ;  /* 0x00000008050a7210 */ /* 0x000fc60007f1e0ff */
[----:B------:R-:W-:Y:S02]  /*bc10*/  FMUL.FTZ R19, R27, R12 ;  /* 0x0000000c1b137220 */ /* 0x000fe40000410000 */
[----:B------:R-:W-:Y:S01]  /*bc20*/  IMAD.X R11, R9, 0x1, R29, P0 ;  /* 0x00000001090b7824 */ /* 0x000fe200000e061d */
[----:B------:R-:W-:Y:S01]  /*bc30*/  IADD3 R12, P0, R5, R10, RZ ;  /* 0x0000000a050c7210 */ /* 0x000fe20007f1e0ff */
[C---:B-1----:R-:W-:Y:S02]  /*bc40*/  FMUL.FTZ R14, R7.reuse, R14 ;  /* 0x0000000e070e7220 */ /* 0x042fe40000410000 */
[----:B--2---:R-:W-:Y:S01]  /*bc50*/  FMUL.FTZ R20, R7, R20 ;  /* 0x0000001407147220 */ /* 0x004fe20000410000 */
[----:B------:R-:W-:Y:S01]  /*bc60*/  IADD3.X R13, R29, R11, RZ, P0, !PT ;  /* 0x0000000b1d0d7210 */ /* 0x000fe200007fe4ff */
[----:B------:R-:W-:Y:S01]  /*bc70*/  FMUL.FTZ R21, R27, R14 ;  /* 0x0000000e1b157220 */ /* 0x000fe20000410000 */
[----:B------:R-:W-:Y:S01]  /*bc80*/  IADD3 R14, P0, R5, R12, RZ ;  /* 0x0000000c050e7210 */ /* 0x000fe20007f1e0ff */
[----:B---3--:R-:W-:Y:S01]  /*bc90*/  FMUL.FTZ R22, R7, R22 ;  /* 0x0000001607167220 */ /* 0x008fe20000410000 */
[----:B------:R0:W-:Y:S01]  /*bca0*/  RED.E.ADD.F32.FTZ.RN.STRONG.GPU [R8], R19 ;  /* 0x000000130800798e */ /* 0x0001e20000114700 */
[----:B------:R-:W-:-:S02]  /*bcb0*/  FMUL.FTZ R23, R27, R20 ;  /* 0x000000141b177220 */ /* 0x000fc40000410000 */
[----:B------:R-:W-:Y:S01]  /*bcc0*/  IMAD.X R15, R29, 0x1, R13, P0 ;  /* 0x000000011d0f7824 */ /* 0x000fe200000e060d */
[----:B------:R-:W-:Y:S01]  /*bcd0*/  ISETP.GE.AND P0, PT, R17, R6, PT ;  /* 0x000000061100720c */ /* 0x000fe20003f06270 */
[----:B------:R-:W-:Y:S01]  /*bce0*/  FMUL.FTZ R25, R27, R22 ;  /* 0x000000161b197220 */ /* 0x000fe20000410000 */
[----:B------:R0:W-:Y:S04]  /*bcf0*/  RED.E.ADD.F32.FTZ.RN.STRONG.GPU [R10], R21 ;  /* 0x000000150a00798e */ /* 0x0001e80000114700 */
[----:B------:R0:W-:Y:S01]  /*bd00*/  RED.E.ADD.F32.FTZ.RN.STRONG.GPU [R12], R23 ;  /* 0x000000170c00798e */ /* 0x0001e20000114700 */
[----:B------:R-:W-:-:S03]  /*bd10*/  IADD3 R18, R5, R18, RZ ;  /* 0x0000001205127210 */ /* 0x000fc60007ffe0ff */
[----:B------:R0:W-:Y:S01]  /*bd20*/  RED.E.ADD.F32.FTZ.RN.STRONG.GPU [R14], R25 ;  /* 0x000000190e00798e */ /* 0x0001e20000114700 */
[----:B------:R-:W-:Y:S01]  /*bd30*/  IADD3 R16, R16, 0x10, RZ ;  /* 0x0000001010107810 */ /* 0x000fe20007ffe0ff */
[----:B------:R-:W-:Y:S07]  /*bd40*/  @!P0 BRA `(.L_x_207) ;  /* 0xfffffe2000008947 */ /* 0x000fee000383ffff */
.L_x_200:
[----:B------:R-:W-:Y:S05]  /*bd50*/  BSYNC B2 ;  /* 0x0000000000027941 */ /* 0x000fea0003800000 */
.L_x_199:
[C---:B------:R-:W-:Y:S02]  /*bd60*/  ISETP.GE.AND P0, PT, R6.reuse, R32, PT ;  /* 0x000000200600720c */ /* 0x040fe40003f06270 */
[----:B------:R-:W-:-:S10]  /*bd70*/  IADD3 R6, R6, 0x1, RZ ;  /* 0x0000000106067810 */ /* 0x000fd40007ffe0ff */
[----:B------:R-:W-:Y:S05]  /*bd80*/  @!P0 BRA `(.L_x_208) ;  /* 0xfffffa1000008947 */ /* 0x000fea000383ffff */
[----:B------:R-:W-:Y:S05]  /*bd90*/  BSYNC B1 ;  /* 0x0000000000017941 */ /* 0x000fea0003800000 */
.L_x_198:
[----:B------:R1:W5:Y:S02]  /*bda0*/  LDG.E.SYS R32, [R2] ;  /* 0x0000000002207381 */ /* 0x00036400001ee900 */
.L_x_197:
[----:B------:R-:W-:Y:S05]  /*bdb0*/  BSYNC B0 ;  /* 0x0000000000007941 */ /* 0x000fea0003800000 */
.L_x_196:
[----:B-----5:R-:W-:-:S12]  /*bdc0*/  ISETP.GE.AND P0, PT, R32, RZ, PT ;  /* 0x000000ff2000720c */ /* 0x020fd80003f06270 */
[----:B------:R-:W-:Y:S05]  /*bdd0*/  @!P0 EXIT ;  /* 0x000000000000894d */ /* 0x000fea0003800000 */
[----:B0-----:R-:W-:Y:S01]  /*bde0*/  IADD3 R6, R32, 0x1, RZ ;  /* 0x0000000120067810 */ /* 0x001fe20007ffe0ff */
[----:B------:R-:W-:Y:S01]  /*bdf0*/  BSSY B0, `(.L_x_209) ;  /* 0x0000036000007945 */ /* 0x000fe20003800000 */
[C---:B------:R-:W-:Y:S02]  /*be00*/  FMUL.FTZ R34, R27.reuse, R34 ;  /* 0x000000221b227220 */ /* 0x040fe40000410000 */
[----:B-1----:R-:W-:Y:S01]  /*be10*/  LOP3.LUT R2, R6, 0x3, RZ, 0xc0, !PT ;  /* 0x0000000306027812 */ /* 0x002fe200078ec0ff */
[C---:B------:R-:W-:Y:S02]  /*be20*/  FMUL.FTZ R36, R27.reuse, R36 ;  /* 0x000000241b247220 */ /* 0x040fe40000410000 */
[----:B------:R-:W-:Y:S01]  /*be30*/  FMUL.FTZ R38, R27, R38 ;  /* 0x000000261b267220 */ /* 0x000fe20000410000 */
[----:B------:R-:W-:Y:S01]  /*be40*/  ISETP.NE.AND P0, PT, R2, RZ, PT ;  /* 0x000000ff0200720c */ /* 0x000fe20003f05270 */
[----:B------:R-:W-:-:S11]  /*be50*/  IMAD.MOV.U32 R5, RZ, RZ, RZ ;  /* 0x000000ffff057224 */ /* 0x000fd600078e00ff */
[----:B------:R-:W-:Y:S05]  /*be60*/  @!P0 BRA `(.L_x_210) ;  /* 0x000002e000008947 */ /* 0x000fea0003800000 */
[----:B------:R-:W-:Y:S01]  /*be70*/  ISETP.NE.AND P0, PT, R2, 0x1, PT ;  /* 0x000000010200780c */ /* 0x000fe20003f05270 */
[----:B------:R-:W-:Y:S01]  /*be80*/  BSSY B1, `(.L_x_211) ;  /* 0x0000020000017945 */ /* 0x000fe20003800000 */
[----:B------:R-:W-:-:S10]  /*be90*/  MOV R4, RZ ;  /* 0x000000ff00047202 */ /* 0x000fd40000000f00 */
[----:B------:R-:W-:Y:S05]  /*bea0*/  @!P0 BRA `(.L_x_212) ;  /* 0x000001d000008947 */ /* 0x000fea0003800000 */
[----:B------:R-:W-:Y:S01]  /*beb0*/  ISETP.NE.AND P0, PT, R2, 0x2, PT ;  /* 0x000000020200780c */ /* 0x000fe20003f05270 */
[----:B------:R-:W-:Y:S01]  /*bec0*/  BSSY B2, `(.L_x_213) ;  /* 0x000000d000027945 */ /* 0x000fe20003800000 */
[----:B------:R-:W-:-:S10]  /*bed0*/  IMAD.MOV.U32 R4, RZ, RZ, RZ ;  /* 0x000000ffff047224 */ /* 0x000fd400078e00ff */
[----:B------:R-:W-:Y:S05]  /*bee0*/  @!P0 BRA `(.L_x_214) ;  /* 0x000000a000008947 */ /* 0x000fea0003800000 */
[----:B------:R-:W0:Y:S01]  /*bef0*/  LDS.U R5, [R40] ;  /* 0x0000000028057984 */ /* 0x000e220000001800 */
[----:B------:R-:W-:-:S05]  /*bf00*/  MOV R2, 0xc ;  /* 0x0000000c00027802 */ /* 0x000fca0000000f00 */
[----:B------:R-:W-:Y:S02]  /*bf10*/  IMAD.WIDE R2, R31, R2, c[0x0][0x188] ;  /* 0x000062001f027625 */ /* 0x000fe400078e0202 */
[-C--:B0-----:R-:W-:Y:S02]  /*bf20*/  FMUL.FTZ R7, R34, R5.reuse ;  /* 0x0000000522077220 */ /* 0x081fe40000410000 */
[-C--:B------:R-:W-:Y:S02]  /*bf30*/  FMUL.FTZ R9, R36, R5.reuse ;  /* 0x0000000524097220 */ /* 0x080fe40000410000 */
[----:B------:R-:W-:-:S04]  /*bf40*/  FMUL.FTZ R5, R38, R5 ;  /* 0x0000000526057220 */ /* 0x000fc80000410000 */
[----:B------:R0:W-:Y:S04]  /*bf50*/  RED.E.ADD.F32.FTZ.RN.STRONG.GPU [R2], R7 ;  /* 0x000000070200798e */ /* 0x0001e80000114700 */
[----:B------:R0:W-:Y:S04]  /*bf60*/  RED.E.ADD.F32.FTZ.RN.STRONG.GPU [R2+0x4], R9 ;  /* 0x000004090200798e */ /* 0x0001e80000114700 */
[----:B------:R0:W-:Y:S01]  /*bf70*/  RED.E.ADD.F32.FTZ.RN.STRONG.GPU [R2+0x8], R5 ;  /* 0x000008050200798e */ /* 0x0001e20000114700 */
[----:B------:R-:W-:-:S08]  /*bf80*/  IMAD.MOV.U32 R4, RZ, RZ, 0x1 ;  /* 0x00000001ff047424 */ /* 0x000fd000078e00ff */
.L_x_214:
[----:B------:R-:W-:Y:S05]  /*bf90*/  BSYNC B2 ;  /* 0x0000000000027941 */ /* 0x000fea0003800000 */
.L_x_213:
[----:B0-----:R-:W-:Y:S01]  /*bfa0*/  IMAD R5, R39, 0xb, R4 ;  /* 0x0000000b27057824 */ /* 0x001fe200078e0204 */
[----:B------:R-:W-:-:S04]  /*bfb0*/  IADD3 R3, -R4, RZ, RZ ;  /* 0x000000ff04037210 */ /* 0x000fc80007ffe1ff */
[----:B------:R-:W-:Y:S01]  /*bfc0*/  LOP3.LUT R2, R42, R3, RZ, 0xc0, !PT ;  /* 0x000000032a027212 */ /* 0x000fe200078ec0ff */
[----:B------:R-:W-:Y:S02]  /*bfd0*/  IMAD.MOV.U32 R3, RZ, RZ, 0xc ;  /* 0x0000000cff037424 */ /* 0x000fe400078e00ff */
[----:B------:R-:W0:Y:S01]  /*bfe0*/  LDS.U R5, [R5.X4] ;  /* 0x0000000005057984 */ /* 0x000e220000005800 */
[----:B------:R-:W-:-:S05]  /*bff0*/  IADD3 R2, R31, R2, RZ ;  /* 0x000000021f027210 */ /* 0x000fca0007ffe0ff */
[----:B------:R-:W-:Y:S02]  /*c000*/  IMAD.WIDE R2, R2, R3, c[0x0][0x188] ;  /* 0x0000620002027625 */ /* 0x000fe400078e0203 */
[-C--:B0-----:R-:W-:Y:S02]  /*c010*/  FMUL.FTZ R7, R34, R5.reuse ;  /* 0x0000000522077220 */ /* 0x081fe40000410000 */
[-C--:B------:R-:W-:Y:S02]  /*c020*/  FMUL.FTZ R9, R36, R5.reuse ;  /* 0x0000000524097220 */ /* 0x080fe40000410000 */
[----:B------:R-:W-:-:S04]  /*c030*/  FMUL.FTZ R11, R38, R5 ;  /* 0x00000005260b7220 */ /* 0x000fc80000410000 */
[----:B------:R0:W-:Y:S04]  /*c040*/  RED.E.ADD.F32.FTZ.RN.STRONG.GPU [R2], R7 ;  /* 0x000000070200798e */ /* 0x0001e80000114700 */
[----:B------:R0:W-:Y:S04]  /*c050*/  RED.E.ADD.F32.FTZ.RN.STRONG.GPU [R2+0x4], R9 ;  /* 0x000004090200798e */ /* 0x0001e80000114700 */
[----:B------:R0:W-:Y:S01]  /*c060*/  RED.E.ADD.F32.FTZ.RN.STRONG.GPU [R2+0x8], R11 ;  /* 0x0000080b0200798e */ /* 0x0001e20000114700 */
[----:B------:R-:W-:-:S08]  /*c070*/  IADD3 R4, R4, 0x1, RZ ;  /* 0x0000000104047810 */ /* 0x000fd00007ffe0ff */
.L_x_212:
[----:B------:R-:W-:Y:S05]  /*c080*/  BSYNC B1 ;  /* 0x0000000000017941 */ /* 0x000fea0003800000 */
.L_x_211:
[----:B------:R-:W-:Y:S02]  /*c090*/  IMAD R39, R39, 0xb, R4 ;  /* 0x0000000b27277824 */ /* 0x000fe400078e0204 */
[----:B0-----:R-:W-:-:S02]  /*c0a0*/  IMAD.MOV.U32 R3, RZ, RZ, 0xc ;  /* 0x0000000cff037424 */ /* 0x001fc400078e00ff */
[----:B------:R-:W-:-:S04]  /*c0b0*/  IMAD R2, R42, R4, R31 ;  /* 0x000000042a027224 */ /* 0x000fc800078e021f */
[----:B------:R-:W0:Y:S01]  /*c0c0*/  LDS.U R39, [R39.X4] ;  /* 0x0000000027277984 */ /* 0x000e220000005800 */
        /* <DEDUP_REMOVED lines=8> */
.L_x_210:
[----:B------:R-:W-:Y:S05]  /*c150*/  BSYNC B0 ;  /* 0x0000000000007941 */ /* 0x000fea0003800000 */
.L_x_209:
[----:B------:R-:W-:-:S12]  /*c160*/  ISETP.GE.U32.AND P0, PT, R6, 0x4, PT ;  /* 0x000000040600780c */ /* 0x000fd80003f06070 */
[----:B------:R-:W-:Y:S05]  /*c170*/  @!P0 EXIT ;  /* 0x000000000000894d */ /* 0x000fea0003800000 */
[----:B------:R-:W-:Y:S01]  /*c180*/  IMAD R0, R0, c[0x0][0x0], RZ ;  /* 0x0000000000007a24 */ /* 0x000fe200078e02ff */
[----:B------:R-:W-:Y:S01]  /*c190*/  BSSY B0, `(.L_x_215) ;  /* 0x000003f000007945 */ /* 0x000fe20003800000 */
[----:B------:R-:W-:Y:S01]  /*c1a0*/  IMAD R15, R42, 0xc, RZ ;  /* 0x0000000c2a0f7824 */ /* 0x000fe200078e02ff */
[----:B------:R-:W-:Y:S01]  /*c1b0*/  IADD3 R21, R5, -0x1, RZ ;  /* 0xffffffff05157810 */ /* 0x000fe20007ffe0ff */
[----:B------:R-:W-:Y:S02]  /*c1c0*/  IMAD R0, R0, 0xb, R5 ;  /* 0x0000000b00007824 */ /* 0x000fe400078e0205 */
[----:B------:R-:W-:Y:S01]  /*c1d0*/  IMAD R30, R30, R5, RZ ;  /* 0x000000051e1e7224 */ /* 0x000fe200078e02ff */
[----:B------:R-:W-:Y:S01]  /*c1e0*/  IADD3 R17, R15, 0x4, RZ ;  /* 0x000000040f117810 */ /* 0x000fe20007ffe0ff */
[----:B------:R-:W-:Y:S01]  /*c1f0*/  IMAD R0, R37, 0xb, R0 ;  /* 0x0000000b25007824 */ /* 0x000fe200078e0200 */
[----:B------:R-:W-:Y:S01]  /*c200*/  IADD3 R19, R15, 0x8, RZ ;  /* 0x000000080f137810 */ /* 0x000fe20007ffe0ff */
[----:B------:R-:W-:Y:S01]  /*c210*/  IMAD R30, R41, R30, RZ ;  /* 0x0000001e291e7224 */ /* 0x000fe200078e02ff */
[----:B------:R-:W-:-:S02]  /*c220*/  SHF.R.S32.HI R41, RZ, 0x1f, R15 ;  /* 0x0000001fff297819 */ /* 0x000fc4000001140f */
[----:B------:R-:W-:Y:S02]  /*c230*/  SHF.R.S32.HI R43, RZ, 0x1f, R17 ;  /* 0x0000001fff2b7819 */ /* 0x000fe40000011411 */
[----:B------:R-:W-:Y:S02]  /*c240*/  SHF.R.S32.HI R45, RZ, 0x1f, R19 ;  /* 0x0000001fff2d7819 */ /* 0x000fe40000011413 */
[----:B------:R-:W-:-:S08]  /*c250*/  SHF.L.U32 R0, R0, 0x2, RZ ;  /* 0x0000000200007819 */ /* 0x000fd000000006ff */
.L_x_216:
[----:B0-----:R-:W0:Y:S01]  /*c260*/  LDS.U R3, [R0] ;  /* 0x0000000000037984 */ /* 0x001e220000001800 */
[----:B------:R-:W-:Y:S01]  /*c270*/  MOV R7, 0xc ;  /* 0x0000000c00077802 */ /* 0x000fe20000000f00 */
[----:B------:R-:W-:Y:S02]  /*c280*/  IMAD.IADD R6, R31, 0x1, R30 ;  /* 0x000000011f067824 */ /* 0x000fe400078e021e */
[----:B------:R-:W1:Y:S02]  /*c290*/  LDS.U R5, [R0+0x4] ;  /* 0x0000040000057984 */ /* 0x000e640000001800 */
[----:B------:R-:W-:-:S02]  /*c2a0*/  IMAD.WIDE R6, R6, R7, c[0x0][0x188] ;  /* 0x0000620006067625 */ /* 0x000fc400078e0207 */
[----:B------:R-:W2:Y:S04]  /*c2b0*/  LDS.U R33, [R0+0x8] ;  /* 0x0000080000217984 */ /* 0x000ea80000001800 */
[----:B------:R-:W3:Y:S01]  /*c2c0*/  LDS.U R39, [R0+0xc] ;  /* 0x00000c0000277984 */ /* 0x000ee20000001800 */
[----:B------:R-:W-:-:S04]  /*c2d0*/  IADD3 R2, P0, R15, R6, RZ ;  /* 0x000000060f027210 */ /* 0x000fc80007f1e0ff */
[-C--:B------:R-:W-:Y:S02]  /*c2e0*/  IADD3 R8, P1, R17, R2.reuse, RZ ;  /* 0x0000000211087210 */ /* 0x080fe40007f3e0ff */
[----:B------:R-:W-:Y:S01]  /*c2f0*/  IADD3 R21, R21, 0x4, RZ ;  /* 0x0000000415157810 */ /* 0x000fe20007ffe0ff */
[-C--:B0-----:R-:W-:Y:S02]  /*c300*/  FMUL.FTZ R11, R34, R3.reuse ;  /* 0x00000003220b7220 */ /* 0x081fe40000410000 */
[-C--:B------:R-:W-:Y:S02]  /*c310*/  FMUL.FTZ R13, R36, R3.reuse ;  /* 0x00000003240d7220 */ /* 0x080fe40000410000 */
[----:B------:R-:W-:Y:S02]  /*c320*/  FMUL.FTZ R23, R38, R3 ;  /* 0x0000000326177220 */ /* 0x000fe40000410000 */
[----:B------:R-:W-:Y:S01]  /*c330*/  IMAD.X R3, R7, 0x1, R41, P0 ;  /* 0x0000000107037824 */ /* 0x000fe200000e0629 */
[----:B------:R-:W-:Y:S01]  /*c340*/  IADD3 R4, P0, R15, R2, RZ ;  /* 0x000000020f047210 */ /* 0x000fe20007f1e0ff */
[----:B------:R-:W-:Y:S01]  /*c350*/  RED.E.ADD.F32.FTZ.RN.STRONG.GPU [R6], R11 ;  /* 0x0000000b0600798e */ /* 0x000fe20000114700 */
[----:B-1----:R-:W-:-:S02]  /*c360*/  FMUL.FTZ R25, R34, R5 ;  /* 0x0000000522197220 */ /* 0x002fc40000410000 */
[-C--:B------:R-:W-:Y:S01]  /*c370*/  FMUL.FTZ R27, R36, R5.reuse ;  /* 0x00000005241b7220 */ /* 0x080fe20000410000 */
[----:B------:R-:W-:Y:S01]  /*c380*/  RED.E.ADD.F32.FTZ.RN.STRONG.GPU [R6+0x4], R13 ;  /* 0x0000040d0600798e */ /* 0x000fe20000114700 */
[----:B------:R-:W-:Y:S01]  /*c390*/  FMUL.FTZ R29, R38, R5 ;  /* 0x00000005261d7220 */ /* 0x000fe20000410000 */
[----:B------:R-:W-:Y:S02]  /*c3a0*/  IADD3.X R5, R41, R3, RZ, P0, !PT ;  /* 0x0000000329057210 */ /* 0x000fe400007fe4ff */
[----:B------:R0:W-:Y:S01]  /*c3b0*/  RED.E.ADD.F32.FTZ.RN.STRONG.GPU [R6+0x8], R23 ;  /* 0x000008170600798e */ /* 0x0001e20000114700 */
[----:B------:R-:W-:-:S03]  /*c3c0*/  IMAD.X R9, R43, 0x1, R3, P1 ;  /* 0x000000012b097824 */ /* 0x000fc600008e0603 */
[----:B------:R-:W-:Y:S01]  /*c3d0*/  RED.E.ADD.F32.FTZ.RN.STRONG.GPU [R2], R25 ;  /* 0x000000190200798e */ /* 0x000fe20000114700 */
[-C--:B--2---:R-:W-:Y:S02]  /*c3e0*/  FMUL.FTZ R35, R34, R33.reuse ;  /* 0x0000002122237220 */ /* 0x084fe40000410000 */
[----:B------:R-:W-:Y:S01]  /*c3f0*/  FMUL.FTZ R37, R36, R33 ;  /* 0x0000002124257220 */ /* 0x000fe20000410000 */
[----:B------:R-:W-:Y:S01]  /*c400*/  RED.E.ADD.F32.FTZ.RN.STRONG.GPU [R2+0x4], R27 ;  /* 0x0000041b0200798e */ /* 0x000fe20000114700 */
[----:B0-----:R-:W-:-:S03]  /*c410*/  IADD3 R6, P0, R19, R2, RZ ;  /* 0x0000000213067210 */ /* 0x001fc60007f1e0ff */
[----:B------:R0:W-:Y:S01]  /*c420*/  RED.E.ADD.F32.FTZ.RN.STRONG.GPU [R2+0x8], R29 ;  /* 0x0000081d0200798e */ /* 0x0001e20000114700 */
[----:B------:R-:W-:Y:S02]  /*c430*/  IADD3.X R7, R45, R3, RZ, P0, !PT ;  /* 0x000000032d077210 */ /* 0x000fe400007fe4ff */
[-C--:B------:R-:W-:Y:S01]  /*c440*/  IADD3 R12, P1, R17, R4.reuse, RZ ;  /* 0x00000004110c7210 */ /* 0x080fe20007f3e0ff */
[----:B------:R-:W-:Y:S01]  /*c450*/  FMUL.FTZ R33, R38, R33 ;  /* 0x0000002126217220 */ /* 0x000fe20000410000 */
[-C--:B------:R-:W-:Y:S01]  /*c460*/  IADD3 R10, P0, R15, R4.reuse, RZ ;  /* 0x000000040f0a7210 */ /* 0x080fe20007f1e0ff */
[----:B---3--:R-:W-:Y:S01]  /*c470*/  FMUL.FTZ R23, R34, R39 ;  /* 0x0000002722177220 */ /* 0x008fe20000410000 */
[----:B0-----:R-:W-:-:S03]  /*c480*/  IADD3 R2, P2, R19, R4, RZ ;  /* 0x0000000413027210 */ /* 0x001fc60007f5e0ff */
[--C-:B------:R-:W-:Y:S01]  /*c490*/  IMAD.X R11, R41, 0x1, R5.reuse, P0 ;  /* 0x00000001290b7824 */ /* 0x100fe200000e0605 */
[----:B------:R-:W-:Y:S01]  /*c4a0*/  ISETP.GE.AND P0, PT, R21, R32, PT ;  /* 0x000000201500720c */ /* 0x000fe20003f06270 */
[----:B------:R-:W-:Y:S01]  /*c4b0*/  FMUL.FTZ R25, R36, R39 ;  /* 0x0000002724197220 */ /* 0x000fe20000410000 */
[----:B------:R-:W-:Y:S01]  /*c4c0*/  IADD3.X R13, R43, R5, RZ, P1, !PT ;  /* 0x000000052b0d7210 */ /* 0x000fe20000ffe4ff */
[----:B------:R-:W-:Y:S01]  /*c4d0*/  FMUL.FTZ R39, R38, R39 ;  /* 0x0000002726277220 */ /* 0x000fe20000410000 */
[----:B------:R0:W-:Y:S01]  /*c4e0*/  RED.E.ADD.F32.FTZ.RN.STRONG.GPU [R4], R35 ;  /* 0x000000230400798e */ /* 0x0001e20000114700 */
[----:B------:R-:W-:-:S03]  /*c4f0*/  IMAD.X R3, R45, 0x1, R5, P2 ;  /* 0x000000012d037824 */ /* 0x000fc600010e0605 */
[----:B------:R0:W-:Y:S04]  /*c500*/  RED.E.ADD.F32.FTZ.RN.STRONG.GPU [R8], R37 ;  /* 0x000000250800798e */ /* 0x0001e80000114700 */
[----:B------:R0:W-:Y:S04]  /*c510*/  RED.E.ADD.F32.FTZ.RN.STRONG.GPU [R6], R33 ;  /* 0x000000210600798e */ /* 0x0001e80000114700 */
[----:B------:R0:W-:Y:S04]  /*c520*/  RED.E.ADD.F32.FTZ.RN.STRONG.GPU [R10], R23 ;  /* 0x000000170a00798e */ /* 0x0001e80000114700 */
[----:B------:R0:W-:Y:S01]  /*c530*/  RED.E.ADD.F32.FTZ.RN.STRONG.GPU [R12], R25 ;  /* 0x000000190c00798e */ /* 0x0001e20000114700 */
[----:B------:R-:W-:-:S03]  /*c540*/  LEA R30, R42, R30, 0x2 ;  /* 0x0000001e2a1e7211 */ /* 0x000fc600078e10ff */
[----:B------:R0:W-:Y:S01]  /*c550*/  RED.E.ADD.F32.FTZ.RN.STRONG.GPU [R2], R39 ;  /* 0x000000270200798e */ /* 0x0001e20000114700 */
[----:B------:R-:W-:Y:S01]  /*c560*/  IADD3 R0, R0, 0x10, RZ ;  /* 0x0000001000007810 */ /* 0x000fe20007ffe0ff */
[----:B------:R-:W-:Y:S07]  /*c570*/  @!P0 BRA `(.L_x_216) ;  /* 0xfffffce000008947 */ /* 0x000fee000383ffff */
[----:B------:R-:W-:Y:S05]  /*c580*/  BSYNC B0 ;  /* 0x0000000000007941 */ /* 0x000fea0003800000 */
.L_x_215:
[----:B------:R-:W-:Y:S05]  /*c590*/  EXIT ;  /* 0x000000000000794d */ /* 0x000fea0003800000 */
.L_x_217:
[----:B------:R-:W-:-:S00]  /*c5a0*/  BRA `(.L_x_217) ;  /* 0xfffffff000007947 */ /* 0x000fc0000383ffff */
[----:B------:R-:W-:-:S00]  /*c5b0*/  NOP ;  /* 0x0000000000007918 */ /* 0x000fc00000000000 */
[----:B------:R-:W-:-:S00]  /*c5c0*/  NOP ;  /* 0x0000000000007918 */ /* 0x000fc00000000000 */
[----:B------:R-:W-:-:S00]  /*c5d0*/  NOP ;  /* 0x0000000000007918 */ /* 0x000fc00000000000 */
[----:B------:R-:W-:-:S00]  /*c5e0*/  NOP ;  /* 0x0000000000007918 */ /* 0x000fc00000000000 */
[----:B------:R-:W-:-:S00]  /*c5f0*/  NOP ;  /* 0x0000000000007918 */ /* 0x000fc00000000000 */
.L_x_435:


//--------------------- .text.kernel_cuda_filter_nlm_normalize --------------------------
	.section	.text.kernel_cuda_filter_nlm_normalize,"ax",@progbits
	.sectioninfo	@"SHI_REGISTERS=10"
	.align	128
        .global         kernel_cuda_filter_nlm_normalize
        .type           kernel_cuda_filter_nlm_normalize,@function
        .size           kernel_cuda_filter_nlm_normalize,(.L_x_436 - kernel_cuda_filter_nlm_normalize)
        .other          kernel_cuda_filter_nlm_normalize,@"STO_CUDA_ENTRY STV_DEFAULT"
kernel_cuda_filter_nlm_normalize:
.text.kernel_cuda_filter_nlm_normalize:
        /* <DEDUP_REMOVED lines=10> */
[----:B------:R-:W-:Y:S01]  /*00a0*/  MOV R2, 0x4 ;  /* 0x0000000400027802 */ /* 0x000fe20000000f00 */
[----:B------:R-:W-:-:S04]  /*00b0*/  IMAD R3, R3, c[0x0][0x178], R0 ;  /* 0x00005e0003037a24 */ /* 0x000fc800078e0200 */
[CC--:B------:R-:W-:Y:S02]  /*00c0*/  IMAD.WIDE R4, R3.reuse, R2.reuse, c[0x0][0x168] ;  /* 0x00005a0003047625 */ /* 0x0c0fe400078e0202 */
[----:B------:R-:W-:-:S08]  /*00d0*/  IMAD.WIDE R2, R3, R2, c[0x0][0x160] ;  /* 0x0000580003027625 */ /* 0x000fd000078e0202 */
[----:B------:R-:W2:Y:S04]  /*00e0*/  LDG.E.CONSTANT.SYS R4, [R4] ;  /* 0x0000000004047381 */ /* 0x000ea800001e6900 */
[----:B------:R-:W3:Y:S01]  /*00f0*/  LDG.E.SYS R0, [R2] ;  /* 0x0000000002007381 */ /* 0x000ee200001ee900 */
[----:B--2---:R-:W3:Y:S02]  /*0100*/  MUFU.RCP R7, R4 ;  /* 0x0000000400077308 */ /* 0x004ee40000001000 */
[----:B---3--:R-:W-:-:S08]  /*0110*/  FMUL.FTZ R7, R0, R7 ;  /* 0x0000000700077220 */ /* 0x008fd00000410000 */
[----:B------:R-:W-:Y:S01]  /*0120*/  STG.E.SYS [R2], R7 ;  /* 0x0000000702007386 */ /* 0x000fe2000010e900 */
[----:B------:R-:W-:Y:S05]  /*0130*/  EXIT ;  /* 0x000000000000794d */ /* 0x000fea0003800000 */
.L_x_218:
[----:B------:R-:W-:-:S00]  /*0140*/  BRA `(.L_x_218) ;  /* 0xfffffff000007947 */ /* 0x000fc0000383ffff */
[----:B------:R-:W-:-:S00]  /*0150*/  NOP ;  /* 0x0000000000007918 */ /* 0x000fc00000000000 */
[----:B------:R-:W-:-:S00]  /*0160*/  NOP ;  /* 0x0000000000007918 */ /* 0x000fc00000000000 */
[----:B------:R-:W-:-:S00]  /*0170*/  NOP ;  /* 0x0000000000007918 */ /* 0x000fc00000000000 */
.L_x_436:


//--------------------- .text.kernel_cuda_filter_nlm_update_output --------------------------
	.section	.text.kernel_cuda_filter_nlm_update_output,"ax",@progbits
	.sectioninfo	@"SHI_REGISTERS=43"
	.align	128
        .global         kernel_cuda_filter_nlm_update_output
        .type           kernel_cuda_filter_nlm_update_output,@function
        .size           kernel_cuda_filter_nlm_update_output,(.L_x_437 - kernel_cuda_filter_nlm_update_output)
        .other          kernel_cuda_filter_nlm_update_output,@"STO_CUDA_ENTRY STV_DEFAULT"
kernel_cuda_filter_nlm_update_output:
.text.kernel_cuda_filter_nlm_update_output:
[----:B------:R-:W-:-:S08]  /*0000*/  IMAD.MOV.U32 R1, RZ, RZ, c[0x0][0x28] ;  /* 0x00000a00ff017624 */ /* 0x000fd000078e00ff */
[----:B------:R-:W-:Y:S01]  /*0010*/  ULDC UR4, c[0x0][0x190] ;  /* 0x0000640000047ab9 */ /* 0x000fe20000000800 */
[----:B------:R-:W0:Y:S01]  /*0020*/  S2R R0, SR_CTAID.Y ;  /* 0x0000000000007919 */ /* 0x000e220000002600 */
[----:B------:R-:W-:Y:S01]  /*0030*/  ULEA UR4, UR4, 0x1, 0x1 ;  /* 0x0000000104047891 */ /* 0x000fe2000f8e083f */
[----:B------:R-:W-:Y:S02]  /*0040*/  BSSY B0, `(.L_x_219) ;  /* 0x0000063000007945 */ /* 0x000fe40003800000 */
[----:B------:R-:W0:Y:S03]  /*0050*/  S2R R5, SR_TID.Y ;  /* 0x0000000000057919 */ /* 0x000e260000002200 */
[----:B------:R-:W-:-:S06]  /*0060*/  IABS R7, UR4 ;  /* 0x0000000400077c13 */ /* 0x000fcc0008000000 */
[----:B------:R-:W1:Y:S01]  /*0070*/  I2F.RP R4, R7 ;  /* 0x0000000700047306 */ /* 0x000e620000209400 */
[----:B0-----:R-:W-:Y:S01]  /*0080*/  IMAD R0, R0, c[0x0][0x4], R5 ;  /* 0x0000010000007a24 */ /* 0x001fe200078e0205 */
[----:B-1----:R-:W0:Y:S04]  /*0090*/  MUFU.RCP R4, R4 ;  /* 0x0000000400047308 */ /* 0x002e280000001000 */
[----:B------:R-:W-:Y:S02]  /*00a0*/  ISETP.GE.AND P2, PT, R0, RZ, PT ;  /* 0x000000ff0000720c */ /* 0x000fe40003f46270 */
[----:B0-----:R-:W-:Y:S02]  /*00b0*/  IADD3 R2, R4, 0xffffffe, RZ ;  /* 0x0ffffffe04027810 */ /* 0x001fe40007ffe0ff */
[----:B------:R-:W-:-:S04]  /*00c0*/  IABS R4, R0 ;  /* 0x0000000000047213 */ /* 0x000fc80000000000 */
[----:B------:R0:W1:Y:S02]  /*00d0*/  F2I.FTZ.U32.TRUNC.NTZ R3, R2 ;  /* 0x0000000200037305 */ /* 0x000064000021f000 */
[----:B0-----:R-:W-:Y:S02]  /*00e0*/  IMAD.MOV.U32 R2, RZ, RZ, RZ ;  /* 0x000000ffff027224 */ /* 0x001fe400078e00ff */
[----:B-1----:R-:W-:-:S04]  /*00f0*/  IMAD.MOV R6, RZ, RZ, -R3 ;  /* 0x000000ffff067224 */ /* 0x002fc800078e0a03 */
[----:B------:R-:W-:Y:S01]  /*0100*/  IMAD R5, R6, R7, RZ ;  /* 0x0000000706057224 */ /* 0x000fe200078e02ff */
[----:B------:R-:W-:-:S03]  /*0110*/  IABS R6, UR4 ;  /* 0x0000000400067c13 */ /* 0x000fc60008000000 */
[----:B------:R-:W-:Y:S01]  /*0120*/  IMAD.HI.U32 R3, R3, R5, R2 ;  /* 0x0000000503037227 */ /* 0x000fe200078e0002 */
[----:B------:R-:W-:Y:S01]  /*0130*/  LOP3.LUT R5, RZ, UR4, RZ, 0x33, !PT ;  /* 0x00000004ff057c12 */ /* 0x000fe2000f8e33ff */
[----:B------:R-:W-:-:S04]  /*0140*/  IMAD.MOV R2, RZ, RZ, -R6 ;  /* 0x000000ffff027224 */ /* 0x000fc800078e0a06 */
[----:B------:R-:W-:-:S04]  /*0150*/  IMAD.HI.U32 R3, R3, R4, RZ ;  /* 0x0000000403037227 */ /* 0x000fc800078e00ff */
[----:B------:R-:W-:Y:S01]  /*0160*/  IMAD R2, R3, R2, R4 ;  /* 0x0000000203027224 */ /* 0x000fe200078e0204 */
[----:B------:R-:W-:-:S04]  /*0170*/  LOP3.LUT R4, R0, UR4, RZ, 0x3c, !PT ;  /* 0x0000000400047c12 */ /* 0x000fc8000f8e3cff */
[----:B------:R-:W-:Y:S02]  /*0180*/  ISETP.GT.U32.AND P1, PT, R7, R2, PT ;  /* 0x000000020700720c */ /* 0x000fe40003f24070 */
[----:B------:R-:W-:Y:S02]  /*0190*/  ISETP.GE.AND P3, PT, R4, RZ, PT ;  /* 0x000000ff0400720c */ /* 0x000fe40003f66270 */
[----:B------:R-:W-:-:S04]  /*01a0*/  IADD3 R4, R3, 0x1, RZ ;  /* 0x0000000103047810 */ /* 0x000fc80007ffe0ff */
[----:B------:R-:W-:-:S04]  /*01b0*/  SEL R4, R4, R3, !P1 ;  /* 0x0000000304047207 */ /* 0x000fc80004800000 */
[----:B------:R-:W-:Y:S01]  /*01c0*/  @!P1 IMAD.IADD R2, R2, 0x1, -R7 ;  /* 0x0000000102029824 */ /* 0x000fe200078e0a07 */
[----:B------:R-:W-:-:S03]  /*01d0*/  ISETP.NE.AND P1, PT, RZ, UR4, PT ;  /* 0x00000004ff007c0c */ /* 0x000fc6000bf25270 */
[C---:B------:R-:W-:Y:S01]  /*01e0*/  IMAD.IADD R3, R2.reuse, 0x1, -R7 ;  /* 0x0000000102037824 */ /* 0x040fe200078e0a07 */
[----:B------:R-:W-:-:S12]  /*01f0*/  ISETP.GE.U32.AND P0, PT, R2, R7, PT ;  /* 0x000000070200720c */ /* 0x000fd80003f06070 */
[----:B------:R-:W-:Y:S02]  /*0200*/  @P0 IADD3 R4, R4, 0x1, RZ ;  /* 0x0000000104040810 */ /* 0x000fe40007ffe0ff */
[----:B------:R-:W-:-:S03]  /*0210*/  ISETP.GT.U32.AND P0, PT, R7, R2, PT ;  /* 0x000000020700720c */ /* 0x000fc60003f04070 */
[----:B------:R-:W-:Y:S01]  /*0220*/  @!P3 IMAD.MOV R4, RZ, RZ, -R4 ;  /* 0x000000ffff04b224 */ /* 0x000fe200078e0a04 */
[----:B------:R-:W-:Y:S02]  /*0230*/  SEL R2, R3, R2, !P0 ;  /* 0x0000000203027207 */ /* 0x000fe40004000000 */
[----:B------:R-:W-:Y:S02]  /*0240*/  PLOP3.LUT P0, PT, PT, PT, PT, 0x80, 0x0 ;  /* 0x000000000000781c */ /* 0x000fe40003f0f070 */
[----:B------:R-:W-:Y:S01]  /*0250*/  SEL R15, R5, R4, !P1 ;  /* 0x00000004050f7207 */ /* 0x000fe20004800000 */
[----:B------:R-:W-:-:S03]  /*0260*/  @!P2 IMAD.MOV R2, RZ, RZ, -R2 ;  /* 0x000000ffff02a224 */ /* 0x000fc600078e0a02 */
[----:B------:R-:W-:Y:S02]  /*0270*/  ISETP.GE.AND P3, PT, R15, UR4, PT ;  /* 0x000000040f007c0c */ /* 0x000fe4000bf66270 */
[----:B------:R-:W-:Y:S02]  /*0280*/  SEL R12, R5, R2, !P1 ;  /* 0x00000002050c7207 */ /* 0x000fe40004800000 */
[----:B------:R-:W-:-:S08]  /*0290*/  CS2R R2, SRZ ;  /* 0x0000000000027805 */ /* 0x000fd0000001ff00 */
[----:B------:R-:W-:Y:S05]  /*02a0*/  @P3 BRA `(.L_x_220) ;  /* 0x000003c000003947 */ /* 0x000fea0003800000 */
[----:B------:R-:W-:Y:S02]  /*02b0*/  IADD3 R5, R12, -c[0x0][0x190], RZ ;  /* 0x800064000c057a10 */ /* 0x000fe40007ffe0ff */
[----:B------:R-:W-:Y:S02]  /*02c0*/  IADD3 R4, R15, -c[0x0][0x190], RZ ;  /* 0x800064000f047a10 */ /* 0x000fe40007ffe0ff */
[----:B------:R-:W-:Y:S01]  /*02d0*/  IMNMX R0, RZ, R5, !PT ;  /* 0x00000005ff007217 */ /* 0x000fe20007800200 */
[----:B------:R-:W-:Y:S01]  /*02e0*/  IMAD.MOV R7, RZ, RZ, -R5 ;  /* 0x000000ffff077224 */ /* 0x000fe200078e0a05 */
[----:B------:R-:W-:Y:S02]  /*02f0*/  IMNMX R6, RZ, R4, !PT ;  /* 0x00000004ff067217 */ /* 0x000fe40007800200 */
[----:B------:R-:W-:Y:S01]  /*0300*/  IADD3 R19, -R0, c[0x0][0x180], RZ ;  /* 0x0000600000137a10 */ /* 0x000fe20007ffe1ff */
[----:B------:R-:W-:Y:S01]  /*0310*/  IMAD.MOV R0, RZ, RZ, -R4 ;  /* 0x000000ffff007224 */ /* 0x000fe200078e0a04 */
[----:B------:R-:W-:-:S02]  /*0320*/  IADD3 R6, -R6, c[0x0][0x184], RZ ;  /* 0x0000610006067a10 */ /* 0x000fc40007ffe1ff */
[----:B------:R-:W-:Y:S02]  /*0330*/  IMNMX R17, RZ, R7, !PT ;  /* 0x00000007ff117217 */ /* 0x000fe40007800200 */
[----:B------:R-:W-:Y:S02]  /*0340*/  IMNMX R8, R19, c[0x0][0x180], PT ;  /* 0x0000600013087a17 */ /* 0x000fe40003800200 */
[----:B------:R-:W-:Y:S02]  /*0350*/  IMNMX R0, RZ, R0, !PT ;  /* 0x00000000ff007217 */ /* 0x000fe40007800200 */
[----:B------:R-:W-:Y:S02]  /*0360*/  IMNMX R14, R6, c[0x0][0x184], PT ;  /* 0x00006100060e7a17 */ /* 0x000fe40003800200 */
[----:B------:R-:W-:-:S04]  /*0370*/  ISETP.GT.AND P1, PT, R8, R17, PT ;  /* 0x000000110800720c */ /* 0x000fc80003f24270 */
[----:B------:R-:W-:-:S12]  /*0380*/  ISETP.LE.OR P1, PT, R14, R0, !P1 ;  /* 0x000000000e00720c */ /* 0x000fd80004f23670 */
[----:B------:R-:W-:Y:S05]  /*0390*/  @P1 BRA `(.L_x_220) ;  /* 0x000002d000001947 */ /* 0x000fea0003800000 */
[----:B------:R-:W-:Y:S01]  /*03a0*/  IMAD.IADD R21, R8, 0x1, -R17 ;  /* 0x0000000108157824 */ /* 0x000fe200078e0a11 */
[----:B------:R-:W0:Y:S04]  /*03b0*/  S2R R11, SR_TID.X ;  /* 0x00000000000b7919 */ /* 0x000e280000002100 */
        /* <DEDUP_REMOVED lines=10> */
[----:B------:R-:W-:Y:S01]  /*0460*/  ISETP.GE.AND P3, PT, R9, RZ, PT ;  /* 0x000000ff0900720c */ /* 0x000fe20003f66270 */
[----:B0-----:R-:W-:Y:S02]  /*0470*/  IMAD.MOV.U32 R6, RZ, RZ, RZ ;  /* 0x000000ffff067224 */ /* 0x001fe400078e00ff */
        /* <DEDUP_REMOVED lines=17> */
[----:B------:R-:W-:-:S03]  /*0590*/  ISETP.NE.AND P1, PT, R21, RZ, PT ;  /* 0x000000ff1500720c */ /* 0x000fc60003f25270 */
[----:B------:R-:W-:Y:S01]  /*05a0*/  @!P3 IMAD.MOV R10, RZ, RZ, -R10 ;  /* 0x000000ffff0ab224 */ /* 0x000fe200078e0a0a */
[----:B------:R-:W-:-:S04]  /*05b0*/  ISETP.GE.AND P3, PT, R8, RZ, PT ;  /* 0x000000ff0800720c */ /* 0x000fc80003f66270 */
[----:B------:R-:W-:-:S05]  /*05c0*/  SEL R7, R11, R10, !P1 ;  /* 0x0000000a0b077207 */ /* 0x000fca0004800000 */
[----:B------:R-:W-:-:S03]  /*05d0*/  IMAD.IADD R7, R0, 0x1, R7 ;  /* 0x0000000100077824 */ /* 0x000fc600078e0207 */
[----:B------:R-:W-:Y:S02]  /*05e0*/  @!P3 IMAD.MOV R6, RZ, RZ, -R6 ;  /* 0x000000ffff06b224 */ /* 0x000fe400078e0a06 */
[----:B------:R-:W-:-:S03]  /*05f0*/  ISETP.GE.AND P4, PT, R7, R14, PT ;  /* 0x0000000e0700720c */ /* 0x000fc60003f86270 */
[----:B------:R-:W-:-:S09]  /*0600*/  SEL R6, R11, R6, !P1 ;  /* 0x000000060b067207 */ /* 0x000fd20004800000 */
[----:B------:R-:W-:Y:S01]  /*0610*/  @!P4 IMAD R8, R15, UR4, R12 ;  /* 0x000000040f08cc24 */ /* 0x000fe2000f8e020c */
[----:B------:R-:W-:Y:S01]  /*0620*/  @!P4 PLOP3.LUT P0, PT, PT, PT, PT, 0x8, 0x0 ;  /* 0x000000000000c81c */ /* 0x000fe20003f0e170 */
[----:B------:R-:W-:Y:S02]  /*0630*/  @!P4 IMAD.IADD R0, R17, 0x1, R6 ;  /* 0x000000011100c824 */ /* 0x000fe400078e0206 */
[----:B------:R-:W-:-:S04]  /*0640*/  @!P4 IMAD R9, R8, c[0x0][0x18c], RZ ;  /* 0x000063000809ca24 */ /* 0x000fc800078e02ff */
[--C-:B------:R-:W-:Y:S01]  /*0650*/  @!P4 IMAD.MOV.U32 R2, RZ, RZ, R9.reuse ;  /* 0x000000ffff02c224 */ /* 0x100fe200078e0009 */
[----:B------:R-:W-:-:S08]  /*0660*/  @!P4 SHF.R.S32.HI R3, RZ, 0x1f, R9 ;  /* 0x0000001fff03c819 */ /* 0x000fd00000011409 */
.L_x_220:
[----:B------:R-:W-:Y:S05]  /*0670*/  BSYNC B0 ;  /* 0x0000000000007941 */ /* 0x000fea0003800000 */
.L_x_219:
[----:B------:R-:W-:Y:S05]  /*0680*/  @P0 EXIT ;  /* 0x000000000000094d */ /* 0x000fea0003800000 */
[----:B------:R-:W-:Y:S01]  /*0690*/  IADD3 R6, R0, -c[0x0][0x194], RZ ;  /* 0x8000650000067a10 */ /* 0x000fe20007ffe0ff */
[----:B------:R-:W-:Y:S01]  /*06a0*/  BSSY B0, `(.L_x_221) ;  /* 0x0000086000007945 */ /* 0x000fe20003800000 */
[----:B------:R-:W-:Y:S01]  /*06b0*/  IADD3.X R8, R0, c[0x0][0x194], RZ, PT, !PT ;  /* 0x0000650000087a10 */ /* 0x000fe20003ffe4ff */
[----:B------:R-:W-:Y:S01]  /*06c0*/  IMAD.MOV.U32 R9, RZ, RZ, RZ ;  /* 0x000000ffff097224 */ /* 0x000fe200078e00ff */
[----:B------:R-:W-:Y:S02]  /*06d0*/  IMNMX R10, R17, R6, !PT ;  /* 0x00000006110a7217 */ /* 0x000fe40007800200 */
[----:B------:R-:W-:-:S04]  /*06e0*/  IMNMX R8, R19, R8, PT ;  /* 0x0000000813087217 */ /* 0x000fc80003800200 */
[C---:B------:R-:W-:Y:S01]  /*06f0*/  ISETP.GT.AND P0, PT, R8.reuse, R10, PT ;  /* 0x0000000a0800720c */ /* 0x040fe20003f04270 */
[----:B------:R-:W-:-:S11]  /*0700*/  IMAD.IADD R6, R8, 0x1, -R10 ;  /* 0x0000000108067824 */ /* 0x000fd600078e0a0a */
[----:B------:R-:W-:Y:S05]  /*0710*/  @!P0 BRA `(.L_x_222) ;  /* 0x000007e000008947 */ /* 0x000fea0003800000 */
[----:B------:R-:W-:Y:S01]  /*0720*/  LOP3.LUT R11, R6, 0x3, RZ, 0xc0, !PT ;  /* 0x00000003060b7812 */ /* 0x000fe200078ec0ff */
[----:B------:R-:W-:Y:S01]  /*0730*/  BSSY B1, `(.L_x_223) ;  /* 0x0000023000017945 */ /* 0x000fe20003800000 */
[----:B------:R-:W-:Y:S02]  /*0740*/  IMAD.MOV.U32 R9, RZ, RZ, RZ ;  /* 0x000000ffff097224 */ /* 0x000fe400078e00ff */
        /* <DEDUP_REMOVED lines=20> */
[----:B------:R-:W-:Y:S01]  /*0890*/  IMAD.MOV.U32 R9, RZ, RZ, RZ ;  /* 0x000000ffff097224 */ /* 0x000fe200078e00ff */
[----:B------:R-:W-:-:S03]  /*08a0*/  IADD3 R10, R10, 0x1, RZ ;  /* 0x000000010a0a7810 */ /* 0x000fc60007ffe0ff */
[----:B--2---:R-:W-:-:S04]  /*08b0*/  @P0 FADD.FTZ R9, RZ, R12 ;  /* 0x0000000cff090221 */ /* 0x004fc80000010000 */
[----:B---3--:R-:W-:-:S08]  /*08c0*/  FADD.FTZ R9, R14, R9 ;  /* 0x000000090e097221 */ /* 0x008fd00000010000 */
.L_x_226:
[----:B------:R-:W-:Y:S05]  /*08d0*/  BSYNC B2 ;  /* 0x0000000000027941 */ /* 0x000fea0003800000 */
.L_x_225:
        /* <DEDUP_REMOVED lines=8> */
.L_x_224:
[----:B------:R-:W-:Y:S05]  /*0960*/  BSYNC B1 ;  /* 0x0000000000017941 */ /* 0x000fea0003800000 */
.L_x_223:
        /* <DEDUP_REMOVED lines=14> */
.L_x_229:
        /* <DEDUP_REMOVED lines=18> */
[----:B0-----:R-:W-:-:S05]  /*0b70*/  IADD3 R2, P2, R2, 0x40, RZ ;  /* 0x0000004002027810 */ /* 0x001fca0007f5e0ff */
[----:B------:R-:W-:Y:S02]  /*0b80*/  IMAD.X R3, RZ, RZ, R3, P2 ;  /* 0x000000ffff037224 */ /* 0x000fe400010e0603 */
        /* <DEDUP_REMOVED lines=17> */
.L_x_228:
[----:B------:R-:W-:Y:S05]  /*0ca0*/  BSYNC B1 ;  /* 0x0000000000017941 */ /* 0x000fea0003800000 */
.L_x_227:
[----:B------:R-:W-:Y:S01]  /*0cb0*/  IMAD.IADD R11, R8, 0x1, -R10 ;  /* 0x00000001080b7824 */ /* 0x000fe200078e0a0a */
[----:B------:R-:W-:Y:S04]  /*0cc0*/  BSSY B1, `(.L_x_230) ;  /* 0x0000019000017945 */ /* 0x000fe80003800000 */
[----:B------:R-:W-:-:S12]  /*0cd0*/  ISETP.GT.AND P1, PT, R11, 0x4, PT ;  /* 0x000000040b00780c */ /* 0x000fd80003f24270 */
[----:B------:R-:W-:Y:S05]  /*0ce0*/  @!P1 BRA `(.L_x_231) ;  /* 0x0000016000009947 */ /* 0x000fea0003800000 */
[----:B------:R-:W2:Y:S04]  /*0cf0*/  LDG.E.CONSTANT.SYS R12, [R2] ;  /* 0x00000000020c7381 */ /* 0x000ea800001e6900 */
[----:B------:R-:W3:Y:S04]  /*0d00*/  LDG.E.CONSTANT.SYS R11, [R2+0x4] ;  /* 0x00000400020b7381 */ /* 0x000ee800001e6900 */
[----:B------:R-:W4:Y:S04]  /*0d10*/  LDG.E.CONSTANT.SYS R14, [R2+0x8] ;  /* 0x00000800020e7381 */ /* 0x000f2800001e6900 */
[----:B------:R-:W5:Y:S04]  /*0d20*/  LDG.E.CONSTANT.SYS R16, [R2+0xc] ;  /* 0x00000c0002107381 */ /* 0x000f6800001e6900 */
        /* <DEDUP_REMOVED lines=9> */
[----:B----4-:R-:W-:Y:S02]  /*0dc0*/  FADD.FTZ R11, R11, R14 ;  /* 0x0000000e0b0b7221 */ /* 0x010fe40000010000 */
[----:B------:R-:W-:Y:S02]  /*0dd0*/  IMAD.X R13, RZ, RZ, R3, P1 ;  /* 0x000000ffff0d7224 */ /* 0x000fe400008e0603 */
[----:B-----5:R-:W-:Y:S02]  /*0de0*/  FADD.FTZ R11, R11, R16 ;  /* 0x000000100b0b7221 */ /* 0x020fe40000010000 */
[----:B0-----:R-:W-:Y:S02]  /*0df0*/  IMAD.MOV.U32 R2, RZ, RZ, R12 ;  /* 0x000000ffff027224 */ /* 0x001fe400078e000c */
[----:B------:R-:W-:Y:S02]  /*0e00*/  FADD.FTZ R11, R11, R18 ;  /* 0x000000120b0b7221 */ /* 0x000fe40000010000 */
[----:B------:R-:W-:-:S02]  /*0e10*/  IMAD.MOV.U32 R3, RZ, RZ, R13 ;  /* 0x000000ffff037224 */ /* 0x000fc400078e000d */
[----:B------:R-:W-:-:S04]  /*0e20*/  FADD.FTZ R11, R11, R20 ;  /* 0x000000140b0b7221 */ /* 0x000fc80000010000 */
[----:B------:R-:W-:-:S04]  /*0e30*/  FADD.FTZ R11, R11, R22 ;  /* 0x000000160b0b7221 */ /* 0x000fc80000010000 */
[----:B------:R-:W-:-:S08]  /*0e40*/  FADD.FTZ R9, R11, R24 ;  /* 0x000000180b097221 */ /* 0x000fd00000010000 */
.L_x_231:
[----:B------:R-:W-:Y:S05]  /*0e50*/  BSYNC B1 ;  /* 0x0000000000017941 */ /* 0x000fea0003800000 */
.L_x_230:
        /* <DEDUP_REMOVED lines=10> */
.L_x_222:
[----:B------:R-:W-:Y:S05]  /*0f00*/  BSYNC B0 ;  /* 0x0000000000007941 */ /* 0x000fea0003800000 */
.L_x_221:
[----:B------:R-:W0:Y:S01]  /*0f10*/  I2F R6, R6 ;  /* 0x0000000600067306 */ /* 0x000e220000201400 */
[----:B------:R-:W-:-:S04]  /*0f20*/  ISETP.NE.U32.AND P0, PT, RZ, c[0x0][0x170], PT ;  /* 0x00005c00ff007a0c */ /* 0x000fc80003f05070 */
[----:B------:R-:W-:Y:S01]  /*0f30*/  ISETP.NE.AND.EX P0, PT, RZ, c[0x0][0x174], PT, P0 ;  /* 0x00005d00ff007a0c */ /* 0x000fe20003f05300 */
[----:B0-----:R-:W0:Y:S02]  /*0f40*/  MUFU.RCP R2, R6 ;  /* 0x0000000600027308 */ /* 0x001e240000001000 */
[----:B0-----:R-:W-:-:S09]  /*0f50*/  FMUL.FTZ R13, R2, R9 ;  /* 0x00000009020d7220 */ /* 0x001fd20000410000 */
[----:B------:R-:W-:Y:S05]  /*0f60*/  @!P0 BRA `(.L_x_232) ;  /* 0x000000d000008947 */ /* 0x000fea0003800000 */
[----:B------:R-:W-:Y:S02]  /*0f70*/  IMAD.IADD R4, R4, 0x1, R7 ;  /* 0x0000000104047824 */ /* 0x000fe400078e0207 */
[----:B------:R-:W-:Y:S02]  /*0f80*/  IMAD.IADD R5, R5, 0x1, R0 ;  /* 0x0000000105057824 */ /* 0x000fe400078e0200 */
[----:B------:R-:W-:Y:S02]  /*0f90*/  IMAD.MOV.U32 R11, RZ, RZ, 0x4 ;  /* 0x00000004ff0b7424 */ /* 0x000fe400078e00ff */
[----:B------:R-:W-:-:S04]  /*0fa0*/  IMAD R4, R4, c[0x0][0x188], R5 ;  /* 0x0000620004047a24 */ /* 0x000fc800078e0205 */
[----:B------:R-:W-:-:S10]  /*0fb0*/  IMAD.WIDE R8, R4, R11, c[0x0][0x168] ;  /* 0x00005a0004087625 */ /* 0x000fd400078e020b */
[----:B------:R-:W2:Y:S01]  /*0fc0*/  LDG.E.CONSTANT.SYS R8, [R8] ;  /* 0x0000000008087381 */ /* 0x000ea200001e6900 */
[----:B------:R-:W-:-:S04]  /*0fd0*/  IMAD R0, R7, c[0x0][0x188], R0 ;  /* 0x0000620007007a24 */ /* 0x000fc800078e0200 */
[CC--:B------:R-:W-:Y:S02]  /*0fe0*/  IMAD.WIDE R2, R0.reuse, R11.reuse, c[0x0][0x178] ;  /* 0x00005e0000027625 */ /* 0x0c0fe400078e020b */
[----:B------:R-:W-:-:S08]  /*0ff0*/  IMAD.WIDE R4, R0, R11, c[0x0][0x170] ;  /* 0x00005c0000047625 */ /* 0x000fd000078e020b */
[----:B------:R-:W-:Y:S01]  /*1000*/  RED.E.ADD.F32.FTZ.RN.STRONG.GPU [R2], R13 ;  /* 0x0000000d0200798e */ /* 0x000fe20000114700 */
[----:B--2---:R-:W-:-:S08]  /*1010*/  FMUL.FTZ R7, R13, R8 ;  /* 0x000000080d077220 */ /* 0x004fd00000410000 */
[----:B------:R-:W-:Y:S01]  /*1020*/  RED.E.ADD.F32.FTZ.RN.STRONG.GPU [R4], R7 ;  /* 0x000000070400798e */ /* 0x000fe20000114700 */
[----:B------:R-:W-:Y:S05]  /*1030*/  EXIT ;  /* 0x000000000000794d */ /* 0x000fea0003800000 */
.L_x_232:
[----:B------:R-:W-:Y:S02]  /*1040*/  IMAD.MOV.U32 R3, RZ, RZ, 0x4 ;  /* 0x00000004ff037424 */ /* 0x000fe400078e00ff */
[----:B------:R-:W-:-:S04]  /*1050*/  IMAD R2, R7, c[0x0][0x188], R0 ;  /* 0x0000620007027a24 */ /* 0x000fc800078e0200 */
[----:B------:R-:W-:-:S10]  /*1060*/  IMAD.WIDE R2, R2, R3, c[0x0][0x178] ;  /* 0x00005e0002027625 */ /* 0x000fd400078e0203 */
[----:B------:R-:W-:Y:S01]  /*1070*/  STG.E.SYS [R2], R13 ;  /* 0x0000000d02007386 */ /* 0x000fe2000010e900 */
[----:B------:R-:W-:Y:S05]  /*1080*/  EXIT ;  /* 0x000000000000794d */ /* 0x000fea0003800000 */
.L_x_233:
[----:B------:R-:W-:-:S00]  /*1090*/  BRA `(.L_x_233) ;  /* 0xfffffff000007947 */ /* 0x000fc0000383ffff */
[----:B------:R-:W-:-:S00]  /*10a0*/  NOP ;  /* 0x0000000000007918 */ /* 0x000fc00000000000 */
[----:B------:R-:W-:-:S00]  /*10b0*/  NOP ;  /* 0x0000000000007918 */ /* 0x000fc00000000000 */
[----:B------:R-:W-:-:S00]  /*10c0*/  NOP ;  /* 0x0000000000007918 */ /* 0x000fc00000000000 */
[----:B------:R-:W-:-:S00]  /*10d0*/  NOP ;  /* 0x0000000000007918 */ /* 0x000fc00000000000 */
[----:B------:R-:W-:-:S00]  /*10e0*/  NOP ;  /* 0x0000000000007918 */ /* 0x000fc00000000000 */
[----:B------:R-:W-:-:S00]  /*10f0*/  NOP ;  /* 0x0000000000007918 */ /* 0x000fc00000000000 */
.L_x_437:


//--------------------- .text.kernel_cuda_filter_nlm_calc_weight --------------------------
	.section	.text.kernel_cuda_filter_nlm_calc_weight,"ax",@progbits
	.sectioninfo	@"SHI_REGISTERS=43"
	.align	128
        .global         kernel_cuda_filter_nlm_calc_weight
        .type           kernel_cuda_filter_nlm_calc_weight,@function
        .size           kernel_cuda_filter_nlm_calc_weight,(.L_x_438 - kernel_cuda_filter_nlm_calc_weight)
        .other          kernel_cuda_filter_nlm_calc_weight,@"STO_CUDA_ENTRY STV_DEFAULT"
kernel_cuda_filter_nlm_calc_weight:
.text.kernel_cuda_filter_nlm_calc_weight:
        /* <DEDUP_REMOVED lines=51> */
[----:B------:R-:W-:Y:S02]  /*0330*/  IADD3 R0, -R0, c[0x0][0x174], RZ ;  /* 0x00005d0000007a10 */ /* 0x000fe40007ffe1ff */
        /* <DEDUP_REMOVED lines=51> */
.L_x_235:
[----:B------:R-:W-:Y:S05]  /*0670*/  BSYNC B0 ;  /* 0x0000000000007941 */ /* 0x000fea0003800000 */
.L_x_234:
        /* <DEDUP_REMOVED lines=25> */
[C---:B------:R-:W-:Y:S02]  /*0810*/  @P0 LEA R6, P1, R12.reuse, c[0x0][0x160], 0x2 ;  /* 0x000058000c060a11 */ /* 0x040fe400078210ff */
[C---:B------:R-:W-:Y:S02]  /*0820*/  IADD3 R11, P2, R9.reuse, R2, RZ ;  /* 0x00000002090b7210 */ /* 0x040fe40007f5e0ff */
        /* <DEDUP_REMOVED lines=10> */
.L_x_241:
[----:B------:R-:W-:Y:S05]  /*08d0*/  BSYNC B2 ;  /* 0x0000000000027941 */ /* 0x000fea0003800000 */
.L_x_240:
        /* <DEDUP_REMOVED lines=8> */
.L_x_239:
[----:B------:R-:W-:Y:S05]  /*0960*/  BSYNC B1 ;  /* 0x0000000000017941 */ /* 0x000fea0003800000 */
.L_x_238:
        /* <DEDUP_REMOVED lines=14> */
.L_x_244:
        /* <DEDUP_REMOVED lines=37> */
.L_x_243:
[----:B------:R-:W-:Y:S05]  /*0ca0*/  BSYNC B1 ;  /* 0x0000000000017941 */ /* 0x000fea0003800000 */
.L_x_242:
        /* <DEDUP_REMOVED lines=26> */
.L_x_246:
[----:B------:R-:W-:Y:S05]  /*0e50*/  BSYNC B1 ;  /* 0x0000000000017941 */ /* 0x000fea0003800000 */
.L_x_245:
        /* <DEDUP_REMOVED lines=10> */
.L_x_237:
[----:B------:R-:W-:Y:S05]  /*0f00*/  BSYNC B0 ;  /* 0x0000000000007941 */ /* 0x000fea0003800000 */
.L_x_236:
[----:B------:R-:W0:Y:S01]  /*0f10*/  I2F R4, R4 ;  /* 0x0000000400047306 */ /* 0x000e220000201400 */
[----:B------:R-:W-:Y:S02]  /*0f20*/  IMAD.MOV.U32 R8, RZ, RZ, 0x3aaec44e ;  /* 0x3aaec44eff087424 */ /* 0x000fe400078e00ff */
[----:B------:R-:W-:-:S05]  /*0f30*/  IMAD R5, R5, c[0x0][0x178], R0 ;  /* 0x00005e0005057a24 */ /* 0x000fca00078e0200 */
[----:B------:R-:W-:-:S04]  /*0f40*/  IADD3 R0, P0, R5, R2, RZ ;  /* 0x0000000205007210 */ /* 0x000fc80007f1e0ff */
[----:B------:R-:W-:Y:S02]  /*0f50*/  LEA.HI.X.SX32 R3, R5, R3, 0x1, P0 ;  /* 0x0000000305037211 */ /* 0x000fe400000f0eff */
[----:B------:R-:W-:Y:S01]  /*0f60*/  LEA R2, P0, R0, c[0x0][0x168], 0x2 ;  /* 0x00005a0000027a11 */ /* 0x000fe200078010ff */
[----:B0-----:R-:W0:Y:S03]  /*0f70*/  MUFU.RCP R6, R4 ;  /* 0x0000000400067308 */ /* 0x001e260000001000 */
[----:B------:R-:W-:Y:S01]  /*0f80*/  LEA.HI.X R3, R0, c[0x0][0x16c], R3, 0x2, P0 ;  /* 0x00005b0000037a11 */ /* 0x000fe200000f1403 */
[----:B0-----:R-:W-:-:S05]  /*0f90*/  FMUL.FTZ R6, R6, R9 ;  /* 0x0000000906067220 */ /* 0x001fca0000410000 */
[----:B------:R-:W-:-:S05]  /*0fa0*/  FMNMX.FTZ R6, RZ, R6, !PT ;  /* 0x00000006ff067209 */ /* 0x000fca0007810000 */
[----:B------:R-:W-:-:S05]  /*0fb0*/  FMUL.FTZ R6, R6, -1.4426950216293334961 ;  /* 0xbfb8aa3b06067820 */ /* 0x000fca0000410000 */
[----:B------:R-:W-:-:S04]  /*0fc0*/  FMNMX.FTZ R6, R6, -126, !PT ;  /* 0xc2fc000006067809 */ /* 0x000fc80007810000 */
[----:B------:R-:W-:-:S06]  /*0fd0*/  FMNMX.FTZ R6, R6, 126, PT ;  /* 0x42fc000006067809 */ /* 0x000fcc0003810000 */
[----:B------:R-:W0:Y:S02]  /*0fe0*/  F2I.FTZ.TRUNC.NTZ R7, R6 ;  /* 0x0000000600077305 */ /* 0x000e24000021f100 */
[----:B0-----:R-:W0:Y:S02]  /*0ff0*/  I2F R9, R7 ;  /* 0x0000000700097306 */ /* 0x001e240000201400 */
[----:B0-----:R-:W-:-:S04]  /*1000*/  FADD.FTZ R9, R6, -R9 ;  /* 0x8000000906097221 */ /* 0x001fc80000010000 */
[----:B------:R-:W-:-:S04]  /*1010*/  FADD.FTZ R9, -R9, 1 ;  /* 0x3f80000009097421 */ /* 0x000fc80000010100 */
[----:B------:R-:W-:-:S04]  /*1020*/  FADD.FTZ R9, -R9, 1 ;  /* 0x3f80000009097421 */ /* 0x000fc80000010100 */
[----:B------:R-:W-:-:S04]  /*1030*/  FFMA.FTZ R4, R9, R8, 0.0098103526979684829712 ;  /* 0x3c20bb9a09047423 */ /* 0x000fc80000010008 */
[----:B------:R-:W-:-:S04]  /*1040*/  FFMA.FTZ R4, R9, R4, 0.055518340319395065308 ;  /* 0x3d63673309047423 */ /* 0x000fc80000010004 */
[----:B------:R-:W-:-:S04]  /*1050*/  FFMA.FTZ R4, R9, R4, 0.24017933011054992676 ;  /* 0x3e75f19209047423 */ /* 0x000fc80000010004 */
[----:B------:R-:W-:-:S04]  /*1060*/  FFMA.FTZ R4, R9, R4, 0.69314485788345336914 ;  /* 0x3f3171f109047423 */ /* 0x000fc80000010004 */
[----:B------:R-:W-:-:S04]  /*1070*/  FFMA.FTZ R4, R9, R4, 1 ;  /* 0x3f80000009047423 */ /* 0x000fc80000010004 */
[----:B------:R-:W-:-:S08]  /*1080*/  IMAD R7, R7, 0x800000, R4 ;  /* 0x0080000007077824 */ /* 0x000fd000078e0204 */
[----:B------:R-:W-:Y:S01]  /*1090*/  STG.E.SYS [R2], R7 ;  /* 0x0000000702007386 */ /* 0x000fe2000010e900 */
[----:B------:R-:W-:Y:S05]  /*10a0*/  EXIT ;  /* 0x000000000000794d */ /* 0x000fea0003800000 */
.L_x_247:
[----:B------:R-:W-:-:S00]  /*10b0*/  BRA `(.L_x_247) ;  /* 0xfffffff000007947 */ /* 0x000fc0000383ffff */
[----:B------:R-:W-:-:S00]  /*10c0*/  NOP ;  /* 0x0000000000007918 */ /* 0x000fc00000000000 */
[----:B------:R-:W-:-:S00]  /*10d0*/  NOP ;  /* 0x0000000000007918 */ /* 0x000fc00000000000 */
[----:B------:R-:W-:-:S00]  /*10e0*/  NOP ;  /* 0x0000000000007918 */ /* 0x000fc00000000000 */
[----:B------:R-:W-:-:S00]  /*10f0*/  NOP ;  /* 0x0000000000007918 */ /* 0x000fc00000000000 */
.L_x_438:


//--------------------- .text.kernel_cuda_filter_nlm_blur --------------------------
	.section	.text.kernel_cuda_filter_nlm_blur,"ax",@progbits
	.sectioninfo	@"SHI_REGISTERS=48"
	.align	128
        .global         kernel_cuda_filter_nlm_blur
        .type           kernel_cuda_filter_nlm_blur,@function
        .size           kernel_cuda_filter_nlm_blur,(.L_x_439 - kernel_cuda_filter_nlm_blur)
        .other          kernel_cuda_filter_nlm_blur,@"STO_CUDA_ENTRY STV_DEFAULT"
kernel_cuda_filter_nlm_blur:
.text.kernel_cuda_filter_nlm_blur:
        /* <DEDUP_REMOVED lines=59> */
[----:B------:R-:W0:Y:S04]  /*03b0*/  S2R R6, SR_CTAID.X ;  /* 0x0000000000067919 */ /* 0x000e280000002500 */
[-C--:B------:R-:W-:Y:S01]  /*03c0*/  IABS R9, R17.reuse ;  /* 0x0000001100097213 */ /* 0x080fe20000000000 */
[----:B------:R-:W0:Y:S01]  /*03d0*/  S2R R7, SR_TID.X ;  /* 0x0000000000077919 */ /* 0x000e220000002100 */
[----:B------:R-:W-:-:S04]  /*03e0*/  IABS R16, R17 ;  /* 0x0000001100107213 */ /* 0x000fc80000000000 */
[----:B------:R-:W1:Y:S01]  /*03f0*/  I2F.RP R0, R9 ;  /* 0x0000000900007306 */ /* 0x000e620000209400 */
[----:B------:R-:W-:Y:S01]  /*0400*/  IMAD.MOV R16, RZ, RZ, -R16 ;  /* 0x000000ffff107224 */ /* 0x000fe200078e0a10 */
[----:B-1----:R-:W1:Y:S01]  /*0410*/  MUFU.RCP R0, R0 ;  /* 0x0000000000007308 */ /* 0x002e620000001000 */
[----:B0-----:R-:W-:Y:S01]  /*0420*/  IMAD R6, R6, c[0x0][0x0], R7 ;  /* 0x0000000006067a24 */ /* 0x001fe200078e0207 */
[----:B-1----:R-:W-:-:S04]  /*0430*/  IADD3 R4, R0, 0xffffffe, RZ ;  /* 0x0ffffffe00047810 */ /* 0x002fc80007ffe0ff */
[----:B------:R-:W-:Y:S02]  /*0440*/  IABS R0, R6 ;  /* 0x0000000600007213 */ /* 0x000fe40000000000 */
[----:B------:R0:W1:Y:S02]  /*0450*/  F2I.FTZ.U32.TRUNC.NTZ R5, R4 ;  /* 0x0000000400057305 */ /* 0x000064000021f000 */
[----:B0-----:R-:W-:Y:S02]  /*0460*/  IMAD.MOV.U32 R4, RZ, RZ, RZ ;  /* 0x000000ffff047224 */ /* 0x001fe400078e00ff */
[----:B-1----:R-:W-:-:S04]  /*0470*/  IMAD.MOV R14, RZ, RZ, -R5 ;  /* 0x000000ffff0e7224 */ /* 0x002fc800078e0a05 */
[----:B------:R-:W-:-:S04]  /*0480*/  IMAD R7, R14, R9, RZ ;  /* 0x000000090e077224 */ /* 0x000fc800078e02ff */
[----:B------:R-:W-:Y:S01]  /*0490*/  IMAD.HI.U32 R5, R5, R7, R4 ;  /* 0x0000000705057227 */ /* 0x000fe200078e0004 */
[----:B------:R-:W-:Y:S01]  /*04a0*/  LOP3.LUT R7, RZ, R17, RZ, 0x33, !PT ;  /* 0x00000011ff077212 */ /* 0x000fe200078e33ff */
[----:B------:R-:W-:-:S04]  /*04b0*/  IMAD.MOV.U32 R4, RZ, RZ, R16 ;  /* 0x000000ffff047224 */ /* 0x000fc800078e0010 */
[----:B------:R-:W-:-:S04]  /*04c0*/  IMAD.HI.U32 R5, R5, R0, RZ ;  /* 0x0000000005057227 */ /* 0x000fc800078e00ff */
[----:B------:R-:W-:Y:S01]  /*04d0*/  IMAD R4, R5, R4, R0 ;  /* 0x0000000405047224 */ /* 0x000fe200078e0200 */
[----:B------:R-:W-:-:S04]  /*04e0*/  LOP3.LUT R0, R6, R17, RZ, 0x3c, !PT ;  /* 0x0000001106007212 */ /* 0x000fc800078e3cff */
[----:B------:R-:W-:Y:S02]  /*04f0*/  ISETP.GT.U32.AND P2, PT, R9, R4, PT ;  /* 0x000000040900720c */ /* 0x000fe40003f44070 */
[----:B------:R-:W-:Y:S02]  /*0500*/  ISETP.GE.AND P3, PT, R0, RZ, PT ;  /* 0x000000ff0000720c */ /* 0x000fe40003f66270 */
[----:B------:R-:W-:-:S04]  /*0510*/  IADD3 R0, R5, 0x1, RZ ;  /* 0x0000000105007810 */ /* 0x000fc80007ffe0ff */
[----:B------:R-:W-:-:S04]  /*0520*/  SEL R0, R0, R5, !P2 ;  /* 0x0000000500007207 */ /* 0x000fc80005000000 */
        /* <DEDUP_REMOVED lines=13> */
[----:B------:R-:W-:-:S05]  /*0600*/  SEL R5, R7, R4, !P1 ;  /* 0x0000000407057207 */ /* 0x000fca0004800000 */
[----:B------:R-:W-:-:S04]  /*0610*/  IMAD.IADD R5, R10, 0x1, R5 ;  /* 0x000000010a057824 */ /* 0x000fc800078e0205 */
[----:B------:R-:W-:Y:S01]  /*0620*/  @!P4 IMAD R6, R11, UR4, R8 ;  /* 0x000000040b06cc24 */ /* 0x000fe2000f8e0208 */
[----:B------:R-:W-:-:S03]  /*0630*/  @!P4 PLOP3.LUT P0, PT, PT, PT, PT, 0x8, 0x0 ;  /* 0x000000000000c81c */ /* 0x000fc60003f0e170 */
[----:B------:R-:W-:-:S04]  /*0640*/  @!P4 IMAD R7, R6, c[0x0][0x17c], RZ ;  /* 0x00005f000607ca24 */ /* 0x000fc800078e02ff */
[--C-:B------:R-:W-:Y:S01]  /*0650*/  @!P4 IMAD.MOV.U32 R2, RZ, RZ, R7.reuse ;  /* 0x000000ffff02c224 */ /* 0x100fe200078e0007 */
[----:B------:R-:W-:-:S08]  /*0660*/  @!P4 SHF.R.S32.HI R3, RZ, 0x1f, R7 ;  /* 0x0000001fff03c819 */ /* 0x000fd00000011407 */
.L_x_249:
[----:B------:R-:W-:Y:S05]  /*0670*/  BSYNC B0 ;  /* 0x0000000000007941 */ /* 0x000fea0003800000 */
.L_x_248:
        /* <DEDUP_REMOVED lines=20> */
[C---:B------:R-:W-:Y:S01]  /*07c0*/  @P0 IMAD R7, R8.reuse, c[0x0][0x178], R5 ;  /* 0x00005e0008070a24 */ /* 0x040fe200078e0205 */
        /* <DEDUP_REMOVED lines=16> */
.L_x_255:
[----:B------:R-:W-:Y:S05]  /*08d0*/  BSYNC B2 ;  /* 0x0000000000027941 */ /* 0x000fea0003800000 */
.L_x_254:
        /* <DEDUP_REMOVED lines=8> */
.L_x_253:
[----:B------:R-:W-:Y:S05]  /*0960*/  BSYNC B1 ;  /* 0x0000000000017941 */ /* 0x000fea0003800000 */
.L_x_252:
[----:B------:R-:W-:-:S12]  /*0970*/  ISETP.GE.U32.AND P0, PT, R6, 0x4, PT ;  /* 0x000000040600780c */ /* 0x000fd80003f06070 */
[----:B------:R-:W-:Y:S05]  /*0980*/  @!P0 BRA `(.L_x_251) ;  /* 0x000009e000008947 */ /* 0x000fea0003800000 */
[----:B------:R-:W-:Y:S01]  /*0990*/  IMAD.IADD R7, R4, 0x1, -R8 ;  /* 0x0000000104077824 */ /* 0x000fe200078e0a08 */
[----:B------:R-:W-:Y:S01]  /*09a0*/  BSSY B1, `(.L_x_256) ;  /* 0x0000059000017945 */ /* 0x000fe20003800000 */
[----:B------:R-:W-:Y:S01]  /*09b0*/  PLOP3.LUT P0, PT, PT, PT, PT, 0x80, 0x0 ;  /* 0x000000000000781c */ /* 0x000fe20003f0f070 */
[----:B------:R-:W-:Y:S02]  /*09c0*/  IMAD R17, R8, c[0x0][0x178], R5 ;  /* 0x00005e0008117a24 */ /* 0x000fe400078e0205 */
[----:B------:R-:W-:Y:S01]  /*09d0*/  ISETP.GT.AND P1, PT, R7, 0xc, PT ;  /* 0x0000000c0700780c */ /* 0x000fe20003f24270 */
[----:B------:R-:W-:-:S04]  /*09e0*/  IMAD.MOV.U32 R7, RZ, RZ, c[0x0][0x178] ;  /* 0x00005e00ff077624 */ /* 0x000fc800078e00ff */
[----:B------:R-:W-:-:S07]  /*09f0*/  IMAD.SHL.U32 R7, R7, 0x4, RZ ;  /* 0x0000000407077824 */ /* 0x000fce00078e00ff */
[----:B------:R-:W-:Y:S05]  /*0a00*/  @!P1 BRA `(.L_x_257) ;  /* 0x0000052000009947 */ /* 0x000fea0003800000 */
[----:B------:R-:W-:Y:S02]  /*0a10*/  PLOP3.LUT P0, PT, PT, PT, PT, 0x8, 0x0 ;  /* 0x000000000000781c */ /* 0x000fe40003f0e170 */
[----:B------:R-:W-:Y:S02]  /*0a20*/  IADD3 R15, R4, -0xc, RZ ;  /* 0xfffffff4040f7810 */ /* 0x000fe40007ffe0ff */
[----:B------:R-:W-:-:S08]  /*0a30*/  SHF.R.S32.HI R13, RZ, 0x1f, R7 ;  /* 0x0000001fff0d7819 */ /* 0x000fd00000011407 */
.L_x_258:
[----:B------:R-:W-:Y:S01]  /*0a40*/  IADD3 R12, P1, R17, R2, RZ ;  /* 0x00000002110c7210 */ /* 0x000fe20007f3e0ff */
[----:B------:R-:W-:-:S03]  /*0a50*/  IMAD.IADD R11, R7, 0x1, R17 ;  /* 0x00000001070b7824 */ /* 0x000fc600078e0211 */
[-C--:B------:R-:W-:Y:S01]  /*0a60*/  LEA.HI.X.SX32 R17, R17, R3.reuse, 0x1, P1 ;  /* 0x0000000311117211 */ /* 0x080fe200008f0eff */
[----:B------:R-:W-:Y:S01]  /*0a70*/  IMAD.IADD R31, R7, 0x1, R11 ;  /* 0x00000001071f7824 */ /* 0x000fe200078e020b */
[C---:B------:R-:W-:Y:S02]  /*0a80*/  LEA R16, P1, R12.reuse, c[0x0][0x160], 0x2 ;  /* 0x000058000c107a11 */ /* 0x040fe400078210ff */
[C---:B------:R-:W-:Y:S02]  /*0a90*/  IADD3 R10, P2, R11.reuse, R2, RZ ;  /* 0x000000020b0a7210 */ /* 0x040fe40007f5e0ff */
[----:B------:R-:W-:Y:S02]  /*0aa0*/  LEA.HI.X R17, R12, c[0x0][0x164], R17, 0x2, P1 ;  /* 0x000059000c117a11 */ /* 0x000fe400008f1411 */
[----:B------:R-:W-:Y:S02]  /*0ab0*/  LEA.HI.X.SX32 R19, R11, R3, 0x1, P2 ;  /* 0x000000030b137211 */ /* 0x000fe400010f0eff */
[----:B------:R-:W-:-:S02]  /*0ac0*/  LEA R24, P2, R10, c[0x0][0x160], 0x2 ;  /* 0x000058000a187a11 */ /* 0x000fc400078410ff */
[----:B------:R-:W-:Y:S02]  /*0ad0*/  IADD3 R18, P1, R7, R16, RZ ;  /* 0x0000001007127210 */ /* 0x000fe40007f3e0ff */
[----:B------:R-:W-:Y:S01]  /*0ae0*/  LEA.HI.X R25, R10, c[0x0][0x164], R19, 0x2, P2 ;  /* 0x000059000a197a11 */ /* 0x000fe200010f1413 */
[----:B------:R0:W2:Y:S01]  /*0af0*/  LDG.E.CONSTANT.SYS R12, [R16] ;  /* 0x00000000100c7381 */ /* 0x0000a200001e6900 */
[----:B------:R-:W-:Y:S01]  /*0b00*/  IADD3 R11, P3, R31, R2, RZ ;  /* 0x000000021f0b7210 */ /* 0x000fe20007f7e0ff */
[----:B------:R-:W-:Y:S01]  /*0b10*/  IMAD.X R19, R13, 0x1, R17, P1 ;  /* 0x000000010d137824 */ /* 0x000fe200008e0611 */
[----:B------:R-:W-:Y:S02]  /*0b20*/  IADD3 R20, P1, R7, R18, RZ ;  /* 0x0000001207147210 */ /* 0x000fe40007f3e0ff */
[----:B------:R-:W-:Y:S02]  /*0b30*/  LEA.HI.X.SX32 R14, R31, R3, 0x1, P3 ;  /* 0x000000031f0e7211 */ /* 0x000fe400018f0eff */
[----:B------:R-:W-:Y:S01]  /*0b40*/  LEA R10, P2, R11, c[0x0][0x160], 0x2 ;  /* 0x000058000b0a7a11 */ /* 0x000fe200078410ff */
[----:B------:R-:W-:Y:S01]  /*0b50*/  IMAD.X R21, R13, 0x1, R19, P1 ;  /* 0x000000010d157824 */ /* 0x000fe200008e0613 */
[----:B------:R-:W-:Y:S01]  /*0b60*/  IADD3 R22, P1, R7, R20, RZ ;  /* 0x0000001407167210 */ /* 0x000fe20007f3e0ff */
[----:B------:R1:W3:Y:S01]  /*0b70*/  LDG.E.CONSTANT.SYS R33, [R18] ;  /* 0x0000000012217381 */ /* 0x0002e200001e6900 */
[----:B------:R-:W-:-:S02]  /*0b80*/  LEA.HI.X R11, R11, c[0x0][0x164], R14, 0x2, P2 ;  /* 0x000059000b0b7a11 */ /* 0x000fc400010f140e */
[----:B------:R-:W-:Y:S01]  /*0b90*/  IADD3 R26, P2, R7, R24, RZ ;  /* 0x00000018071a7210 */ /* 0x000fe20007f5e0ff */
[----:B------:R-:W-:Y:S01]  /*0ba0*/  IMAD.X R23, R13, 0x1, R21, P1 ;  /* 0x000000010d177824 */ /* 0x000fe200008e0615 */
[----:B------:R4:W5:Y:S02]  /*0bb0*/  LDG.E.CONSTANT.SYS R39, [R24] ;  /* 0x0000000018277381 */ /* 0x00096400001e6900 */
[----:B------:R-:W-:Y:S01]  /*0bc0*/  IADD3 R28, P1, R7, R26, RZ ;  /* 0x0000001a071c7210 */ /* 0x000fe20007f3e0ff */
[C---:B------:R-:W-:Y:S01]  /*0bd0*/  IMAD.X R27, R13.reuse, 0x1, R25, P2 ;  /* 0x000000010d1b7824 */ /* 0x040fe200010e0619 */
[----:B------:R1:W5:Y:S03]  /*0be0*/  LDG.E.CONSTANT.SYS R35, [R20] ;  /* 0x0000000014237381 */ /* 0x00036600001e6900 */
[----:B------:R-:W-:Y:S01]  /*0bf0*/  IMAD.X R29, R13, 0x1, R27, P1 ;  /* 0x000000010d1d7824 */ /* 0x000fe200008e061b */
[C---:B------:R-:W-:Y:S01]  /*0c00*/  IADD3 R30, P1, R7.reuse, R28, RZ ;  /* 0x0000001c071e7210 */ /* 0x040fe20007f3e0ff */
[----:B------:R4:W5:Y:S01]  /*0c10*/  LDG.E.CONSTANT.SYS R37, [R22] ;  /* 0x0000000016257381 */ /* 0x00096200001e6900 */
[----:B0-----:R-:W-:-:S03]  /*0c20*/  IMAD.IADD R17, R7, 0x1, R31 ;  /* 0x0000000107117824 */ /* 0x001fc600078e021f */
[----:B------:R-:W-:Y:S01]  /*0c30*/  IMAD.X R31, R13, 0x1, R29, P1 ;  /* 0x000000010d1f7824 */ /* 0x000fe200008e061d */
[----:B-1----:R-:W-:Y:S01]  /*0c40*/  IADD3 R20, P1, R7, R10, RZ ;  /* 0x0000000a07147210 */ /* 0x002fe20007f3e0ff */
[----:B------:R0:W5:Y:S04]  /*0c50*/  LDG.E.CONSTANT.SYS R41, [R26] ;  /* 0x000000001a297381 */ /* 0x00016800001e6900 */
[----:B------:R-:W-:Y:S01]  /*0c60*/  IMAD.X R21, R13, 0x1, R11, P1 ;  /* 0x000000010d157824 */ /* 0x000fe200008e060b */
[----:B----4-:R-:W-:Y:S01]  /*0c70*/  IADD3 R22, P1, R7, R20, RZ ;  /* 0x0000001407167210 */ /* 0x010fe20007f3e0ff */
[----:B------:R1:W4:Y:S01]  /*0c80*/  LDG.E.CONSTANT.SYS R43, [R28] ;  /* 0x000000001c2b7381 */ /* 0x00032200001e6900 */
[----:B------:R-:W-:-:S03]  /*0c90*/  IADD3 R14, P2, R17, R2, RZ ;  /* 0x00000002110e7210 */ /* 0x000fc60007f5e0ff */
[----:B------:R-:W4:Y:S01]  /*0ca0*/  LDG.E.CONSTANT.SYS R31, [R30] ;  /* 0x000000001e1f7381 */ /* 0x000f2200001e6900 */
[----:B------:R-:W-:Y:S01]  /*0cb0*/  IMAD.X R23, R13, 0x1, R21, P1 ;  /* 0x000000010d177824 */ /* 0x000fe200008e0615 */
[----:B------:R-:W-:Y:S02]  /*0cc0*/  IADD3 R24, P1, R7, R22, RZ ;  /* 0x0000001607187210 */ /* 0x000fe40007f3e0ff */
[----:B------:R-:W-:Y:S01]  /*0cd0*/  LEA.HI.X.SX32 R19, R17, R3, 0x1, P2 ;  /* 0x0000000311137211 */ /* 0x000fe200010f0eff */
[----:B------:R1:W4:Y:S01]  /*0ce0*/  LDG.E.CONSTANT.SYS R45, [R10] ;  /* 0x000000000a2d7381 */ /* 0x00032200001e6900 */
[C---:B------:R-:W-:Y:S01]  /*0cf0*/  LEA R18, P2, R14.reuse, c[0x0][0x160], 0x2 ;  /* 0x000058000e127a11 */ /* 0x040fe200078410ff */
[----:B------:R-:W-:Y:S02]  /*0d00*/  IMAD.X R25, R13, 0x1, R23, P1 ;  /* 0x000000010d197824 */ /* 0x000fe400008e0617 */
[----:B------:R-:W4:Y:S01]  /*0d10*/  LDG.E.CONSTANT.SYS R21, [R20] ;  /* 0x0000000014157381 */ /* 0x000f2200001e6900 */
[----:B------:R-:W-:-:S02]  /*0d20*/  LEA.HI.X R19, R14, c[0x0][0x164], R19, 0x2, P2 ;  /* 0x000059000e137a11 */ /* 0x000fc400010f1413 */
[----:B0-----:R-:W-:Y:S01]  /*0d30*/  IADD3 R26, P1, R7, R18, RZ ;  /* 0x00000012071a7210 */ /* 0x001fe20007f3e0ff */
[----:B------:R-:W4:Y:S04]  /*0d40*/  LDG.E.CONSTANT.SYS R23, [R22] ;  /* 0x0000000016177381 */ /* 0x000f2800001e6900 */
[----:B------:R-:W-:Y:S01]  /*0d50*/  IMAD.X R27, R13, 0x1, R19, P1 ;  /* 0x000000010d1b7824 */ /* 0x000fe200008e0613 */
[----:B-1----:R-:W-:Y:S01]  /*0d60*/  IADD3 R28, P1, R7, R26, RZ ;  /* 0x0000001a071c7210 */ /* 0x002fe20007f3e0ff */
[----:B------:R-:W4:Y:S04]  /*0d70*/  LDG.E.CONSTANT.SYS R25, [R24] ;  /* 0x0000000018197381 */ /* 0x000f2800001e6900 */
[----:B------:R-:W-:Y:S01]  /*0d80*/  IMAD.X R29, R13, 0x1, R27, P1 ;  /* 0x000000010d1d7824 */ /* 0x000fe200008e061b */
[----:B------:R-:W-:Y:S01]  /*0d90*/  IADD3 R10, P1, R7, R28, RZ ;  /* 0x0000001c070a7210 */ /* 0x000fe20007f3e0ff */
[----:B------:R-:W4:Y:S04]  /*0da0*/  LDG.E.CONSTANT.SYS R19, [R18] ;  /* 0x0000000012137381 */ /* 0x000f2800001e6900 */
[----:B------:R-:W4:Y:S01]  /*0db0*/  LDG.E.CONSTANT.SYS R27, [R26] ;  /* 0x000000001a1b7381 */ /* 0x000f2200001e6900 */
[----:B------:R-:W-:-:S03]  /*0dc0*/  IMAD.X R11, R13, 0x1, R29, P1 ;  /* 0x000000010d0b7824 */ /* 0x000fc600008e061d */
[----:B------:R-:W4:Y:S05]  /*0dd0*/  LDG.E.CONSTANT.SYS R29, [R28] ;  /* 0x000000001c1d7381 */ /* 0x000f2a00001e6900 */
[----:B------:R-:W4:Y:S01]  /*0de0*/  LDG.E.CONSTANT.SYS R11, [R10] ;  /* 0x000000000a0b7381 */ /* 0x000f2200001e6900 */
[----:B------:R-:W-:-:S04]  /*0df0*/  IADD3 R8, R8, 0x10, RZ ;  /* 0x0000001008087810 */ /* 0x000fc80007ffe0ff */
[----:B------:R-:W-:Y:S01]  /*0e00*/  ISETP.GE.AND P1, PT, R8, R15, PT ;  /* 0x0000000f0800720c */ /* 0x000fe20003f26270 */
[----:B------:R-:W-:Y:S02]  /*0e10*/  IMAD.IADD R17, R7, 0x1, R17 ;  /* 0x0000000107117824 */ /* 0x000fe400078e0211 */
[----:B--2---:R-:W-:-:S04]  /*0e20*/  FADD.FTZ R12, R12, R9 ;  /* 0x000000090c0c7221 */ /* 0x004fc80000010000 */
[----:B---3--:R-:W-:-:S04]  /*0e30*/  FADD.FTZ R12, R12, R33 ;  /* 0x000000210c0c7221 */ /* 0x008fc80000010000 */
[----:B-----5:R-:W-:-:S04]  /*0e40*/  FADD.FTZ R12, R12, R35 ;  /* 0x000000230c0c7221 */ /* 0x020fc80000010000 */
[----:B------:R-:W-:-:S04]  /*0e50*/  FADD.FTZ R12, R12, R37 ;  /* 0x000000250c0c7221 */ /* 0x000fc80000010000 */
[----:B------:R-:W-:-:S04]  /*0e60*/  FADD.FTZ R12, R12, R39 ;  /* 0x000000270c0c7221 */ /* 0x000fc80000010000 */
[----:B------:R-:W-:-:S04]  /*0e70*/  FADD.FTZ R12, R12, R41 ;  /* 0x000000290c0c7221 */ /* 0x000fc80000010000 */
[----:B----4-:R-:W-:-:S04]  /*0e80*/  FADD.FTZ R12, R12, R43 ;  /* 0x0000002b0c0c7221 */ /* 0x010fc80000010000 */
        /* <DEDUP_REMOVED lines=10> */
.L_x_257:
[----:B------:R-:W-:Y:S05]  /*0f30*/  BSYNC B1 ;  /* 0x0000000000017941 */ /* 0x000fea0003800000 */
.L_x_256:
[----:B------:R-:W-:Y:S01]  /*0f40*/  IMAD.IADD R10, R4, 0x1, -R8 ;  /* 0x00000001040a7824 */ /* 0x000fe200078e0a08 */
[----:B------:R-:W-:Y:S04]  /*0f50*/  BSSY B1, `(.L_x_259) ;  /* 0x000002c000017945 */ /* 0x000fe80003800000 */
[----:B------:R-:W-:-:S12]  /*0f60*/  ISETP.GT.AND P1, PT, R10, 0x4, PT ;  /* 0x000000040a00780c */ /* 0x000fd80003f24270 */
[----:B------:R-:W-:Y:S05]  /*0f70*/  @!P1 BRA `(.L_x_260) ;  /* 0x0000029000009947 */ /* 0x000fea0003800000 */
[-C--:B------:R-:W-:Y:S01]  /*0f80*/  IADD3 R11, P0, R17, R2.reuse, RZ ;  /* 0x00000002110b7210 */ /* 0x080fe20007f1e0ff */
[----:B------:R-:W-:Y:S01]  /*0f90*/  IMAD.IADD R25, R7, 0x1, R17 ;  /* 0x0000000107197824 */ /* 0x000fe200078e0211 */
[----:B------:R-:W-:Y:S02]  /*0fa0*/  SHF.R.S32.HI R27, RZ, 0x1f, R7 ;  /* 0x0000001fff1b7819 */ /* 0x000fe40000011407 */
[----:B------:R-:W-:Y:S02]  /*0fb0*/  LEA.HI.X.SX32 R12, R17, R3, 0x1, P0 ;  /* 0x00000003110c7211 */ /* 0x000fe400000f0eff */
[----:B------:R-:W-:Y:S02]  /*0fc0*/  LEA R10, P0, R11, c[0x0][0x160], 0x2 ;  /* 0x000058000b0a7a11 */ /* 0x000fe400078010ff */
[----:B------:R-:W-:Y:S02]  /*0fd0*/  IADD3 R17, P1, R25, R2, RZ ;  /* 0x0000000219117210 */ /* 0x000fe40007f3e0ff */
[----:B------:R-:W-:-:S02]  /*0fe0*/  LEA.HI.X R11, R11, c[0x0][0x164], R12, 0x2, P0 ;  /* 0x000059000b0b7a11 */ /* 0x000fc400000f140c */
[----:B------:R-:W-:Y:S02]  /*0ff0*/  IADD3 R12, P0, R7, R10, RZ ;  /* 0x0000000a070c7210 */ /* 0x000fe40007f1e0ff */
[----:B------:R-:W-:Y:S02]  /*1000*/  LEA.HI.X.SX32 R20, R25, R3, 0x1, P1 ;  /* 0x0000000319147211 */ /* 0x000fe400008f0eff */
[----:B------:R-:W-:Y:S01]  /*1010*/  LEA R18, P1, R17, c[0x0][0x160], 0x2 ;  /* 0x0000580011127a11 */ /* 0x000fe200078210ff */
[----:B------:R-:W-:Y:S01]  /*1020*/  IMAD.X R13, R27, 0x1, R11, P0 ;  /* 0x000000011b0d7824 */ /* 0x000fe200000e060b */
[----:B------:R-:W-:Y:S01]  /*1030*/  IADD3 R14, P0, R7, R12, RZ ;  /* 0x0000000c070e7210 */ /* 0x000fe20007f1e0ff */
[----:B------:R0:W2:Y:S01]  /*1040*/  LDG.E.CONSTANT.SYS R24, [R10] ;  /* 0x000000000a187381 */ /* 0x0000a200001e6900 */
[----:B------:R-:W-:-:S03]  /*1050*/  LEA.HI.X R19, R17, c[0x0][0x164], R20, 0x2, P1 ;  /* 0x0000590011137a11 */ /* 0x000fc600008f1414 */
[----:B------:R-:W-:Y:S01]  /*1060*/  IMAD.X R15, R27, 0x1, R13, P0 ;  /* 0x000000011b0f7824 */ /* 0x000fe200000e060d */
[----:B------:R-:W-:Y:S01]  /*1070*/  IADD3 R16, P0, R7, R14, RZ ;  /* 0x0000000e07107210 */ /* 0x000fe20007f1e0ff */
[----:B------:R-:W3:Y:S04]  /*1080*/  LDG.E.CONSTANT.SYS R13, [R12] ;  /* 0x000000000c0d7381 */ /* 0x000ee800001e6900 */
[----:B------:R-:W-:Y:S01]  /*1090*/  IMAD.X R17, R27, 0x1, R15, P0 ;  /* 0x000000011b117824 */ /* 0x000fe200000e060f */
[----:B------:R-:W-:Y:S01]  /*10a0*/  IADD3 R20, P0, R7, R18, RZ ;  /* 0x0000001207147210 */ /* 0x000fe20007f1e0ff */
[----:B------:R-:W4:Y:S04]  /*10b0*/  LDG.E.CONSTANT.SYS R14, [R14] ;  /* 0x000000000e0e7381 */ /* 0x000f2800001e6900 */
[----:B------:R-:W-:Y:S01]  /*10c0*/  IMAD.X R21, R27, 0x1, R19, P0 ;  /* 0x000000011b157824 */ /* 0x000fe200000e0613 */
[----:B------:R-:W-:Y:S01]  /*10d0*/  IADD3 R22, P0, R7, R20, RZ ;  /* 0x0000001407167210 */ /* 0x000fe20007f1e0ff */
[----:B------:R1:W5:Y:S04]  /*10e0*/  LDG.E.CONSTANT.SYS R16, [R16] ;  /* 0x0000000010107381 */ /* 0x00036800001e6900 */
[----:B------:R-:W-:Y:S01]  /*10f0*/  IMAD.X R23, R27, 0x1, R21, P0 ;  /* 0x000000011b177824 */ /* 0x000fe200000e0615 */
[----:B0-----:R-:W-:Y:S01]  /*1100*/  IADD3 R10, P0, R7, R22, RZ ;  /* 0x00000016070a7210 */ /* 0x001fe20007f1e0ff */
[----:B------:R-:W5:Y:S04]  /*1110*/  LDG.E.CONSTANT.SYS R18, [R18] ;  /* 0x0000000012127381 */ /* 0x000f6800001e6900 */
[----:B------:R-:W5:Y:S01]  /*1120*/  LDG.E.CONSTANT.SYS R20, [R20] ;  /* 0x0000000014147381 */ /* 0x000f6200001e6900 */
[----:B------:R-:W-:-:S03]  /*1130*/  IMAD.X R11, R27, 0x1, R23, P0 ;  /* 0x000000011b0b7824 */ /* 0x000fc600000e0617 */
[----:B------:R-:W5:Y:S05]  /*1140*/  LDG.E.CONSTANT.SYS R22, [R22] ;  /* 0x0000000016167381 */ /* 0x000f6a00001e6900 */
[----:B------:R-:W5:Y:S01]  /*1150*/  LDG.E.CONSTANT.SYS R10, [R10] ;  /* 0x000000000a0a7381 */ /* 0x000f6200001e6900 */
[----:B------:R-:W-:Y:S01]  /*1160*/  PLOP3.LUT P0, PT, PT, PT, PT, 0x8, 0x0 ;  /* 0x000000000000781c */ /* 0x000fe20003f0e170 */
[----:B-1----:R-:W-:Y:S01]  /*1170*/  IMAD.IADD R17, R7, 0x1, R25 ;  /* 0x0000000107117824 */ /* 0x002fe200078e0219 */
[----:B------:R-:W-:Y:S01]  /*1180*/  IADD3 R8, R8, 0x8, RZ ;  /* 0x0000000808087810 */ /* 0x000fe20007ffe0ff */
[----:B--2---:R-:W-:-:S04]  /*1190*/  FADD.FTZ R24, R9, R24 ;  /* 0x0000001809187221 */ /* 0x004fc80000010000 */
[----:B---3--:R-:W-:-:S04]  /*11a0*/  FADD.FTZ R13, R24, R13 ;  /* 0x0000000d180d7221 */ /* 0x008fc80000010000 */
[----:B----4-:R-:W-:-:S04]  /*11b0*/  FADD.FTZ R13, R13, R14 ;  /* 0x0000000e0d0d7221 */ /* 0x010fc80000010000 */
[----:B-----5:R-:W-:-:S04]  /*11c0*/  FADD.FTZ R13, R13, R16 ;  /* 0x000000100d0d7221 */ /* 0x020fc80000010000 */
[----:B------:R-:W-:-:S04]  /*11d0*/  FADD.FTZ R13, R13, R18 ;  /* 0x000000120d0d7221 */ /* 0x000fc80000010000 */
[----:B------:R-:W-:-:S04]  /*11e0*/  FADD.FTZ R13, R13, R20 ;  /* 0x000000140d0d7221 */ /* 0x000fc80000010000 */
[----:B------:R-:W-:-:S04]  /*11f0*/  FADD.FTZ R13, R13, R22 ;  /* 0x000000160d0d7221 */ /* 0x000fc80000010000 */
[----:B------:R-:W-:-:S08]  /*1200*/  FADD.FTZ R9, R13, R10 ;  /* 0x0000000a0d097221 */ /* 0x000fd00000010000 */
.L_x_260:
[----:B------:R-:W-:Y:S05]  /*1210*/  BSYNC B1 ;  /* 0x0000000000017941 */ /* 0x000fea0003800000 */
.L_x_259:
[----:B------:R-:W-:-:S12]  /*1220*/  ISETP.LT.OR P0, PT, R8, R4, P0 ;  /* 0x000000040800720c */ /* 0x000fd80000701670 */
[----:B------:R-:W-:Y:S05]  /*1230*/  @!P0 BRA `(.L_x_251) ;  /* 0x0000013000008947 */ /* 0x000fea0003800000 */
[C---:B------:R-:W-:Y:S02]  /*1240*/  IADD3 R4, P0, R17.reuse, R2, RZ ;  /* 0x0000000211047210 */ /* 0x040fe40007f1e0ff */
[----:B------:R-:W-:Y:S02]  /*1250*/  SHF.R.S32.HI R19, RZ, 0x1f, R7 ;  /* 0x0000001fff137819 */ /* 0x000fe40000011407 */
[C---:B------:R-:W-:Y:S02]  /*1260*/  LEA R10, P1, R4.reuse, c[0x0][0x160], 0x2 ;  /* 0x00005800040a7a11 */ /* 0x040fe400078210ff */
[----:B------:R-:W-:Y:S02]  /*1270*/  LEA.HI.X.SX32 R17, R17, R3, 0x1, P0 ;  /* 0x0000000311117211 */ /* 0x000fe400000f0eff */
[----:B------:R-:W-:Y:S02]  /*1280*/  IADD3 R12, P0, R7, R10, RZ ;  /* 0x0000000a070c7210 */ /* 0x000fe40007f1e0ff */
[----:B------:R-:W-:-:S02]  /*1290*/  LEA.HI.X R11, R4, c[0x0][0x164], R17, 0x2, P1 ;  /* 0x00005900040b7a11 */ /* 0x000fc400008f1411 */
[----:B------:R-:W-:-:S03]  /*12a0*/  IADD3 R14, P1, R7, R12, RZ ;  /* 0x0000000c070e7210 */ /* 0x000fc60007f3e0ff */
[----:B------:R-:W-:Y:S01]  /*12b0*/  IMAD.X R13, R19, 0x1, R11, P0 ;  /* 0x00000001130d7824 */ /* 0x000fe200000e060b */
[----:B------:R-:W-:Y:S02]  /*12c0*/  IADD3 R16, P0, R7, R14, RZ ;  /* 0x0000000e07107210 */ /* 0x000fe40007f1e0ff */
[----:B------:R-:W2:Y:S01]  /*12d0*/  LDG.E.CONSTANT.SYS R10, [R10] ;  /* 0x000000000a0a7381 */ /* 0x000ea200001e6900 */
[----:B------:R-:W-:-:S04]  /*12e0*/  IMAD.X R15, R19, 0x1, R13, P1 ;  /* 0x00000001130f7824 */ /* 0x000fc800008e060d */
[----:B------:R-:W3:Y:S01]  /*12f0*/  LDG.E.CONSTANT.SYS R12, [R12] ;  /* 0x000000000c0c7381 */ /* 0x000ee200001e6900 */
[----:B------:R-:W-:-:S03]  /*1300*/  IMAD.X R17, R19, 0x1, R15, P0 ;  /* 0x0000000113117824 */ /* 0x000fc600000e060f */
[----:B------:R-:W4:Y:S05]  /*1310*/  LDG.E.CONSTANT.SYS R14, [R14] ;  /* 0x000000000e0e7381 */ /* 0x000f2a00001e6900 */
[----:B------:R-:W5:Y:S01]  /*1320*/  LDG.E.CONSTANT.SYS R16, [R16] ;  /* 0x0000000010107381 */ /* 0x000f6200001e6900 */
[----:B--2---:R-:W-:-:S04]  /*1330*/  FADD.FTZ R9, R9, R10 ;  /* 0x0000000a09097221 */ /* 0x004fc80000010000 */
[----:B---3--:R-:W-:-:S04]  /*1340*/  FADD.FTZ R9, R9, R12 ;  /* 0x0000000c09097221 */ /* 0x008fc80000010000 */
[----:B----4-:R-:W-:-:S04]  /*1350*/  FADD.FTZ R9, R9, R14 ;  /* 0x0000000e09097221 */ /* 0x010fc80000010000 */
[----:B-----5:R-:W-:-:S08]  /*1360*/  FADD.FTZ R9, R9, R16 ;  /* 0x0000001009097221 */ /* 0x020fd00000010000 */
.L_x_251:
[----:B------:R-:W-:Y:S05]  /*1370*/  BSYNC B0 ;  /* 0x0000000000007941 */ /* 0x000fea0003800000 */
.L_x_250:
[----:B------:R-:W0:Y:S01]  /*1380*/  I2F R6, R6 ;  /* 0x0000000600067306 */ /* 0x000e220000201400 */
[----:B------:R-:W-:-:S05]  /*1390*/  IMAD R5, R0, c[0x0][0x178], R5 ;  /* 0x00005e0000057a24 */ /* 0x000fca00078e0205 */
[----:B------:R-:W-:-:S04]  /*13a0*/  IADD3 R0, P0, R5, R2, RZ ;  /* 0x0000000205007210 */ /* 0x000fc80007f1e0ff */
[----:B------:R-:W-:Y:S02]  /*13b0*/  LEA.HI.X.SX32 R3, R5, R3, 0x1, P0 ;  /* 0x0000000305037211 */ /* 0x000fe400000f0eff */
[----:B------:R-:W-:Y:S01]  /*13c0*/  LEA R2, P0, R0, c[0x0][0x168], 0x2 ;  /* 0x00005a0000027a11 */ /* 0x000fe200078010ff */
[----:B0-----:R-:W0:Y:S03]  /*13d0*/  MUFU.RCP R4, R6 ;  /* 0x0000000600047308 */ /* 0x001e260000001000 */
[----:B------:R-:W-:Y:S01]  /*13e0*/  LEA.HI.X R3, R0, c[0x0][0x16c], R3, 0x2, P0 ;  /* 0x00005b0000037a11 */ /* 0x000fe200000f1403 */
[----:B0-----:R-:W-:-:S08]  /*13f0*/  FMUL.FTZ R9, R4, R9 ;  /* 0x0000000904097220 */ /* 0x001fd00000410000 */
[----:B------:R-:W-:Y:S01]  /*1400*/  STG.E.SYS [R2], R9 ;  /* 0x0000000902007386 */ /* 0x000fe2000010e900 */
[----:B------:R-:W-:Y:S05]  /*1410*/  EXIT ;  /* 0x000000000000794d */ /* 0x000fea0003800000 */
.L_x_261:
[----:B------:R-:W-:-:S00]  /*1420*/  BRA `(.L_x_261) ;  /* 0xfffffff000007947 */ /* 0x000fc0000383ffff */
[----:B------:R-:W-:-:S00]  /*1430*/  NOP ;  /* 0x0000000000007918 */ /* 0x000fc00000000000 */
[----:B------:R-:W-:-:S00]  /*1440*/  NOP ;  /* 0x0000000000007918 */ /* 0x000fc00000000000 */
[----:B------:R-:W-:-:S00]  /*1450*/  NOP ;  /* 0x0000000000007918 */ /* 0x000fc00000000000 */
[----:B------:R-:W-:-:S00]  /*1460*/  NOP ;  /* 0x0000000000007918 */ /* 0x000fc00000000000 */
[----:B------:R-:W-:-:S00]  /*1470*/  NOP ;  /* 0x0000000000007918 */ /* 0x000fc00000000000 */
.L_x_439:


//--------------------- .text.kernel_cuda_filter_nlm_calc_difference --------------------------
	.section	.text.kernel_cuda_filter_nlm_calc_difference,"ax",@progbits
	.sectioninfo	@"SHI_REGISTERS=44"
	.align	128
        .global         kernel_cuda_filter_nlm_calc_difference
        .type           kernel_cuda_filter_nlm_calc_difference,@function
        .size           kernel_cuda_filter_nlm_calc_difference,(.L_x_440 - kernel_cuda_filter_nlm_calc_difference)
        .other          kernel_cuda_filter_nlm_calc_difference,@"STO_CUDA_ENTRY STV_DEFAULT"
kernel_cuda_filter_nlm_calc_difference:
.text.kernel_cuda_filter_nlm_calc_difference:
[----:B------:R-:W-:-:S08]  /*0000*/  MOV R1, c[0x0][0x28] ;  /* 0x00000a0000017a02 */ /* 0x000fd00000000f00 */
        /* <DEDUP_REMOVED lines=13> */
[----:B0-----:R-:W-:Y:S01]  /*00e0*/  MOV R2, RZ ;  /* 0x000000ff00027202 */ /* 0x001fe20000000f00 */
        /* <DEDUP_REMOVED lines=13> */
[-C--:B------:R-:W-:Y:S02]  /*01c0*/  @!P1 IADD3 R2, R2, -R7.reuse, RZ ;  /* 0x8000000702029210 */ /* 0x080fe40007ffe0ff */
[----:B------:R-:W-:Y:S02]  /*01d0*/  ISETP.NE.AND P1, PT, RZ, UR4, PT ;  /* 0x00000004ff007c0c */ /* 0x000fe4000bf25270 */
[CC--:B------:R-:W-:Y:S02]  /*01e0*/  ISETP.GE.U32.AND P0, PT, R2.reuse, R7.reuse, PT ;  /* 0x000000070200720c */ /* 0x0c0fe40003f06070 */
[----:B------:R-:W-:-:S10]  /*01f0*/  IADD3 R3, R2, -R7, RZ ;  /* 0x8000000702037210 */ /* 0x000fd40007ffe0ff */
        /* <DEDUP_REMOVED lines=13> */
[----:B------:R-:W-:Y:S02]  /*02d0*/  IMNMX R0, RZ, R10, !PT ;  /* 0x0000000aff007217 */ /* 0x000fe40007800200 */
[----:B------:R-:W-:Y:S01]  /*02e0*/  IMNMX R4, RZ, R12, !PT ;  /* 0x0000000cff047217 */ /* 0x000fe20007800200 */
[----:B------:R-:W-:Y:S01]  /*02f0*/  IMAD.MOV R6, RZ, RZ, -R12 ;  /* 0x000000ffff067224 */ /* 0x000fe200078e0a0c */
[----:B------:R-:W-:Y:S02]  /*0300*/  IADD3 R5, -R10, RZ, RZ ;  /* 0x000000ff0a057210 */ /* 0x000fe40007ffe1ff */
[----:B------:R-:W-:-:S02]  /*0310*/  IADD3 R0, -R0, c[0x0][0x178], RZ ;  /* 0x00005e0000007a10 */ /* 0x000fc40007ffe1ff */
[----:B------:R-:W-:Y:S02]  /*0320*/  IADD3 R4, -R4, c[0x0][0x17c], RZ ;  /* 0x00005f0004047a10 */ /* 0x000fe40007ffe1ff */
[----:B------:R-:W-:Y:S02]  /*0330*/  IMNMX R13, RZ, R5, !PT ;  /* 0x00000005ff0d7217 */ /* 0x000fe40007800200 */
[----:B------:R-:W-:Y:S02]  /*0340*/  IMNMX R0, R0, c[0x0][0x178], PT ;  /* 0x00005e0000007a17 */ /* 0x000fe40003800200 */
[----:B------:R-:W-:Y:S02]  /*0350*/  IMNMX R15, RZ, R6, !PT ;  /* 0x00000006ff0f7217 */ /* 0x000fe40007800200 */
[----:B------:R-:W-:Y:S02]  /*0360*/  IMNMX R14, R4, c[0x0][0x17c], PT ;  /* 0x00005f00040e7a17 */ /* 0x000fe40003800200 */
        /* <DEDUP_REMOVED lines=9> */
[----:B------:R-:W-:Y:S01]  /*0400*/  IADD3 R18, RZ, -R18, RZ ;  /* 0x80000012ff127210 */ /* 0x000fe20007ffe0ff */
        /* <DEDUP_REMOVED lines=9> */
[----:B------:R-:W-:Y:S02]  /*04a0*/  MOV R4, R18 ;  /* 0x0000001200047202 */ /* 0x000fe40000000f00 */
[----:B------:R-:W-:-:S03]  /*04b0*/  LOP3.LUT R7, RZ, R17, RZ, 0x33, !PT ;  /* 0x00000011ff077212 */ /* 0x000fc600078e33ff */
[----:B------:R-:W-:-:S04]  /*04c0*/  IMAD.HI.U32 R5, R5, R6, RZ ;  /* 0x0000000605057227 */ /* 0x000fc800078e00ff */
[----:B------:R-:W-:Y:S01]  /*04d0*/  IMAD R4, R5, R4, R6 ;  /* 0x0000000405047224 */ /* 0x000fe200078e0206 */
[----:B------:R-:W-:-:S04]  /*04e0*/  LOP3.LUT R6, R0, R17, RZ, 0x3c, !PT ;  /* 0x0000001100067212 */ /* 0x000fc800078e3cff */
[----:B------:R-:W-:Y:S02]  /*04f0*/  ISETP.GT.U32.AND P2, PT, R9, R4, PT ;  /* 0x000000040900720c */ /* 0x000fe40003f44070 */
[----:B------:R-:W-:Y:S02]  /*0500*/  ISETP.GE.AND P3, PT, R6, RZ, PT ;  /* 0x000000ff0600720c */ /* 0x000fe40003f66270 */
[----:B------:R-:W-:-:S04]  /*0510*/  IADD3 R6, R5, 0x1, RZ ;  /* 0x0000000105067810 */ /* 0x000fc80007ffe0ff */
[----:B------:R-:W-:-:S04]  /*0520*/  SEL R6, R6, R5, !P2 ;  /* 0x0000000506067207 */ /* 0x000fc80005000000 */
[----:B------:R-:W-:-:S05]  /*0530*/  @!P2 IMAD.IADD R4, R4, 0x1, -R9 ;  /* 0x000000010404a824 */ /* 0x000fca00078e0a09 */
[CC--:B------:R-:W-:Y:S02]  /*0540*/  ISETP.GE.U32.AND P1, PT, R4.reuse, R9.reuse, PT ;  /* 0x000000090400720c */ /* 0x0c0fe40003f26070 */
[----:B------:R-:W-:Y:S02]  /*0550*/  ISETP.GT.U32.AND P2, PT, R9, R4, PT ;  /* 0x000000040900720c */ /* 0x000fe40003f44070 */
[----:B------:R-:W-:-:S04]  /*0560*/  IADD3 R5, R4, -R9, RZ ;  /* 0x8000000904057210 */ /* 0x000fc80007ffe0ff */
[----:B------:R-:W-:-:S04]  /*0570*/  SEL R4, R5, R4, !P2 ;  /* 0x0000000405047207 */ /* 0x000fc80005000000 */
[----:B------:R-:W-:Y:S02]  /*0580*/  @P1 IADD3 R6, R6, 0x1, RZ ;  /* 0x0000000106061810 */ /* 0x000fe40007ffe0ff */
[----:B------:R-:W-:Y:S02]  /*0590*/  ISETP.NE.AND P1, PT, R17, RZ, PT ;  /* 0x000000ff1100720c */ /* 0x000fe40003f25270 */
[----:B------:R-:W-:Y:S02]  /*05a0*/  @!P3 IADD3 R6, -R6, RZ, RZ ;  /* 0x000000ff0606b210 */ /* 0x000fe40007ffe1ff */
[----:B------:R-:W-:Y:S02]  /*05b0*/  ISETP.GE.AND P3, PT, R0, RZ, PT ;  /* 0x000000ff0000720c */ /* 0x000fe40003f66270 */
[----:B------:R-:W-:-:S05]  /*05c0*/  SEL R6, R7, R6, !P1 ;  /* 0x0000000607067207 */ /* 0x000fca0004800000 */
[----:B------:R-:W-:-:S05]  /*05d0*/  IMAD.IADD R15, R15, 0x1, R6 ;  /* 0x000000010f0f7824 */ /* 0x000fca00078e0206 */
[----:B------:R-:W-:Y:S01]  /*05e0*/  ISETP.GE.AND P4, PT, R15, R14, PT ;  /* 0x0000000e0f00720c */ /* 0x000fe20003f86270 */
[----:B------:R-:W-:-:S05]  /*05f0*/  @!P3 IMAD.MOV R4, RZ, RZ, -R4 ;  /* 0x000000ffff04b224 */ /* 0x000fca00078e0a04 */
[----:B------:R-:W-:-:S04]  /*0600*/  SEL R4, R7, R4, !P1 ;  /* 0x0000000407047207 */ /* 0x000fc80004800000 */
[----:B------:R-:W-:Y:S02]  /*0610*/  IADD3 R13, R13, R4, RZ ;  /* 0x000000040d0d7210 */ /* 0x000fe40007ffe0ff */
[----:B------:R-:W-:Y:S01]  /*0620*/  @!P4 IMAD R0, R11, UR4, R8 ;  /* 0x000000040b00cc24 */ /* 0x000fe2000f8e0208 */
[----:B------:R-:W-:-:S03]  /*0630*/  @!P4 PLOP3.LUT P0, PT, PT, PT, PT, 0x8, 0x0 ;  /* 0x000000000000c81c */ /* 0x000fc60003f0e170 */
[----:B------:R-:W-:-:S04]  /*0640*/  @!P4 IMAD R5, R0, c[0x0][0x184], RZ ;  /* 0x000061000005ca24 */ /* 0x000fc800078e02ff */
[--C-:B------:R-:W-:Y:S01]  /*0650*/  @!P4 IMAD.MOV.U32 R2, RZ, RZ, R5.reuse ;  /* 0x000000ffff02c224 */ /* 0x100fe200078e0005 */
[----:B------:R-:W-:-:S08]  /*0660*/  @!P4 SHF.R.S32.HI R3, RZ, 0x1f, R5 ;  /* 0x0000001fff03c819 */ /* 0x000fd00000011405 */
.L_x_263:
[----:B------:R-:W-:Y:S05]  /*0670*/  BSYNC B0 ;  /* 0x0000000000007941 */ /* 0x000fea0003800000 */
.L_x_262:
[----:B------:R-:W-:Y:S05]  /*0680*/  @P0 EXIT ;  /* 0x000000000000094d */ /* 0x000fea0003800000 */
[----:B------:R-:W-:Y:S01]  /*0690*/  ISETP.NE.AND P1, PT, RZ, c[0x0][0x18c], PT ;  /* 0x00006300ff007a0c */ /* 0x000fe20003f25270 */
[----:B------:R-:W-:Y:S01]  /*06a0*/  IMAD.IADD R0, R12, 0x1, R15 ;  /* 0x000000010c007824 */ /* 0x000fe200078e020f */
[----:B------:R-:W-:Y:S01]  /*06b0*/  MOV R4, 0x1 ;  /* 0x0000000100047802 */ /* 0x000fe20000000f00 */
[----:B------:R-:W-:Y:S01]  /*06c0*/  IMAD R5, R15, c[0x0][0x180], R13 ;  /* 0x000060000f057a24 */ /* 0x000fe200078e020d */
[----:B------:R-:W-:Y:S02]  /*06d0*/  IADD3 R7, R10, R13, RZ ;  /* 0x0000000d0a077210 */ /* 0x000fe40007ffe0ff */
[----:B------:R-:W-:Y:S02]  /*06e0*/  SEL R4, R4, 0x3, !P1 ;  /* 0x0000000304047807 */ /* 0x000fe40004800000 */
[----:B------:R-:W-:Y:S01]  /*06f0*/  PLOP3.LUT P0, PT, PT, PT, PT, 0x80, 0x0 ;  /* 0x000000000000781c */ /* 0x000fe20003f0f070 */
[----:B------:R-:W-:Y:S01]  /*0700*/  IMAD R26, R0, c[0x0][0x180], R7 ;  /* 0x00006000001a7a24 */ /* 0x000fe200078e0207 */
[----:B------:R-:W-:Y:S01]  /*0710*/  ISETP.GT.AND P2, PT, R4, 0x3, PT ;  /* 0x000000030400780c */ /* 0x000fe20003f44270 */
[----:B------:R-:W-:Y:S01]  /*0720*/  IMAD.MOV.U32 R0, RZ, RZ, RZ ;  /* 0x000000ffff007224 */ /* 0x000fe200078e00ff */
[----:B------:R0:W1:Y:S01]  /*0730*/  @P1 I2F R6, R4 ;  /* 0x0000000400061306 */ /* 0x0000620000201400 */
[----:B------:R-:W-:-:S02]  /*0740*/  MOV R7, RZ ;  /* 0x000000ff00077202 */ /* 0x000fc40000000f00 */
[----:B------:R-:W-:-:S07]  /*0750*/  MOV R20, R5 ;  /* 0x0000000500147202 */ /* 0x000fce0000000f00 */
[----:B------:R-:W-:Y:S05]  /*0760*/  @!P2 BRA `(.L_x_264) ;  /* 0x000005300000a947 */ /* 0x000fea0003800000 */
[----:B0-----:R-:W-:Y:S02]  /*0770*/  PLOP3.LUT P0, PT, PT, PT, PT, 0x8, 0x0 ;  /* 0x000000000000781c */ /* 0x001fe40003f0e170 */
[----:B------:R-:W-:-:S10]  /*0780*/  IADD3 R8, R4, -0x3, RZ ;  /* 0xfffffffd04087810 */ /* 0x000fd40007ffe0ff */
.L_x_265:
[----:B------:R-:W-:Y:S02]  /*0790*/  MOV R41, 0x4 ;  /* 0x0000000400297802 */ /* 0x000fe40000000f00 */
[----:B------:R-:W-:Y:S02]  /*07a0*/  IADD3 R11, R20, c[0x0][0x18c], RZ ;  /* 0x00006300140b7a10 */ /* 0x000fe40007ffe0ff */
[----:B------:R-:W-:Y:S01]  /*07b0*/  IADD3 R24, R26, c[0x0][0x18c], RZ ;  /* 0x000063001a187a10 */ /* 0x000fe20007ffe0ff */
[CC--:B------:R-:W-:Y:S02]  /*07c0*/  IMAD.WIDE R12, R20.reuse, R41.reuse, c[0x0][0x160] ;  /* 0x00005800140c7625 */ /* 0x0c0fe400078e0229 */
[-C--:B------:R-:W-:Y:S02]  /*07d0*/  IMAD.WIDE R20, R20, R41.reuse, c[0x0][0x168] ;  /* 0x00005a0014147625 */ /* 0x080fe400078e0229 */
[----:B------:R-:W-:-:S02]  /*07e0*/  IMAD.WIDE R22, R26, R41, c[0x0][0x168] ;  /* 0x00005a001a167625 */ /* 0x000fc400078e0229 */
[-C--:B------:R-:W-:Y:S01]  /*07f0*/  IMAD.WIDE R18, R26, R41.reuse, c[0x0][0x160] ;  /* 0x000058001a127625 */ /* 0x080fe200078e0229 */
[C---:B------:R-:W-:Y:S01]  /*0800*/  IADD3 R34, R24.reuse, c[0x0][0x18c], RZ ;  /* 0x0000630018227a10 */ /* 0x040fe20007ffe0ff */
[-C--:B------:R-:W-:Y:S01]  /*0810*/  IMAD.WIDE R28, R24, R41.reuse, c[0x0][0x168] ;  /* 0x00005a00181c7625 */ /* 0x080fe200078e0229 */
[C---:B------:R-:W-:Y:S01]  /*0820*/  IADD3 R35, R11.reuse, c[0x0][0x18c], RZ ;  /* 0x000063000b237a10 */ /* 0x040fe20007ffe0ff */
[-C--:B------:R-:W-:Y:S01]  /*0830*/  IMAD.WIDE R26, R11, R41.reuse, c[0x0][0x168] ;  /* 0x00005a000b1a7625 */ /* 0x080fe200078e0229 */
[C---:B------:R-:W-:Y:S01]  /*0840*/  IADD3 R9, R34.reuse, c[0x0][0x18c], RZ ;  /* 0x0000630022097a10 */ /* 0x040fe20007ffe0ff */
[----:B------:R0:W2:Y:S01]  /*0850*/  LDG.E.CONSTANT.SYS R16, [R20] ;  /* 0x0000000014107381 */ /* 0x0000a200001e6900 */
[C---:B------:R-:W-:Y:S01]  /*0860*/  IADD3 R10, R35.reuse, c[0x0][0x18c], RZ ;  /* 0x00006300230a7a10 */ /* 0x040fe20007ffe0ff */
[-C--:B------:R-:W-:Y:S02]  /*0870*/  IMAD.WIDE R32, R34, R41.reuse, c[0x0][0x168] ;  /* 0x00005a0022207625 */ /* 0x080fe400078e0229 */
[----:B------:R3:W2:Y:S01]  /*0880*/  LDG.E.CONSTANT.SYS R39, [R22] ;  /* 0x0000000016277381 */ /* 0x0006a200001e6900 */
[----:B------:R-:W-:-:S02]  /*0890*/  IMAD.WIDE R30, R35, R41, c[0x0][0x168] ;  /* 0x00005a00231e7625 */ /* 0x000fc400078e0229 */
[-C--:B------:R-:W-:Y:S01]  /*08a0*/  IMAD.WIDE R36, R10, R41.reuse, c[0x0][0x168] ;  /* 0x00005a000a247625 */ /* 0x080fe200078e0229 */
[----:B------:R4:W5:Y:S04]  /*08b0*/  LDG.E.CONSTANT.SYS R17, [R18] ;  /* 0x0000000012117381 */ /* 0x00096800001e6900 */
[----:B------:R1:W5:Y:S01]  /*08c0*/  LDG.E.CONSTANT.SYS R12, [R12] ;  /* 0x000000000c0c7381 */ /* 0x00036200001e6900 */
[----:B0-----:R-:W-:-:S03]  /*08d0*/  IMAD.WIDE R20, R11, R41, c[0x0][0x160] ;  /* 0x000058000b147625 */ /* 0x001fc600078e0229 */
[----:B------:R0:W5:Y:S01]  /*08e0*/  LDG.E.CONSTANT.SYS R38, [R28] ;  /* 0x000000001c267381 */ /* 0x00016200001e6900 */
[----:B----4-:R-:W-:-:S03]  /*08f0*/  IMAD.WIDE R18, R9, R41, c[0x0][0x168] ;  /* 0x00005a0009127625 */ /* 0x010fc600078e0229 */
[----:B------:R4:W5:Y:S04]  /*0900*/  LDG.E.CONSTANT.SYS R15, [R26] ;  /* 0x000000001a0f7381 */ /* 0x00096800001e6900 */
[----:B------:R-:W5:Y:S04]  /*0910*/  LDG.E.CONSTANT.SYS R14, [R32] ;  /* 0x00000000200e7381 */ /* 0x000f6800001e6900 */
[----:B------:R-:W5:Y:S01]  /*0920*/  LDG.E.CONSTANT.SYS R11, [R30] ;  /* 0x000000001e0b7381 */ /* 0x000f6200001e6900 */
[----:B------:R-:W-:-:S03]  /*0930*/  IMAD.WIDE R24, R24, R41, c[0x0][0x160] ;  /* 0x0000580018187625 */ /* 0x000fc600078e0229 */
[----:B-1----:R-:W5:Y:S04]  /*0940*/  LDG.E.CONSTANT.SYS R13, [R36] ;  /* 0x00000000240d7381 */ /* 0x002f6800001e6900 */
[----:B------:R-:W5:Y:S01]  /*0950*/  LDG.E.CONSTANT.SYS R18, [R18] ;  /* 0x0000000012127381 */ /* 0x000f6200001e6900 */
[-C--:B----4-:R-:W-:Y:S02]  /*0960*/  IMAD.WIDE R26, R34, R41.reuse, c[0x0][0x160] ;  /* 0x00005800221a7625 */ /* 0x090fe400078e0229 */
[-C--:B---3--:R-:W-:Y:S01]  /*0970*/  IMAD.WIDE R22, R35, R41.reuse, c[0x0][0x160] ;  /* 0x0000580023167625 */ /* 0x088fe200078e0229 */
[----:B------:R1:W3:Y:S01]  /*0980*/  LDG.E.CONSTANT.SYS R24, [R24] ;  /* 0x0000000018187381 */ /* 0x0002e200001e6900 */
[-C--:B------:R-:W-:Y:S02]  /*0990*/  IMAD.WIDE R34, R9, R41.reuse, c[0x0][0x160] ;  /* 0x0000580009227625 */ /* 0x080fe400078e0229 */
[----:B0-----:R-:W-:Y:S01]  /*09a0*/  IMAD.WIDE R28, R10, R41, c[0x0][0x160] ;  /* 0x000058000a1c7625 */ /* 0x001fe200078e0229 */
[----:B------:R2:W3:Y:S04]  /*09b0*/  LDG.E.CONSTANT.SYS R21, [R20] ;  /* 0x0000000014157381 */ /* 0x0004e800001e6900 */
[----:B------:R-:W4:Y:S04]  /*09c0*/  LDG.E.CONSTANT.SYS R26, [R26] ;  /* 0x000000001a1a7381 */ /* 0x000f2800001e6900 */
[----:B------:R-:W4:Y:S04]  /*09d0*/  LDG.E.CONSTANT.SYS R23, [R22] ;  /* 0x0000000016177381 */ /* 0x000f2800001e6900 */
[----:B------:R-:W4:Y:S04]  /*09e0*/  LDG.E.CONSTANT.SYS R34, [R34] ;  /* 0x0000000022227381 */ /* 0x000f2800001e6900 */
[----:B------:R-:W4:Y:S01]  /*09f0*/  LDG.E.CONSTANT.SYS R29, [R28] ;  /* 0x000000001c1d7381 */ /* 0x000f2200001e6900 */
[----:B-1----:R-:W-:Y:S01]  /*0a00*/  IMAD.MOV.U32 R25, RZ, RZ, c[0x0][0x194] ;  /* 0x00006500ff197624 */ /* 0x002fe200078e00ff */
[----:B------:R-:W-:-:S04]  /*0a10*/  IADD3 R7, R7, 0x4, RZ ;  /* 0x0000000407077810 */ /* 0x000fc80007ffe0ff */
[----:B------:R-:W-:Y:S01]  /*0a20*/  ISETP.GE.AND P2, PT, R7, R8, PT ;  /* 0x000000080700720c */ /* 0x000fe20003f46270 */
[C---:B--2---:R-:W-:Y:S01]  /*0a30*/  FADD.FTZ R20, R39.reuse, R16 ;  /* 0x0000001027147221 */ /* 0x044fe20000010000 */
[----:B------:R-:W-:-:S03]  /*0a40*/  FMNMX.FTZ R39, R39, R16, PT ;  /* 0x0000001027277209 */ /* 0x000fc60003810000 */
[-C--:B------:R-:W-:Y:S02]  /*0a50*/  FFMA.FTZ R20, R20, R25.reuse, 9.9999999392252902908e-09 ;  /* 0x322bcc7714147423 */ /* 0x080fe40000010019 */
[----:B------:R-:W-:Y:S02]  /*0a60*/  FADD.FTZ R39, R16, R39 ;  /* 0x0000002710277221 */ /* 0x000fe40000010000 */
[----:B-----5:R-:W-:Y:S02]  /*0a70*/  FADD.FTZ R12, -R17, R12 ;  /* 0x0000000c110c7221 */ /* 0x020fe40000010100 */
[----:B------:R-:W-:Y:S02]  /*0a80*/  FMUL.FTZ R39, R39, c[0x0][0x190] ;  /* 0x0000640027277a20 */ /* 0x000fe40000410000 */
[----:B------:R-:W-:Y:S01]  /*0a90*/  FADD.FTZ R17, R38, R15 ;  /* 0x0000000f26117221 */ /* 0x000fe20000010000 */
[----:B------:R-:W0:Y:S03]  /*0aa0*/  MUFU.RCP R20, R20 ;  /* 0x0000001400147308 */ /* 0x000e260000001000 */
[----:B------:R-:W-:-:S02]  /*0ab0*/  FFMA.FTZ R17, R17, R25, 9.9999999392252902908e-09 ;  /* 0x322bcc7711117423 */ /* 0x000fc40000010019 */
[----:B------:R-:W-:Y:S02]  /*0ac0*/  FADD.FTZ R16, R14, R11 ;  /* 0x0000000b0e107221 */ /* 0x000fe40000010000 */
[----:B------:R-:W-:Y:S01]  /*0ad0*/  FFMA.FTZ R39, R12, R12, -R39 ;  /* 0x0000000c0c277223 */ /* 0x000fe20000010827 */
[----:B------:R-:W-:Y:S01]  /*0ae0*/  FMNMX.FTZ R38, R38, R15, PT ;  /* 0x0000000f26267209 */ /* 0x000fe20003810000 */
[----:B------:R-:W-:Y:S01]  /*0af0*/  FFMA.FTZ R16, R16, R25, 9.9999999392252902908e-09 ;  /* 0x322bcc7710107423 */ /* 0x000fe20000010019 */
[----:B------:R-:W1:Y:S01]  /*0b00*/  MUFU.RCP R17, R17 ;  /* 0x0000001100117308 */ /* 0x000e620000001000 */
[----:B------:R-:W-:Y:S01]  /*0b10*/  FADD.FTZ R12, R18, R13 ;  /* 0x0000000d120c7221 */ /* 0x000fe20000010000 */
[----:B------:R-:W-:Y:S01]  /*0b20*/  FMNMX.FTZ R14, R14, R11, PT ;  /* 0x0000000b0e0e7209 */ /* 0x000fe20003810000 */
[----:B------:R-:W-:Y:S02]  /*0b30*/  FADD.FTZ R38, R15, R38 ;  /* 0x000000260f267221 */ /* 0x000fe40000010000 */
[----:B------:R-:W-:Y:S01]  /*0b40*/  FFMA.FTZ R12, R12, R25, 9.9999999392252902908e-09 ;  /* 0x322bcc770c0c7423 */ /* 0x000fe20000010019 */
[----:B------:R-:W2:Y:S01]  /*0b50*/  MUFU.RCP R16, R16 ;  /* 0x0000001000107308 */ /* 0x000ea20000001000 */
[----:B------:R-:W-:Y:S01]  /*0b60*/  FMNMX.FTZ R18, R18, R13, PT ;  /* 0x0000000d12127209 */ /* 0x000fe20003810000 */
[----:B------:R-:W-:-:S02]  /*0b70*/  FMUL.FTZ R38, R38, c[0x0][0x190] ;  /* 0x0000640026267a20 */ /* 0x000fc40000410000 */
[----:B---3--:R-:W-:Y:S01]  /*0b80*/  FADD.FTZ R21, -R24, R21 ;  /* 0x0000001518157221 */ /* 0x008fe20000010100 */
[----:B------:R-:W3:Y:S01]  /*0b90*/  MUFU.RCP R12, R12 ;  /* 0x0000000c000c7308 */ /* 0x000ee20000001000 */
[----:B------:R-:W-:Y:S02]  /*0ba0*/  FADD.FTZ R14, R11, R14 ;  /* 0x0000000e0b0e7221 */ /* 0x000fe40000010000 */
[----:B0-----:R-:W-:Y:S02]  /*0bb0*/  FFMA.FTZ R20, R39, R20, R0 ;  /* 0x0000001427147223 */ /* 0x001fe40000010000 */
[----:B------:R-:W-:Y:S02]  /*0bc0*/  FFMA.FTZ R21, R21, R21, -R38 ;  /* 0x0000001515157223 */ /* 0x000fe40000010826 */
[----:B----4-:R-:W-:Y:S02]  /*0bd0*/  FADD.FTZ R23, -R26, R23 ;  /* 0x000000171a177221 */ /* 0x010fe40000010100 */
[----:B------:R-:W-:-:S02]  /*0be0*/  FMUL.FTZ R14, R14, c[0x0][0x190] ;  /* 0x000064000e0e7a20 */ /* 0x000fc40000410000 */
[----:B------:R-:W-:Y:S02]  /*0bf0*/  FADD.FTZ R18, R13, R18 ;  /* 0x000000120d127221 */ /* 0x000fe40000010000 */
[----:B-1----:R-:W-:Y:S02]  /*0c00*/  FFMA.FTZ R17, R21, R17, R20 ;  /* 0x0000001115117223 */ /* 0x002fe40000010014 */
[----:B------:R-:W-:Y:S02]  /*0c10*/  FFMA.FTZ R14, R23, R23, -R14 ;  /* 0x00000017170e7223 */ /* 0x000fe4000001080e */
[----:B------:R-:W-:Y:S02]  /*0c20*/  FADD.FTZ R29, -R34, R29 ;  /* 0x0000001d221d7221 */ /* 0x000fe40000010100 */
[----:B------:R-:W-:Y:S02]  /*0c30*/  FMUL.FTZ R18, R18, c[0x0][0x190] ;  /* 0x0000640012127a20 */ /* 0x000fe40000410000 */
[----:B--2---:R-:W-:-:S02]  /*0c40*/  FFMA.FTZ R14, R14, R16, R17 ;  /* 0x000000100e0e7223 */ /* 0x004fc40000010011 */
[----:B------:R-:W-:Y:S01]  /*0c50*/  FFMA.FTZ R29, R29, R29, -R18 ;  /* 0x0000001d1d1d7223 */ /* 0x000fe20000010812 */
[----:B------:R-:W-:Y:S02]  /*0c60*/  IADD3 R20, R10, c[0x0][0x18c], RZ ;  /* 0x000063000a147a10 */ /* 0x000fe40007ffe0ff */
[----:B------:R-:W-:Y:S01]  /*0c70*/  IADD3 R26, R9, c[0x0][0x18c], RZ ;  /* 0x00006300091a7a10 */ /* 0x000fe20007ffe0ff */
[----:B---3--:R-:W-:Y:S01]  /*0c80*/  FFMA.FTZ R0, R29, R12, R14 ;  /* 0x0000000c1d007223 */ /* 0x008fe2000001000e */
[----:B------:R-:W-:Y:S07]  /*0c90*/  @!P2 BRA `(.L_x_265) ;  /* 0xfffffaf00000a947 */ /* 0x000fee000383ffff */
.L_x_264:
[----:B0-----:R-:W-:Y:S01]  /*0ca0*/  IADD3 R8, R4, -R7, RZ ;  /* 0x8000000704087210 */ /* 0x001fe20007ffe0ff */
[----:B-1----:R0:W1:Y:S03]  /*0cb0*/  @P1 MUFU.RCP R9, R6 ;  /* 0x0000000600091308 */ /* 0x0020660000001000 */
[----:B------:R-:W-:-:S12]  /*0cc0*/  ISETP.GT.AND P2, PT, R8, 0x1, PT ;  /* 0x000000010800780c */ /* 0x000fd80003f44270 */
[----:B------:R-:W-:Y:S05]  /*0cd0*/  @!P2 BRA `(.L_x_266) ;  /* 0x000002a00000a947 */ /* 0x000fea0003800000 */
[----:B0-----:R-:W-:Y:S02]  /*0ce0*/  MOV R19, 0x4 ;  /* 0x0000000400137802 */ /* 0x001fe40000000f00 */
[----:B------:R-:W-:Y:S02]  /*0cf0*/  IADD3 R27, R20, c[0x0][0x18c], RZ ;  /* 0x00006300141b7a10 */ /* 0x000fe40007ffe0ff */
[----:B------:R-:W-:Y:S01]  /*0d00*/  IADD3 R8, R26, c[0x0][0x18c], RZ ;  /* 0x000063001a087a10 */ /* 0x000fe20007ffe0ff */
[-C--:B------:R-:W-:Y:S02]  /*0d10*/  IMAD.WIDE R14, R20, R19.reuse, c[0x0][0x168] ;  /* 0x00005a00140e7625 */ /* 0x080fe400078e0213 */
[-C--:B------:R-:W-:Y:S02]  /*0d20*/  IMAD.WIDE R16, R26, R19.reuse, c[0x0][0x168] ;  /* 0x00005a001a107625 */ /* 0x080fe400078e0213 */
[-C--:B------:R-:W-:Y:S02]  /*0d30*/  IMAD.WIDE R22, R27, R19.reuse, c[0x0][0x168] ;  /* 0x00005a001b167625 */ /* 0x080fe400078e0213 */
[----:B------:R-:W-:-:S04]  /*0d40*/  IMAD.WIDE R24, R8, R19, c[0x0][0x168] ;  /* 0x00005a0008187625 */ /* 0x000fc800078e0213 */
[----:B------:R-:W2:Y:S04]  /*0d50*/  LDG.E.CONSTANT.SYS R15, [R14] ;  /* 0x000000000e0f7381 */ /* 0x000ea800001e6900 */
[----:B------:R0:W2:Y:S04]  /*0d60*/  LDG.E.CONSTANT.SYS R16, [R16] ;  /* 0x0000000010107381 */ /* 0x0000a800001e6900 */
[----:B------:R-:W3:Y:S04]  /*0d70*/  LDG.E.CONSTANT.SYS R23, [R22] ;  /* 0x0000000016177381 */ /* 0x000ee800001e6900 */
[----:B------:R-:W3:Y:S01]  /*0d80*/  LDG.E.CONSTANT.SYS R24, [R24] ;  /* 0x0000000018187381 */ /* 0x000ee200001e6900 */
[----:B------:R-:W-:-:S02]  /*0d90*/  IMAD.WIDE R10, R20, R19, c[0x0][0x160] ;  /* 0x00005800140a7625 */ /* 0x000fc400078e0213 */
[-C--:B------:R-:W-:Y:S02]  /*0da0*/  IMAD.WIDE R12, R26, R19.reuse, c[0x0][0x160] ;  /* 0x000058001a0c7625 */ /* 0x080fe400078e0213 */
[-C--:B------:R-:W-:Y:S02]  /*0db0*/  IMAD.WIDE R20, R8, R19.reuse, c[0x0][0x160] ;  /* 0x0000580008147625 */ /* 0x080fe400078e0213 */
[----:B------:R-:W-:-:S04]  /*0dc0*/  IMAD.WIDE R18, R27, R19, c[0x0][0x160] ;  /* 0x000058001b127625 */ /* 0x000fc800078e0213 */
[----:B------:R-:W4:Y:S04]  /*0dd0*/  LDG.E.CONSTANT.SYS R11, [R10] ;  /* 0x000000000a0b7381 */ /* 0x000f2800001e6900 */
[----:B------:R-:W4:Y:S04]  /*0de0*/  LDG.E.CONSTANT.SYS R12, [R12] ;  /* 0x000000000c0c7381 */ /* 0x000f2800001e6900 */
[----:B------:R-:W5:Y:S04]  /*0df0*/  LDG.E.CONSTANT.SYS R20, [R20] ;  /* 0x0000000014147381 */ /* 0x000f6800001e6900 */
[----:B------:R-:W5:Y:S01]  /*0e00*/  LDG.E.CONSTANT.SYS R19, [R18] ;  /* 0x0000000012137381 */ /* 0x000f6200001e6900 */
[----:B0-----:R-:W-:Y:S01]  /*0e10*/  IMAD.MOV.U32 R17, RZ, RZ, c[0x0][0x194] ;  /* 0x00006500ff117624 */ /* 0x001fe200078e00ff */
[----:B------:R-:W-:-:S02]  /*0e20*/  PLOP3.LUT P0, PT, PT, PT, PT, 0x8, 0x0 ;  /* 0x000000000000781c */ /* 0x000fc40003f0e170 */
[----:B------:R-:W-:Y:S02]  /*0e30*/  IADD3 R7, R7, 0x2, RZ ;  /* 0x0000000207077810 */ /* 0x000fe40007ffe0ff */
[----:B------:R-:W-:Y:S01]  /*0e40*/  IADD3 R26, R8, c[0x0][0x18c], RZ ;  /* 0x00006300081a7a10 */ /* 0x000fe20007ffe0ff */
[C---:B--2---:R-:W-:Y:S01]  /*0e50*/  FADD.FTZ R6, R16.reuse, R15 ;  /* 0x0000000f10067221 */ /* 0x044fe20000010000 */
[----:B------:R-:W-:-:S03]  /*0e60*/  FMNMX.FTZ R16, R16, R15, PT ;  /* 0x0000000f10107209 */ /* 0x000fc60003810000 */
[----:B------:R-:W-:Y:S02]  /*0e70*/  FFMA.FTZ R6, R6, R17, 9.9999999392252902908e-09 ;  /* 0x322bcc7706067423 */ /* 0x000fe40000010011 */
[----:B------:R-:W-:Y:S02]  /*0e80*/  FADD.FTZ R16, R15, R16 ;  /* 0x000000100f107221 */ /* 0x000fe40000010000 */
[C---:B---3--:R-:W-:Y:S01]  /*0e90*/  FADD.FTZ R14, R24.reuse, R23 ;  /* 0x00000017180e7221 */ /* 0x048fe20000010000 */
[----:B------:R-:W-:Y:S01]  /*0ea0*/  FMNMX.FTZ R24, R24, R23, PT ;  /* 0x0000001718187209 */ /* 0x000fe20003810000 */
[----:B------:R-:W0:Y:S01]  /*0eb0*/  MUFU.RCP R6, R6 ;  /* 0x0000000600067308 */ /* 0x000e220000001000 */
[----:B------:R-:W-:Y:S02]  /*0ec0*/  FMUL.FTZ R16, R16, c[0x0][0x190] ;  /* 0x0000640010107a20 */ /* 0x000fe40000410000 */
[----:B------:R-:W-:Y:S02]  /*0ed0*/  FFMA.FTZ R14, R14, R17, 9.9999999392252902908e-09 ;  /* 0x322bcc770e0e7423 */ /* 0x000fe40000010011 */
[----:B------:R-:W-:-:S04]  /*0ee0*/  FADD.FTZ R24, R23, R24 ;  /* 0x0000001817187221 */ /* 0x000fc80000010000 */
[----:B------:R-:W2:Y:S01]  /*0ef0*/  MUFU.RCP R14, R14 ;  /* 0x0000000e000e7308 */ /* 0x000ea20000001000 */
[----:B------:R-:W-:Y:S02]  /*0f00*/  FMUL.FTZ R24, R24, c[0x0][0x190] ;  /* 0x0000640018187a20 */ /* 0x000fe40000410000 */
[----:B----4-:R-:W-:-:S04]  /*0f10*/  FADD.FTZ R11, -R12, R11 ;  /* 0x0000000b0c0b7221 */ /* 0x010fc80000010100 */
[----:B------:R-:W-:Y:S02]  /*0f20*/  FFMA.FTZ R11, R11, R11, -R16 ;  /* 0x0000000b0b0b7223 */ /* 0x000fe40000010810 */
[----:B-----5:R-:W-:Y:S01]  /*0f30*/  FADD.FTZ R19, -R20, R19 ;  /* 0x0000001314137221 */ /* 0x020fe20000010100 */
[----:B------:R-:W-:Y:S01]  /*0f40*/  IADD3 R20, R27, c[0x0][0x18c], RZ ;  /* 0x000063001b147a10 */ /* 0x000fe20007ffe0ff */
[----:B0-----:R-:W-:Y:S02]  /*0f50*/  FFMA.FTZ R0, R11, R6, R0 ;  /* 0x000000060b007223 */ /* 0x001fe40000010000 */
[----:B------:R-:W-:-:S04]  /*0f60*/  FFMA.FTZ R19, R19, R19, -R24 ;  /* 0x0000001313137223 */ /* 0x000fc80000010818 */
[----:B--2---:R-:W-:-:S08]  /*0f70*/  FFMA.FTZ R0, R19, R14, R0 ;  /* 0x0000000e13007223 */ /* 0x004fd00000010000 */
.L_x_266:
[----:B0-----:R-:W-:-:S12]  /*0f80*/  ISETP.LT.OR P0, PT, R7, R4, P0 ;  /* 0x000000040700720c */ /* 0x001fd80000701670 */
[----:B------:R-:W-:Y:S05]  /*0f90*/  @!P0 BRA `(.L_x_267) ;  /* 0x0000013000008947 */ /* 0x000fea0003800000 */
[----:B------:R-:W-:-:S05]  /*0fa0*/  MOV R7, 0x4 ;  /* 0x0000000400077802 */ /* 0x000fca0000000f00 */
[-C--:B------:R-:W-:Y:S02]  /*0fb0*/  IMAD.WIDE R14, R26, R7.reuse, c[0x0][0x168] ;  /* 0x00005a001a0e7625 */ /* 0x080fe400078e0207 */
[----:B------:R-:W-:-:S08]  /*0fc0*/  IMAD.WIDE R12, R20, R7, c[0x0][0x168] ;  /* 0x00005a00140c7625 */ /* 0x000fd000078e0207 */
[----:B------:R-:W2:Y:S04]  /*0fd0*/  LDG.E.CONSTANT.SYS R14, [R14] ;  /* 0x000000000e0e7381 */ /* 0x000ea800001e6900 */
[----:B------:R-:W2:Y:S01]  /*0fe0*/  LDG.E.CONSTANT.SYS R13, [R12] ;  /* 0x000000000c0d7381 */ /* 0x000ea200001e6900 */
[-C--:B------:R-:W-:Y:S02]  /*0ff0*/  IMAD.WIDE R10, R26, R7.reuse, c[0x0][0x160] ;  /* 0x000058001a0a7625 */ /* 0x080fe400078e0207 */
[----:B------:R-:W-:-:S08]  /*1000*/  IMAD.WIDE R6, R20, R7, c[0x0][0x160] ;  /* 0x0000580014067625 */ /* 0x000fd000078e0207 */
[----:B------:R-:W3:Y:S04]  /*1010*/  LDG.E.CONSTANT.SYS R10, [R10] ;  /* 0x000000000a0a7381 */ /* 0x000ee800001e6900 */
[----:B------:R-:W3:Y:S01]  /*1020*/  LDG.E.CONSTANT.SYS R7, [R6] ;  /* 0x0000000006077381 */ /* 0x000ee200001e6900 */
[----:B------:R-:W-:Y:S01]  /*1030*/  MOV R17, c[0x0][0x194] ;  /* 0x0000650000117a02 */ /* 0x000fe20000000f00 */
[----:B--2---:R-:W-:-:S04]  /*1040*/  FADD.FTZ R4, R14, R13 ;  /* 0x0000000d0e047221 */ /* 0x004fc80000010000 */
[----:B------:R-:W-:Y:S01]  /*1050*/  FFMA.FTZ R16, R4, R17, 9.9999999392252902908e-09 ;  /* 0x322bcc7704107423 */ /* 0x000fe20000010011 */
[----:B------:R-:W-:-:S05]  /*1060*/  FMNMX.FTZ R4, R14, R13, PT ;  /* 0x0000000d0e047209 */ /* 0x000fca0003810000 */
[----:B------:R-:W0:Y:S01]  /*1070*/  MUFU.RCP R16, R16 ;  /* 0x0000001000107308 */ /* 0x000e220000001000 */
[----:B------:R-:W-:Y:S02]  /*1080*/  FADD.FTZ R8, R13, R4 ;  /* 0x000000040d087221 */ /* 0x000fe40000010000 */
[----:B---3--:R-:W-:Y:S02]  /*1090*/  FADD.FTZ R4, -R10, R7 ;  /* 0x000000070a047221 */ /* 0x008fe40000010100 */
[----:B------:R-:W-:-:S04]  /*10a0*/  FMUL.FTZ R13, R8, c[0x0][0x190] ;  /* 0x00006400080d7a20 */ /* 0x000fc80000410000 */
[----:B------:R-:W-:-:S04]  /*10b0*/  FFMA.FTZ R13, R4, R4, -R13 ;  /* 0x00000004040d7223 */ /* 0x000fc8000001080d */
[----:B0-----:R-:W-:-:S08]  /*10c0*/  FFMA.FTZ R0, R13, R16, R0 ;  /* 0x000000100d007223 */ /* 0x001fd00000010000 */
.L_x_267:
[----:B------:R-:W-:Y:S01]  /*10d0*/  IADD3 R4, P0, R5, R2, RZ ;  /* 0x0000000205047210 */ /* 0x000fe20007f1e0ff */
[----:B-1----:R-:W-:-:S03]  /*10e0*/  @P1 FMUL.FTZ R0, R0, R9 ;  /* 0x0000000900001220 */ /* 0x002fc60000410000 */
[----:B------:R-:W-:Y:S02]  /*10f0*/  LEA.HI.X.SX32 R3, R5, R3, 0x1, P0 ;  /* 0x0000000305037211 */ /* 0x000fe400000f0eff */
[----:B------:R-:W-:-:S04]  /*1100*/  LEA R2, P0, R4, c[0x0][0x170], 0x2 ;  /* 0x00005c0004027a11 */ /* 0x000fc800078010ff */
[----:B------:R-:W-:-:S08]  /*1110*/  LEA.HI.X R3, R4, c[0x0][0x174], R3, 0x2, P0 ;  /* 0x00005d0004037a11 */ /* 0x000fd000000f1403 */
[----:B------:R-:W-:Y:S01]  /*1120*/  STG.E.SYS [R2], R0 ;  /* 0x0000000002007386 */ /* 0x000fe2000010e900 */
[----:B------:R-:W-:Y:S05]  /*1130*/  EXIT ;  /* 0x000000000000794d */ /* 0x000fea0003800000 */
.L_x_268:
[----:B------:R-:W-:-:S00]  /*1140*/  BRA `(.L_x_268) ;  /* 0xfffffff000007947 */ /* 0x000fc0000383ffff */
[----:B------:R-:W-:-:S00]  /*1150*/  NOP ;  /* 0x0000000000007918 */ /* 0x000fc00000000000 */
[----:B------:R-:W-:-:S00]  /*1160*/  NOP ;  /* 0x0000000000007918 */ /* 0x000fc00000000000 */
[----:B------:R-:W-:-:S00]  /*1170*/  NOP ;  /* 0x0000000000007918 */ /* 0x000fc00000000000 */
.L_x_440:


//--------------------- .text.kernel_cuda_filter_construct_transform --------------------------
	.section	.text.kernel_cuda_filter_construct_transform,"ax",@progbits
	.sectioninfo	@"SHI_REGISTERS=64"
	.align	128
        .global         kernel_cuda_filter_construct_transform
        .type           kernel_cuda_filter_construct_transform,@function
        .size           kernel_cuda_filter_construct_transform,(.L_x_441 - kernel_cuda_filter_construct_transform)
        .other          kernel_cuda_filter_construct_transform,@"STO_CUDA_ENTRY STV_DEFAULT"
kernel_cuda_filter_construct_transform:
.text.kernel_cuda_filter_construct_transform:
[----:B------:R-:W-:-:S08]  /*0000*/  MOV R1, c[0x0][0x28] ;  /* 0x00000a0000017a02 */ /* 0x000fd00000000f00 */
[----:B------:R-:W0:Y:S01]  /*0010*/  S2R R3, SR_CTAID.Y ;  /* 0x0000000000037919 */ /* 0x000e220000002600 */
[----:B------:R-:W-:-:S03]  /*0020*/  IADD3 R1, R1, -0x260, RZ ;  /* 0xfffffda001017810 */ /* 0x000fc60007ffe0ff */
        /* <DEDUP_REMOVED lines=8> */
[----:B------:R-:W-:Y:S01]  /*00b0*/  ULDC UR4, c[0x0][0x1a0] ;  /* 0x0000680000047ab9 */ /* 0x000fe20000000800 */
[----:B------:R-:W-:Y:S01]  /*00c0*/  IADD3 R2, R46, c[0x0][0x180], RZ ;  /* 0x000060002e027a10 */ /* 0x000fe20007ffe0ff */
[----:B------:R-:W-:Y:S01]  /*00d0*/  UIADD3 UR4, UR4, 0x1, URZ ;  /* 0x0000000104047890 */ /* 0x000fe2000fffe03f */
[----:B------:R-:W-:Y:S01]  /*00e0*/  IADD3 R4, R3, c[0x0][0x184], RZ ;  /* 0x0000610003047a10 */ /* 0x000fe20007ffe0ff */
[----:B------:R-:W-:Y:S01]  /*00f0*/  CS2R R34, SRZ ;  /* 0x0000000000227805 */ /* 0x000fe2000001ff00 */
[----:B------:R-:W-:Y:S01]  /*0100*/  IADD3 R5, R2, -c[0x0][0x1a0], RZ ;  /* 0x8000680002057a10 */ /* 0x000fe20007ffe0ff */
[----:B------:R-:W-:Y:S01]  /*0110*/  BSSY B1, `(.L_x_269) ;  /* 0x0000156000017945 */ /* 0x000fe20003800000 */
[----:B------:R-:W-:Y:S01]  /*0120*/  IADD3 R6, R4, -c[0x0][0x1a0], RZ ;  /* 0x8000680004067a10 */ /* 0x000fe20007ffe0ff */
[----:B------:R-:W-:Y:S01]  /*0130*/  CS2R R36, SRZ ;  /* 0x0000000000247805 */ /* 0x000fe2000001ff00 */
[----:B------:R-:W-:Y:S01]  /*0140*/  IADD3 R44, R2, UR4, RZ ;  /* 0x00000004022c7c10 */ /* 0x000fe2000fffe0ff */
[----:B------:R-:W-:Y:S01]  /*0150*/  CS2R R38, SRZ ;  /* 0x0000000000267805 */ /* 0x000fe2000001ff00 */
[----:B------:R-:W-:Y:S01]  /*0160*/  IMNMX R8, R5, c[0x0][0x190], !PT ;  /* 0x0000640005087a17 */ /* 0x000fe20007800200 */
[----:B------:R-:W-:Y:S01]  /*0170*/  IMAD R46, R3, c[0x0][0x188], R46 ;  /* 0x00006200032e7a24 */ /* 0x000fe200078e022e */
[----:B------:R-:W-:Y:S01]  /*0180*/  IADD3 R4, R4, UR4, RZ ;  /* 0x0000000404047c10 */ /* 0x000fe2000fffe0ff */
[----:B------:R-:W-:Y:S01]  /*0190*/  CS2R R40, SRZ ;  /* 0x0000000000287805 */ /* 0x000fe2000001ff00 */
[----:B------:R-:W-:-:S02]  /*01a0*/  IMNMX R44, R44, c[0x0][0x198], PT ;  /* 0x000066002c2c7a17 */ /* 0x000fc40003800200 */
[----:B------:R-:W-:Y:S02]  /*01b0*/  IMNMX R7, R6, c[0x0][0x194], !PT ;  /* 0x0000650006077a17 */ /* 0x000fe40007800200 */
[----:B------:R-:W-:Y:S01]  /*01c0*/  IMNMX R6, R4, c[0x0][0x19c], PT ;  /* 0x0000670004067a17 */ /* 0x000fe20003800200 */
[----:B------:R0:W-:Y:S01]  /*01d0*/  STL [R1+0x20c], R8 ;  /* 0x00020c0801007387 */ /* 0x0001e20000100800 */
[----:B------:R-:W-:Y:S02]  /*01e0*/  IADD3 R2, -R8, R44, RZ ;  /* 0x0000002c08027210 */ /* 0x000fe40007ffe1ff */
[----:B------:R-:W-:Y:S02]  /*01f0*/  MOV R0, c[0x0][0x190] ;  /* 0x0000640000007a02 */ /* 0x000fe40000000f00 */
[----:B------:R0:W-:Y:S01]  /*0200*/  STL [R1+0x220], R7 ;  /* 0x0002200701007387 */ /* 0x0001e20000100800 */
[----:B------:R-:W-:Y:S02]  /*0210*/  ISETP.GT.AND P0, PT, R6, R7, PT ;  /* 0x000000070600720c */ /* 0x000fe40003f04270 */
[----:B------:R-:W-:Y:S01]  /*0220*/  IADD3 R0, -R0, 0x3, RZ ;  /* 0x0000000300007810 */ /* 0x000fe20007ffe1ff */
[----:B------:R0:W-:Y:S01]  /*0230*/  STL [R1+0x218], R6 ;  /* 0x0002180601007387 */ /* 0x0001e20000100800 */
[----:B------:R-:W-:-:S02]  /*0240*/  IADD3 R5, R8, -c[0x0][0x190], RZ ;  /* 0x8000640008057a10 */ /* 0x000fc40007ffe0ff */
[----:B------:R-:W-:Y:S01]  /*0250*/  IADD3 R0, R0, c[0x0][0x198], RZ ;  /* 0x0000660000007a10 */ /* 0x000fe20007ffe0ff */
[----:B------:R0:W-:Y:S01]  /*0260*/  STL [R1+0x210], R2 ;  /* 0x0002100201007387 */ /* 0x0001e20000100800 */
[----:B------:R-:W-:Y:S02]  /*0270*/  MOV R31, 0x4 ;  /* 0x00000004001f7802 */ /* 0x000fe40000000f00 */
[----:B------:R-:W-:Y:S02]  /*0280*/  LOP3.LUT R9, R0, 0xfffffffc, RZ, 0xc0, !PT ;  /* 0xfffffffc00097812 */ /* 0x000fe400078ec0ff */
[----:B------:R-:W-:Y:S02]  /*0290*/  IADD3 R0, R7, -c[0x0][0x194], RZ ;  /* 0x8000650007007a10 */ /* 0x000fe40007ffe0ff */
[----:B------:R-:W-:Y:S02]  /*02a0*/  MOV R43, c[0x0][0x188] ;  /* 0x00006200002b7a02 */ /* 0x000fe40000000f00 */
[----:B------:R-:W-:Y:S01]  /*02b0*/  MOV R42, RZ ;  /* 0x000000ff002a7202 */ /* 0x000fe20000000f00 */
[----:B------:R-:W-:-:S02]  /*02c0*/  IMAD R0, R9, R0, R5 ;  /* 0x0000000009007224 */ /* 0x000fc400078e0205 */
[----:B------:R-:W-:Y:S02]  /*02d0*/  IMAD R43, R43, c[0x0][0x18c], RZ ;  /* 0x000063002b2b7a24 */ /* 0x000fe400078e02ff */
[----:B------:R-:W-:Y:S01]  /*02e0*/  IMAD.WIDE R30, R0, R31, c[0x0][0x160] ;  /* 0x00005800001e7625 */ /* 0x000fe200078e021f */
[----:B------:R-:W-:Y:S01]  /*02f0*/  MOV R0, RZ ;  /* 0x000000ff00007202 */ /* 0x000fe20000000f00 */
[----:B------:R-:W-:Y:S07]  /*0300*/  @!P0 BRA `(.L_x_270) ;  /* 0x0000136000008947 */ /* 0x000fee0003800000 */
[----:B0-----:R0:W1:Y:S01]  /*0310*/  I2F R14, R8 ;  /* 0x00000008000e7306 */ /* 0x0010620000201400 */
[----:B------:R-:W-:Y:S01]  /*0320*/  CS2R R34, SRZ ;  /* 0x0000000000227805 */ /* 0x000fe2000001ff00 */
[----:B------:R-:W-:Y:S01]  /*0330*/  CS2R R36, SRZ ;  /* 0x0000000000247805 */ /* 0x000fe2000001ff00 */
[----:B------:R-:W-:Y:S01]  /*0340*/  CS2R R38, SRZ ;  /* 0x0000000000267805 */ /* 0x000fe2000001ff00 */
[----:B------:R-:W-:Y:S01]  /*0350*/  IADD3 R17, R8, 0x1, RZ ;  /* 0x0000000108117810 */ /* 0x000fe20007ffe0ff */
[----:B------:R-:W-:Y:S01]  /*0360*/  CS2R R40, SRZ ;  /* 0x0000000000287805 */ /* 0x000fe2000001ff00 */
[----:B------:R-:W-:-:S02]  /*0370*/  MOV R0, RZ ;  /* 0x000000ff00007202 */ /* 0x000fc40000000f00 */
[----:B------:R-:W-:Y:S02]  /*0380*/  MOV R42, RZ ;  /* 0x000000ff002a7202 */ /* 0x000fe40000000f00 */
[----:B------:R-:W-:Y:S02]  /*0390*/  MOV R16, R7 ;  /* 0x0000000700107202 */ /* 0x000fe40000000f00 */
[----:B------:R-:W-:Y:S02]  /*03a0*/  MOV R12, R30 ;  /* 0x0000001e000c7202 */ /* 0x000fe40000000f00 */
[----:B0-----:R-:W-:-:S08]  /*03b0*/  MOV R13, R31 ;  /* 0x0000001f000d7202 */ /* 0x001fd00000000f00 */
.L_x_285:
[----:B------:R-:W2:Y:S01]  /*03c0*/  LDL R25, [R1+0x20c] ;  /* 0x00020c0001197983 */ /* 0x000ea20000100800 */
[----:B------:R-:W-:Y:S01]  /*03d0*/  BSSY B0, `(.L_x_271) ;  /* 0x000011c000007945 */ /* 0x000fe20003800000 */
[----:B--2---:R-:W-:-:S12]  /*03e0*/  ISETP.GT.AND P0, PT, R44, R25, PT ;  /* 0x000000192c00720c */ /* 0x004fd80003f04270 */
[----:B-1----:R-:W-:Y:S05]  /*03f0*/  @!P0 BRA `(.L_x_272) ;  /* 0x0000117000008947 */ /* 0x002fea0003800000 */
[----:B------:R-:W2:Y:S01]  /*0400*/  LDL R24, [R1+0x210] ;  /* 0x0002100001187983 */ /* 0x000ea20000100800 */
[----:B------:R-:W-:Y:S01]  /*0410*/  BSSY B2, `(.L_x_273) ;  /* 0x00000a0000027945 */ /* 0x000fe20003800000 */
[----:B------:R-:W-:Y:S01]  /*0420*/  CS2R R18, SRZ ;  /* 0x0000000000127805 */ /* 0x000fe2000001ff00 */
[----:B--2---:R-:W-:-:S04]  /*0430*/  LOP3.LUT R2, R24, 0x3, RZ, 0xc0, !PT ;  /* 0x0000000318027812 */ /* 0x004fc800078ec0ff */
[----:B------:R-:W-:-:S12]  /*0440*/  ISETP.NE.AND P0, PT, R2, RZ, PT ;  /* 0x000000ff0200720c */ /* 0x000fd80003f05270 */
[----:B------:R-:W-:Y:S05]  /*0450*/  @!P0 BRA `(.L_x_274) ;  /* 0x000009a000008947 */ /* 0x000fea0003800000 */
[----:B------:R-:W0:Y:S01]  /*0460*/  S2R R26, SR_TID.Y ;  /* 0x00000000001a7919 */ /* 0x000e220000002200 */
[----:B------:R-:W-:Y:S01]  /*0470*/  ISETP.NE.AND P0, PT, R2, 0x1, PT ;  /* 0x000000010200780c */ /* 0x000fe20003f05270 */
[----:B------:R-:W-:Y:S02]  /*0480*/  BSSY B3, `(.L_x_275) ;  /* 0x0000066000037945 */ /* 0x000fe40003800000 */
[----:B------:R-:W2:Y:S09]  /*0490*/  S2R R27, SR_TID.X ;  /* 0x00000000001b7919 */ /* 0x000eb20000002100 */
[----:B------:R-:W-:Y:S05]  /*04a0*/  @!P0 BRA `(.L_x_276) ;  /* 0x0000062000008947 */ /* 0x000fea0003800000 */
[----:B------:R-:W-:Y:S01]  /*04b0*/  ISETP.NE.AND P0, PT, R2, 0x2, PT ;  /* 0x000000020200780c */ /* 0x000fe20003f05270 */
[----:B------:R-:W-:Y:S11]  /*04c0*/  BSSY B4, `(.L_x_277) ;  /* 0x0000031000047945 */ /* 0x000ff60003800000 */
[----:B------:R-:W-:Y:S05]  /*04d0*/  @!P0 BRA `(.L_x_278) ;  /* 0x000002e000008947 */ /* 0x000fea0003800000 */
[----:B------:R-:W-:Y:S01]  /*04e0*/  MOV R11, c[0x0][0x1a8] ;  /* 0x00006a00000b7a02 */ /* 0x000fe20000000f00 */
[----:B------:R3:W4:Y:S01]  /*04f0*/  LDG.E.SYS R22, [R12] ;  /* 0x000000000c167381 */ /* 0x00072200001ee900 */
[----:B------:R-:W-:-:S02]  /*0500*/  MOV R9, 0x4 ;  /* 0x0000000400097802 */ /* 0x000fc40000000f00 */
[C---:B------:R-:W-:Y:S01]  /*0510*/  SHF.L.U32 R7, R11.reuse, 0x1, RZ ;  /* 0x000000010b077819 */ /* 0x040fe200000006ff */
[C---:B------:R-:W-:Y:S01]  /*0520*/  IMAD R3, R11.reuse, 0x6, RZ ;  /* 0x000000060b037824 */ /* 0x040fe200078e02ff */
[-C--:B------:R-:W-:Y:S01]  /*0530*/  LEA R21, R11, R11.reuse, 0x1 ;  /* 0x0000000b0b157211 */ /* 0x080fe200078e08ff */
[--C-:B------:R-:W-:Y:S01]  /*0540*/  IMAD.WIDE R8, R9, c[0x0][0x1a8], R12.reuse ;  /* 0x00006a0009087a25 */ /* 0x100fe200078e020c */
[----:B------:R-:W-:Y:S01]  /*0550*/  SHF.L.U32 R5, R11, 0x2, RZ ;  /* 0x000000020b057819 */ /* 0x000fe200000006ff */
[--C-:B------:R-:W-:Y:S01]  /*0560*/  IMAD.WIDE R6, R7, 0x4, R12.reuse ;  /* 0x0000000407067825 */ /* 0x100fe200078e020c */
[-C--:B------:R-:W-:Y:S01]  /*0570*/  LEA R19, R11, R11.reuse, 0x2 ;  /* 0x0000000b0b137211 */ /* 0x080fe200078e10ff */
[--C-:B------:R-:W-:Y:S01]  /*0580*/  IMAD.WIDE R2, R3, 0x4, R12.reuse ;  /* 0x0000000403027825 */ /* 0x100fe200078e020c */
[----:B------:R-:W-:Y:S01]  /*0590*/  LEA R11, R11, -R11, 0x3 ;  /* 0x8000000b0b0b7211 */ /* 0x000fe200078e18ff */
[--C-:B------:R-:W-:Y:S02]  /*05a0*/  IMAD.WIDE R4, R5, 0x4, R12.reuse ;  /* 0x0000000405047825 */ /* 0x100fe400078e020c */
[----:B------:R-:W-:-:S02]  /*05b0*/  IMAD.WIDE R20, R21, 0x4, R12 ;  /* 0x0000000415147825 */ /* 0x000fc400078e020c */
[--C-:B------:R-:W-:Y:S01]  /*05c0*/  IMAD.WIDE R18, R19, 0x4, R12.reuse ;  /* 0x0000000413127825 */ /* 0x100fe200078e020c */
[----:B------:R4:W5:Y:S01]  /*05d0*/  LDG.E.SYS R9, [R8] ;  /* 0x0000000008097381 */ /* 0x00096200001ee900 */
[----:B------:R-:W-:-:S03]  /*05e0*/  IMAD.WIDE R10, R11, 0x4, R12 ;  /* 0x000000040b0a7825 */ /* 0x000fc600078e020c */
[----:B------:R2:W5:Y:S04]  /*05f0*/  LDG.E.SYS R6, [R6] ;  /* 0x0000000006067381 */ /* 0x00056800001ee900 */
[----:B------:R1:W5:Y:S04]  /*0600*/  LDG.E.SYS R4, [R4] ;  /* 0x0000000004047381 */ /* 0x00036800001ee900 */
[----:B------:R0:W5:Y:S04]  /*0610*/  LDG.E.SYS R2, [R2] ;  /* 0x0000000002027381 */ /* 0x00016800001ee900 */
[----:B--2---:R-:W2:Y:S04]  /*0620*/  LDG.E.SYS R7, [R20] ;  /* 0x0000000014077381 */ /* 0x004ea800001ee900 */
[----:B-1----:R-:W2:Y:S04]  /*0630*/  LDG.E.SYS R5, [R18] ;  /* 0x0000000012057381 */ /* 0x002ea800001ee900 */
[----:B0-----:R-:W2:Y:S01]  /*0640*/  LDG.E.SYS R3, [R10] ;  /* 0x000000000a037381 */ /* 0x001ea200001ee900 */
[----:B------:R-:W-:-:S04]  /*0650*/  IMAD R23, R26, c[0x0][0x0], R27 ;  /* 0x000000001a177a24 */ /* 0x000fc800078e021b */
[----:B------:R-:W-:Y:S01]  /*0660*/  IMAD R23, R23, 0x28, RZ ;  /* 0x0000002817177824 */ /* 0x000fe200078e02ff */
[----:B------:R-:W0:Y:S01]  /*0670*/  I2F R15, R16 ;  /* 0x00000010000f7306 */ /* 0x000e220000201400 */
[----:B---3--:R-:W-:Y:S01]  /*0680*/  IADD3 R12, P0, R12, 0x4, RZ ;  /* 0x000000040c0c7810 */ /* 0x008fe20007f1e0ff */
[----:B------:R-:W-:-:S03]  /*0690*/  FADD.FTZ R42, R42, R14 ;  /* 0x0000000e2a2a7221 */ /* 0x000fc60000010000 */
[----:B------:R-:W-:Y:S02]  /*06a0*/  IADD3.X R13, RZ, R13, RZ, P0, !PT ;  /* 0x0000000dff0d7210 */ /* 0x000fe400007fe4ff */
[----:B0-----:R0:W-:Y:S01]  /*06b0*/  STS.64 [R23], R14 ;  /* 0x0000000e17007388 */ /* 0x0011e20000000a00 */
[----:B------:R-:W-:Y:S01]  /*06c0*/  FADD.FTZ R0, R0, R15 ;  /* 0x0000000f00007221 */ /* 0x000fe20000010000 */
[----:B0-----:R-:W-:Y:S01]  /*06d0*/  MOV R15, R17 ;  /* 0x00000011000f7202 */ /* 0x001fe20000000f00 */
[----:B----4-:R-:W-:-:S08]  /*06e0*/  FADD.FTZ R8, |R22|, -RZ ;  /* 0x800000ff16087221 */ /* 0x010fd00000010200 */
[----:B-----5:R0:W-:Y:S04]  /*06f0*/  STS.64 [R23+0x8], R8 ;  /* 0x0000080817007388 */ /* 0x0201e80000000a00 */
[----:B--2---:R0:W-:Y:S04]  /*0700*/  STS.64 [R23+0x10], R6 ;  /* 0x0000100617007388 */ /* 0x0041e80000000a00 */
[----:B------:R0:W-:Y:S04]  /*0710*/  STS.64 [R23+0x18], R4 ;  /* 0x0000180417007388 */ /* 0x0001e80000000a00 */
[----:B------:R0:W-:Y:S01]  /*0720*/  STS.64 [R23+0x20], R2 ;  /* 0x0000200217007388 */ /* 0x0001e20000000a00 */
[----:B------:R-:W-:-:S02]  /*0730*/  FADD.FTZ R41, R41, |R22| ;  /* 0x4000001629297221 */ /* 0x000fc40000010000 */
[----:B------:R-:W-:Y:S02]  /*0740*/  FADD.FTZ R40, R40, R9 ;  /* 0x0000000928287221 */ /* 0x000fe40000010000 */
[----:B------:R-:W-:Y:S02]  /*0750*/  FADD.FTZ R39, R39, R6 ;  /* 0x0000000627277221 */ /* 0x000fe40000010000 */
[----:B------:R-:W-:Y:S02]  /*0760*/  FADD.FTZ R38, R38, R7 ;  /* 0x0000000726267221 */ /* 0x000fe40000010000 */
[----:B------:R-:W-:Y:S02]  /*0770*/  FADD.FTZ R37, R37, R4 ;  /* 0x0000000425257221 */ /* 0x000fe40000010000 */
[----:B------:R-:W-:Y:S02]  /*0780*/  FADD.FTZ R36, R36, R5 ;  /* 0x0000000524247221 */ /* 0x000fe40000010000 */
[----:B------:R-:W-:-:S02]  /*0790*/  FADD.FTZ R35, R35, R2 ;  /* 0x0000000223237221 */ /* 0x000fc40000010000 */
[----:B------:R-:W-:Y:S01]  /*07a0*/  FADD.FTZ R34, R34, R3 ;  /* 0x0000000322227221 */ /* 0x000fe20000010000 */
[----:B------:R-:W-:Y:S07]  /*07b0*/  BRA `(.L_x_279) ;  /* 0x0000001000007947 */ /* 0x000fee0003800000 */
.L_x_278:
[----:B------:R-:W-:-:S08]  /*07c0*/  MOV R15, R25 ;  /* 0x00000019000f7202 */ /* 0x000fd00000000f00 */
.L_x_279:
[----:B0-----:R-:W-:Y:S05]  /*07d0*/  BSYNC B4 ;  /* 0x0000000000047941 */ /* 0x001fea0003800000 */
.L_x_277:
[----:B------:R-:W-:Y:S01]  /*07e0*/  MOV R2, c[0x0][0x1a8] ;  /* 0x00006a0000027a02 */ /* 0x000fe20000000f00 */
[----:B------:R0:W3:Y:S01]  /*07f0*/  LDG.E.SYS R22, [R12] ;  /* 0x000000000c167381 */ /* 0x0000e200001ee900 */
[----:B------:R-:W-:Y:S02]  /*0800*/  MOV R11, 0x4 ;  /* 0x00000004000b7802 */ /* 0x000fe40000000f00 */
[C---:B------:R-:W-:Y:S01]  /*0810*/  SHF.L.U32 R3, R2.reuse, 0x1, RZ ;  /* 0x0000000102037819 */ /* 0x040fe200000006ff */
[C---:B------:R-:W-:Y:S01]  /*0820*/  IMAD R7, R2.reuse, 0x6, RZ ;  /* 0x0000000602077824 */ /* 0x040fe200078e02ff */
[C---:B------:R-:W-:Y:S01]  /*0830*/  SHF.L.U32 R5, R2.reuse, 0x2, RZ ;  /* 0x0000000202057819 */ /* 0x040fe200000006ff */
[--C-:B------:R-:W-:Y:S01]  /*0840*/  IMAD.WIDE R10, R11, c[0x0][0x1a8], R12.reuse ;  /* 0x00006a000b0a7a25 */ /* 0x100fe200078e020c */
[CC--:B------:R-:W-:Y:S01]  /*0850*/  LEA R21, R2.reuse, R2.reuse, 0x1 ;  /* 0x0000000202157211 */ /* 0x0c0fe200078e08ff */
[--C-:B------:R-:W-:Y:S01]  /*0860*/  IMAD.WIDE R6, R7, 0x4, R12.reuse ;  /* 0x0000000407067825 */ /* 0x100fe200078e020c */
[CC--:B------:R-:W-:Y:S01]  /*0870*/  LEA R19, R2.reuse, R2.reuse, 0x2 ;  /* 0x0000000202137211 */ /* 0x0c0fe200078e10ff */
[--C-:B------:R-:W-:Y:S01]  /*0880*/  IMAD.WIDE R4, R5, 0x4, R12.reuse ;  /* 0x0000000405047825 */ /* 0x100fe200078e020c */
[----:B------:R-:W-:Y:S01]  /*0890*/  LEA R9, R2, -R2, 0x3 ;  /* 0x8000000202097211 */ /* 0x000fe200078e18ff */
[----:B------:R-:W-:-:S02]  /*08a0*/  IMAD.WIDE R2, R3, 0x4, R12 ;  /* 0x0000000403027825 */ /* 0x000fc400078e020c */
[--C-:B------:R-:W-:Y:S02]  /*08b0*/  IMAD.WIDE R20, R21, 0x4, R12.reuse ;  /* 0x0000000415147825 */ /* 0x100fe400078e020c */
[--C-:B------:R-:W-:Y:S01]  /*08c0*/  IMAD.WIDE R18, R19, 0x4, R12.reuse ;  /* 0x0000000413127825 */ /* 0x100fe200078e020c */
[----:B------:R3:W4:Y:S01]  /*08d0*/  LDG.E.SYS R11, [R10] ;  /* 0x000000000a0b7381 */ /* 0x00072200001ee900 */
[----:B------:R-:W-:-:S03]  /*08e0*/  IMAD.WIDE R8, R9, 0x4, R12 ;  /* 0x0000000409087825 */ /* 0x000fc600078e020c */
[----:B--2---:R5:W2:Y:S04]  /*08f0*/  LDG.E.SYS R4, [R4] ;  /* 0x0000000004047381 */ /* 0x004aa800001ee900 */
[----:B------:R1:W2:Y:S04]  /*0900*/  LDG.E.SYS R2, [R2] ;  /* 0x0000000002027381 */ /* 0x0002a800001ee900 */
[----:B------:R0:W2:Y:S04]  /*0910*/  LDG.E.SYS R6, [R6] ;  /* 0x0000000006067381 */ /* 0x0000a800001ee900 */
[----:B-----5:R-:W2:Y:S04]  /*0920*/  LDG.E.SYS R5, [R18] ;  /* 0x0000000012057381 */ /* 0x020ea800001ee900 */
[----:B-1----:R-:W5:Y:S04]  /*0930*/  LDG.E.SYS R3, [R20] ;  /* 0x0000000014037381 */ /* 0x002f6800001ee900 */
[----:B0-----:R0:W5:Y:S01]  /*0940*/  LDG.E.SYS R7, [R8] ;  /* 0x0000000008077381 */ /* 0x00116200001ee900 */
[----:B------:R-:W-:Y:S01]  /*0950*/  IMAD R23, R26, c[0x0][0x0], R27 ;  /* 0x000000001a177a24 */ /* 0x000fe200078e021b */
[----:B0-----:R-:W0:Y:S01]  /*0960*/  I2F R8, R15 ;  /* 0x0000000f00087306 */ /* 0x001e220000201400 */
[----:B------:R-:W0:Y:S02]  /*0970*/  I2F R9, R16 ;  /* 0x0000001000097306 */ /* 0x000e240000201400 */
[----:B------:R-:W-:-:S08]  /*0980*/  IMAD R23, R23, 0x28, RZ ;  /* 0x0000002817177824 */ /* 0x000fd000078e02ff */
[----:B0-----:R0:W-:Y:S01]  /*0990*/  STS.64 [R23], R8 ;  /* 0x0000000817007388 */ /* 0x0011e20000000a00 */
[----:B------:R-:W-:Y:S01]  /*09a0*/  IADD3 R12, P0, R12, 0x4, RZ ;  /* 0x000000040c0c7810 */ /* 0x000fe20007f1e0ff */
[----:B------:R-:W-:Y:S01]  /*09b0*/  FADD.FTZ R42, R8, R42 ;  /* 0x0000002a082a7221 */ /* 0x000fe20000010000 */
[----:B------:R-:W-:Y:S01]  /*09c0*/  IADD3 R15, R15, 0x1, RZ ;  /* 0x000000010f0f7810 */ /* 0x000fe20007ffe0ff */
[----:B------:R-:W-:Y:S01]  /*09d0*/  FADD.FTZ R0, R9, R0 ;  /* 0x0000000009007221 */ /* 0x000fe20000010000 */
[----:B------:R-:W-:Y:S01]  /*09e0*/  IADD3.X R13, RZ, R13, RZ, P0, !PT ;  /* 0x0000000dff0d7210 */ /* 0x000fe200007fe4ff */
[----:B---3--:R-:W-:-:S08]  /*09f0*/  FADD.FTZ R10, |R22|, -RZ ;  /* 0x800000ff160a7221 */ /* 0x008fd00000010200 */
[----:B----4-:R0:W-:Y:S04]  /*0a00*/  STS.64 [R23+0x8], R10 ;  /* 0x0000080a17007388 */ /* 0x0101e80000000a00 */
[----:B--2---:R0:W-:Y:S04]  /*0a10*/  STS.64 [R23+0x18], R4 ;  /* 0x0000180417007388 */ /* 0x0041e80000000a00 */
[----:B-----5:R0:W-:Y:S04]  /*0a20*/  STS.64 [R23+0x10], R2 ;  /* 0x0000100217007388 */ /* 0x0201e80000000a00 */
[----:B------:R0:W-:Y:S01]  /*0a30*/  STS.64 [R23+0x20], R6 ;  /* 0x0000200617007388 */ /* 0x0001e20000000a00 */
[----:B------:R-:W-:-:S02]  /*0a40*/  FADD.FTZ R41, |R22|, R41 ;  /* 0x0000002916297221 */ /* 0x000fc40000010200 */
        /* <DEDUP_REMOVED lines=8> */
.L_x_276:
[----:B------:R-:W-:-:S08]  /*0ad0*/  MOV R15, R25 ;  /* 0x00000019000f7202 */ /* 0x000fd00000000f00 */
.L_x_280:
[----:B0-----:R-:W-:Y:S05]  /*0ae0*/  BSYNC B3 ;  /* 0x0000000000037941 */ /* 0x001fea0003800000 */
.L_x_275:
[----:B------:R-:W-:Y:S01]  /*0af0*/  MOV R2, c[0x0][0x1a8] ;  /* 0x00006a0000027a02 */ /* 0x000fe20000000f00 */
[----:B------:R0:W3:Y:S01]  /*0b00*/  LDG.E.SYS R22, [R12] ;  /* 0x000000000c167381 */ /* 0x0000e200001ee900 */
[----:B------:R-:W-:Y:S02]  /*0b10*/  MOV R3, 0x4 ;  /* 0x0000000400037802 */ /* 0x000fe40000000f00 */
[C---:B------:R-:W-:Y:S01]  /*0b20*/  SHF.L.U32 R5, R2.reuse, 0x1, RZ ;  /* 0x0000000102057819 */ /* 0x040fe200000006ff */
[C---:B------:R-:W-:Y:S01]  /*0b30*/  IMAD R9, R2.reuse, 0x6, RZ ;  /* 0x0000000602097824 */ /* 0x040fe200078e02ff */
[C---:B------:R-:W-:Y:S02]  /*0b40*/  SHF.L.U32 R7, R2.reuse, 0x2, RZ ;  /* 0x0000000202077819 */ /* 0x040fe400000006ff */
[CC--:B------:R-:W-:Y:S01]  /*0b50*/  LEA R21, R2.reuse, R2.reuse, 0x1 ;  /* 0x0000000202157211 */ /* 0x0c0fe200078e08ff */
[--C-:B------:R-:W-:Y:S01]  /*0b60*/  IMAD.WIDE R4, R5, 0x4, R12.reuse ;  /* 0x0000000405047825 */ /* 0x100fe200078e020c */
[CC--:B------:R-:W-:Y:S01]  /*0b70*/  LEA R19, R2.reuse, R2.reuse, 0x2 ;  /* 0x0000000202137211 */ /* 0x0c0fe200078e10ff */
[--C-:B------:R-:W-:Y:S01]  /*0b80*/  IMAD.WIDE R6, R7, 0x4, R12.reuse ;  /* 0x0000000407067825 */ /* 0x100fe200078e020c */
[----:B------:R-:W-:Y:S01]  /*0b90*/  LEA R11, R2, -R2, 0x3 ;  /* 0x80000002020b7211 */ /* 0x000fe200078e18ff */
[----:B------:R-:W-:-:S02]  /*0ba0*/  IMAD.WIDE R8, R9, 0x4, R12 ;  /* 0x0000000409087825 */ /* 0x000fc400078e020c */
[--C-:B------:R-:W-:Y:S02]  /*0bb0*/  IMAD.WIDE R2, R3, c[0x0][0x1a8], R12.reuse ;  /* 0x00006a0003027a25 */ /* 0x100fe400078e020c */
[--C-:B------:R-:W-:Y:S02]  /*0bc0*/  IMAD.WIDE R20, R21, 0x4, R12.reuse ;  /* 0x0000000415147825 */ /* 0x100fe400078e020c */
[--C-:B------:R-:W-:Y:S01]  /*0bd0*/  IMAD.WIDE R18, R19, 0x4, R12.reuse ;  /* 0x0000000413127825 */ /* 0x100fe200078e020c */
[----:B------:R4:W5:Y:S01]  /*0be0*/  LDG.E.SYS R4, [R4] ;  /* 0x0000000004047381 */ /* 0x00096200001ee900 */
[----:B------:R-:W-:-:S03]  /*0bf0*/  IMAD.WIDE R10, R11, 0x4, R12 ;  /* 0x000000040b0a7825 */ /* 0x000fc600078e020c */
[----:B------:R2:W5:Y:S04]  /*0c00*/  LDG.E.SYS R6, [R6] ;  /* 0x0000000006067381 */ /* 0x00056800001ee900 */
[----:B------:R1:W5:Y:S04]  /*0c10*/  LDG.E.SYS R8, [R8] ;  /* 0x0000000008087381 */ /* 0x00036800001ee900 */
[----:B------:R3:W5:Y:S04]  /*0c20*/  LDG.E.SYS R3, [R2] ;  /* 0x0000000002037381 */ /* 0x00076800001ee900 */
[----:B----4-:R-:W4:Y:S04]  /*0c30*/  LDG.E.SYS R5, [R20] ;  /* 0x0000000014057381 */ /* 0x010f2800001ee900 */
[----:B--2---:R2:W4:Y:S04]  /*0c40*/  LDG.E.SYS R7, [R18] ;  /* 0x0000000012077381 */ /* 0x00452800001ee900 */
[----:B-1----:R1:W4:Y:S01]  /*0c50*/  LDG.E.SYS R9, [R10] ;  /* 0x000000000a097381 */ /* 0x00232200001ee900 */
[----:B------:R-:W-:Y:S01]  /*0c60*/  IMAD R23, R26, c[0x0][0x0], R27 ;  /* 0x000000001a177a24 */ /* 0x000fe200078e021b */
[----:B-1----:R-:W1:Y:S01]  /*0c70*/  I2F R10, R15 ;  /* 0x0000000f000a7306 */ /* 0x002e620000201400 */
[----:B------:R-:W1:Y:S02]  /*0c80*/  I2F R11, R16 ;  /* 0x00000010000b7306 */ /* 0x000e640000201400 */
[----:B------:R-:W-:Y:S01]  /*0c90*/  IMAD R23, R23, 0x28, RZ ;  /* 0x0000002817177824 */ /* 0x000fe200078e02ff */
[----:B--2---:R-:W-:-:S07]  /*0ca0*/  IADD3 R18, P0, R12, 0x4, RZ ;  /* 0x000000040c127810 */ /* 0x004fce0007f1e0ff */
[----:B-1----:R1:W-:Y:S01]  /*0cb0*/  STS.64 [R23], R10 ;  /* 0x0000000a17007388 */ /* 0x0023e20000000a00 */
[----:B------:R-:W-:Y:S01]  /*0cc0*/  IADD3.X R19, RZ, R13, RZ, P0, !PT ;  /* 0x0000000dff137210 */ /* 0x000fe200007fe4ff */
[----:B------:R-:W-:Y:S01]  /*0cd0*/  FADD.FTZ R42, R10, R42 ;  /* 0x0000002a0a2a7221 */ /* 0x000fe20000010000 */
[----:B------:R-:W-:Y:S01]  /*0ce0*/  IADD3 R15, R15, 0x1, RZ ;  /* 0x000000010f0f7810 */ /* 0x000fe20007ffe0ff */
[----:B------:R-:W-:Y:S01]  /*0cf0*/  FADD.FTZ R0, R11, R0 ;  /* 0x000000000b007221 */ /* 0x000fe20000010000 */
[----:B0-----:R-:W-:Y:S02]  /*0d00*/  MOV R12, R18 ;  /* 0x00000012000c7202 */ /* 0x001fe40000000f00 */
[----:B------:R-:W-:Y:S01]  /*0d10*/  MOV R13, R19 ;  /* 0x00000013000d7202 */ /* 0x000fe20000000f00 */
[C---:B---3--:R-:W-:Y:S02]  /*0d20*/  FADD.FTZ R2, |R22|.reuse, -RZ ;  /* 0x800000ff16027221 */ /* 0x048fe40000010200 */
[----:B------:R-:W-:-:S06]  /*0d30*/  FADD.FTZ R41, |R22|, R41 ;  /* 0x0000002916297221 */ /* 0x000fcc0000010200 */
[----:B-----5:R1:W-:Y:S04]  /*0d40*/  STS.64 [R23+0x8], R2 ;  /* 0x0000080217007388 */ /* 0x0203e80000000a00 */
[----:B----4-:R1:W-:Y:S04]  /*0d50*/  STS.64 [R23+0x10], R4 ;  /* 0x0000100417007388 */ /* 0x0103e80000000a00 */
[----:B------:R1:W-:Y:S04]  /*0d60*/  STS.64 [R23+0x18], R6 ;  /* 0x0000180617007388 */ /* 0x0003e80000000a00 */
[----:B------:R1:W-:Y:S01]  /*0d70*/  STS.64 [R23+0x20], R8 ;  /* 0x0000200817007388 */ /* 0x0003e20000000a00 */
[----:B------:R-:W-:-:S02]  /*0d80*/  FADD.FTZ R40, R3, R40 ;  /* 0x0000002803287221 */ /* 0x000fc40000010000 */
[----:B------:R-:W-:Y:S02]  /*0d90*/  FADD.FTZ R39, R4, R39 ;  /* 0x0000002704277221 */ /* 0x000fe40000010000 */
[----:B------:R-:W-:Y:S02]  /*0da0*/  FADD.FTZ R38, R5, R38 ;  /* 0x0000002605267221 */ /* 0x000fe40000010000 */
[----:B------:R-:W-:Y:S02]  /*0db0*/  FADD.FTZ R37, R6, R37 ;  /* 0x0000002506257221 */ /* 0x000fe40000010000 */
[----:B------:R-:W-:Y:S02]  /*0dc0*/  FADD.FTZ R36, R7, R36 ;  /* 0x0000002407247221 */ /* 0x000fe40000010000 */
[----:B------:R-:W-:Y:S02]  /*0dd0*/  FADD.FTZ R35, R8, R35 ;  /* 0x0000002308237221 */ /* 0x000fe40000010000 */
[----:B------:R-:W-:Y:S01]  /*0de0*/  FADD.FTZ R34, R9, R34 ;  /* 0x0000002209227221 */ /* 0x000fe20000010000 */
[----:B------:R-:W-:Y:S07]  /*0df0*/  BRA `(.L_x_281) ;  /* 0x0000001000007947 */ /* 0x000fee0003800000 */
.L_x_274:
[----:B------:R-:W-:-:S08]  /*0e00*/  MOV R15, R25 ;  /* 0x00000019000f7202 */ /* 0x000fd00000000f00 */
.L_x_281:
[----:B-1----:R-:W-:Y:S05]  /*0e10*/  BSYNC B2 ;  /* 0x0000000000027941 */ /* 0x002fea0003800000 */
.L_x_273:
[----:B------:R-:W-:-:S12]  /*0e20*/  ISETP.GE.U32.AND P0, PT, R24, 0x4, PT ;  /* 0x000000041800780c */ /* 0x000fd80003f06070 */
[----:B------:R-:W-:Y:S05]  /*0e30*/  @!P0 BRA `(.L_x_282) ;  /* 0x0000075000008947 */ /* 0x000fea0003800000 */
[----:B------:R0:W1:Y:S01]  /*0e40*/  I2F R27, R16 ;  /* 0x00000010001b7306 */ /* 0x0000620000201400 */
[----:B------:R-:W-:Y:S01]  /*0e50*/  MOV R51, c[0x0][0x1a8] ;  /* 0x00006a0000337a02 */ /* 0x000fe20000000f00 */
[----:B------:R-:W-:Y:S03]  /*0e60*/  BSSY B2, `(.L_x_283) ;  /* 0x0000066000027945 */ /* 0x000fe60003800000 */
[C---:B------:R-:W-:Y:S01]  /*0e70*/  SHF.L.U32 R29, R51.reuse, 0x1, RZ ;  /* 0x00000001331d7819 */ /* 0x040fe200000006ff */
[C---:B------:R-:W-:Y:S01]  /*0e80*/  IMAD R49, R51.reuse, 0x6, RZ ;  /* 0x0000000633317824 */ /* 0x040fe200078e02ff */
[CC--:B------:R-:W-:Y:S02]  /*0e90*/  LEA R33, R51.reuse, R51.reuse, 0x1 ;  /* 0x0000003333217211 */ /* 0x0c0fe400078e08ff */
[C---:B------:R-:W-:Y:S02]  /*0ea0*/  SHF.L.U32 R45, R51.reuse, 0x2, RZ ;  /* 0x00000002332d7819 */ /* 0x040fe400000006ff */
[----:B------:R-:W-:-:S02]  /*0eb0*/  LEA R47, R51, R51, 0x2 ;  /* 0x00000033332f7211 */ /* 0x000fc400078e10ff */
[----:B0-----:R-:W-:-:S08]  /*0ec0*/  LEA R51, R51, -R51, 0x3 ;  /* 0x8000003333337211 */ /* 0x001fd000078e18ff */
.L_x_284:
[----:B------:R-:W-:Y:S01]  /*0ed0*/  MOV R9, 0x4 ;  /* 0x0000000400097802 */ /* 0x000fe20000000f00 */
[--C-:B------:R-:W-:Y:S01]  /*0ee0*/  IMAD.WIDE R18, R29, 0x4, R12.reuse ;  /* 0x000000041d127825 */ /* 0x100fe200078e020c */
[----:B------:R0:W2:Y:S01]  /*0ef0*/  LDG.E.SYS R52, [R12+0x8] ;  /* 0x000008000c347381 */ /* 0x0000a200001ee900 */
[--C-:B------:R-:W-:Y:S02]  /*0f00*/  IMAD.WIDE R6, R33, 0x4, R12.reuse ;  /* 0x0000000421067825 */ /* 0x100fe400078e020c */
[--C-:B------:R-:W-:Y:S02]  /*0f10*/  IMAD.WIDE R8, R9, c[0x0][0x1a8], R12.reuse ;  /* 0x00006a0009087a25 */ /* 0x100fe400078e020c */
[----:B------:R-:W-:-:S04]  /*0f20*/  IMAD.WIDE R10, R45, 0x4, R12 ;  /* 0x000000042d0a7825 */ /* 0x000fc800078e020c */
[----:B------:R-:W3:Y:S04]  /*0f30*/  LDG.E.SYS R20, [R18] ;  /* 0x0000000012147381 */ /* 0x000ee800001ee900 */
[----:B------:R-:W4:Y:S04]  /*0f40*/  LDG.E.SYS R23, [R6] ;  /* 0x0000000006177381 */ /* 0x000f2800001ee900 */
[----:B------:R5:W2:Y:S04]  /*0f50*/  LDG.E.SYS R5, [R8] ;  /* 0x0000000008057381 */ /* 0x000aa800001ee900 */
[----:B------:R-:W2:Y:S04]  /*0f60*/  LDG.E.SYS R4, [R10] ;  /* 0x000000000a047381 */ /* 0x000ea800001ee900 */
[----:B------:R-:W2:Y:S04]  /*0f70*/  LDG.E.SYS R3, [R18+0x4] ;  /* 0x0000040012037381 */ /* 0x000ea800001ee900 */
[----:B------:R-:W2:Y:S04]  /*0f80*/  LDG.E.SYS R2, [R6+0x4] ;  /* 0x0000040006027381 */ /* 0x000ea800001ee900 */
[----:B------:R5:W2:Y:S04]  /*0f90*/  LDG.E.SYS R28, [R8+0x4] ;  /* 0x00000400081c7381 */ /* 0x000aa800001ee900 */
[----:B------:R1:W2:Y:S01]  /*0fa0*/  LDG.E.SYS R32, [R10+0x4] ;  /* 0x000004000a207381 */ /* 0x0002a200001ee900 */
[C---:B------:R-:W-:Y:S01]  /*0fb0*/  IADD3 R22, R15.reuse, 0x1, RZ ;  /* 0x000000010f167810 */ /* 0x040fe20007ffe0ff */
[----:B------:R-:W0:Y:S01]  /*0fc0*/  I2F R21, R15 ;  /* 0x0000000f00157306 */ /* 0x000e220000201400 */
[----:B------:R-:W-:Y:S01]  /*0fd0*/  IADD3 R24, R15, 0x2, RZ ;  /* 0x000000020f187810 */ /* 0x000fe20007ffe0ff */
[----:B------:R1:W2:Y:S03]  /*0fe0*/  LDG.E.SYS R57, [R10+0x8] ;  /* 0x000008000a397381 */ /* 0x0002a600001ee900 */
[----:B------:R-:W1:Y:S01]  /*0ff0*/  I2F R22, R22 ;  /* 0x0000001600167306 */ /* 0x000e620000201400 */
[----:B------:R5:W2:Y:S01]  /*1000*/  LDG.E.SYS R26, [R8+0x8] ;  /* 0x00000800081a7381 */ /* 0x000aa200001ee900 */
[----:B------:R-:W1:Y:S03]  /*1010*/  I2F R24, R24 ;  /* 0x0000001800187306 */ /* 0x000e660000201400 */
[----:B------:R1:W2:Y:S04]  /*1020*/  LDG.E.SYS R55, [R6+0x8] ;  /* 0x0000080006377381 */ /* 0x0002a800001ee900 */
[----:B-----5:R5:W5:Y:S01]  /*1030*/  LDG.E.SYS R9, [R8+0xc] ;  /* 0x00000c0008097381 */ /* 0x020b6200001ee900 */
[----:B0-----:R-:W-:-:S04]  /*1040*/  FADD.FTZ R21, R21, R42 ;  /* 0x0000002a15157221 */ /* 0x001fc80000010000 */
[----:B-1----:R-:W-:-:S04]  /*1050*/  FADD.FTZ R21, R21, R22 ;  /* 0x0000001615157221 */ /* 0x002fc80000010000 */
[----:B------:R-:W-:Y:S02]  /*1060*/  FADD.FTZ R53, R21, R24 ;  /* 0x0000001815357221 */ /* 0x000fe40000010000 */
[----:B------:R-:W-:Y:S02]  /*1070*/  IMAD.WIDE R24, R51, 0x4, R12 ;  /* 0x0000000433187825 */ /* 0x000fe400078e020c */
[----:B---3--:R-:W-:Y:S02]  /*1080*/  FADD.FTZ R20, R20, R39 ;  /* 0x0000002714147221 */ /* 0x008fe40000010000 */
[----:B----4-:R-:W-:Y:S02]  /*1090*/  FADD.FTZ R23, R23, R38 ;  /* 0x0000002617177221 */ /* 0x010fe40000010000 */
[----:B--2---:R-:W-:Y:S02]  /*10a0*/  FADD.FTZ R39, R5, R40 ;  /* 0x0000002805277221 */ /* 0x004fe40000010000 */
[----:B------:R0:W2:Y:S01]  /*10b0*/  LDG.E.SYS R40, [R18+0x8] ;  /* 0x0000080012287381 */ /* 0x0000a200001ee900 */
[----:B------:R-:W-:-:S03]  /*10c0*/  FADD.FTZ R5, R4, R37 ;  /* 0x0000002504057221 */ /* 0x000fc60000010000 */
[----:B------:R1:W3:Y:S01]  /*10d0*/  LDG.E.SYS R4, [R10+0xc] ;  /* 0x00000c000a047381 */ /* 0x0002e200001ee900 */
[----:B------:R-:W-:Y:S02]  /*10e0*/  FADD.FTZ R37, R20, R3 ;  /* 0x0000000314257221 */ /* 0x000fe40000010000 */
[----:B------:R-:W-:Y:S01]  /*10f0*/  IMAD.WIDE R20, R47, 0x4, R12 ;  /* 0x000000042f147825 */ /* 0x000fe200078e020c */
[----:B------:R4:W3:Y:S01]  /*1100*/  LDG.E.SYS R3, [R6+0xc] ;  /* 0x00000c0006037381 */ /* 0x0008e200001ee900 */
[----:B------:R-:W-:Y:S02]  /*1110*/  FADD.FTZ R38, R23, R2 ;  /* 0x0000000217267221 */ /* 0x000fe40000010000 */
[----:B------:R-:W-:Y:S01]  /*1120*/  IMAD.WIDE R22, R49, 0x4, R12 ;  /* 0x0000000431167825 */ /* 0x000fe200078e020c */
[----:B-1----:R1:W3:Y:S01]  /*1130*/  LDG.E.SYS R10, [R12] ;  /* 0x000000000c0a7381 */ /* 0x0022e200001ee900 */
[----:B------:R-:W-:-:S03]  /*1140*/  FADD.FTZ R61, R39, R28 ;  /* 0x0000001c273d7221 */ /* 0x000fc60000010000 */
[----:B------:R0:W5:Y:S01]  /*1150*/  LDG.E.SYS R39, [R24] ;  /* 0x0000000018277381 */ /* 0x00016200001ee900 */
[----:B------:R-:W-:-:S03]  /*1160*/  FADD.FTZ R32, R5, R32 ;  /* 0x0000002005207221 */ /* 0x000fc60000010000 */
[----:B------:R0:W5:Y:S04]  /*1170*/  LDG.E.SYS R59, [R20] ;  /* 0x00000000143b7381 */ /* 0x00016800001ee900 */
[----:B------:R0:W5:Y:S04]  /*1180*/  LDG.E.SYS R50, [R22] ;  /* 0x0000000016327381 */ /* 0x00016800001ee900 */
[----:B------:R0:W5:Y:S04]  /*1190*/  LDG.E.SYS R2, [R18+0xc] ;  /* 0x00000c0012027381 */ /* 0x00016800001ee900 */
[----:B------:R0:W5:Y:S04]  /*11a0*/  LDG.E.SYS R42, [R20+0x4] ;  /* 0x00000400142a7381 */ /* 0x00016800001ee900 */
[----:B------:R1:W5:Y:S04]  /*11b0*/  LDG.E.SYS R48, [R20+0x8] ;  /* 0x0000080014307381 */ /* 0x00036800001ee900 */
[----:B------:R1:W5:Y:S04]  /*11c0*/  LDG.E.SYS R5, [R20+0xc] ;  /* 0x00000c0014057381 */ /* 0x00036800001ee900 */
[----:B0-----:R0:W5:Y:S04]  /*11d0*/  LDG.E.SYS R19, [R22+0x4] ;  /* 0x0000040016137381 */ /* 0x00116800001ee900 */
[----:B------:R0:W5:Y:S04]  /*11e0*/  LDG.E.SYS R28, [R24+0x4] ;  /* 0x00000400181c7381 */ /* 0x00016800001ee900 */
[----:B-1----:R1:W5:Y:S04]  /*11f0*/  LDG.E.SYS R20, [R12+0x4] ;  /* 0x000004000c147381 */ /* 0x00236800001ee900 */
[----:B------:R0:W5:Y:S04]  /*1200*/  LDG.E.SYS R18, [R22+0x8] ;  /* 0x0000080016127381 */ /* 0x00016800001ee900 */
[----:B------:R0:W5:Y:S04]  /*1210*/  LDG.E.SYS R11, [R24+0x8] ;  /* 0x00000800180b7381 */ /* 0x00016800001ee900 */
[----:B----4-:R0:W4:Y:S04]  /*1220*/  LDG.E.SYS R6, [R22+0xc] ;  /* 0x00000c0016067381 */ /* 0x01012800001ee900 */
[----:B------:R1:W4:Y:S04]  /*1230*/  LDG.E.SYS R7, [R24+0xc] ;  /* 0x00000c0018077381 */ /* 0x00032800001ee900 */
[----:B------:R1:W4:Y:S01]  /*1240*/  LDG.E.SYS R21, [R12+0xc] ;  /* 0x00000c000c157381 */ /* 0x00032200001ee900 */
[----:B0-----:R-:W-:-:S02]  /*1250*/  IADD3 R22, P0, R12, 0x10, RZ ;  /* 0x000000100c167810 */ /* 0x001fc40007f1e0ff */
[C---:B-1----:R-:W-:Y:S02]  /*1260*/  IADD3 R24, R15.reuse, 0x3, RZ ;  /* 0x000000030f187810 */ /* 0x042fe40007ffe0ff */
[----:B------:R-:W-:Y:S02]  /*1270*/  IADD3 R15, R15, 0x4, RZ ;  /* 0x000000040f0f7810 */ /* 0x000fe40007ffe0ff */
[----:B------:R-:W-:Y:S02]  /*1280*/  IADD3.X R23, RZ, R13, RZ, P0, !PT ;  /* 0x0000000dff177210 */ /* 0x000fe400007fe4ff */
[----:B------:R-:W-:Y:S01]  /*1290*/  ISETP.GE.AND P0, PT, R15, R44, PT ;  /* 0x0000002c0f00720c */ /* 0x000fe20003f06270 */
[----:B------:R-:W-:-:S04]  /*12a0*/  FADD.FTZ R0, R27, R0 ;  /* 0x000000001b007221 */ /* 0x000fc80000010000 */
[----:B------:R-:W-:Y:S02]  /*12b0*/  FADD.FTZ R0, R27, R0 ;  /* 0x000000001b007221 */ /* 0x000fe40000010000 */
[----:B------:R-:W-:Y:S02]  /*12c0*/  FADD.FTZ R26, R61, R26 ;  /* 0x0000001a3d1a7221 */ /* 0x000fe40000010000 */
[----:B------:R-:W-:Y:S02]  /*12d0*/  FADD.FTZ R38, R38, R55 ;  /* 0x0000003726267221 */ /* 0x000fe40000010000 */
[----:B------:R-:W-:Y:S02]  /*12e0*/  FADD.FTZ R57, R32, R57 ;  /* 0x0000003920397221 */ /* 0x000fe40000010000 */
[C---:B------:R-:W-:Y:S01]  /*12f0*/  FADD.FTZ R0, R27.reuse, R0 ;  /* 0x000000001b007221 */ /* 0x040fe20000010000 */
[----:B------:R-:W-:Y:S02]  /*1300*/  MOV R12, R22 ;  /* 0x00000016000c7202 */ /* 0x000fe40000000f00 */
[----:B------:R-:W-:Y:S01]  /*1310*/  MOV R13, R23 ;  /* 0x00000017000d7202 */ /* 0x000fe20000000f00 */
[----:B------:R-:W-:-:S02]  /*1320*/  FADD.FTZ R0, R27, R0 ;  /* 0x000000001b007221 */ /* 0x000fc40000010000 */
[----:B--2---:R-:W-:Y:S02]  /*1330*/  FADD.FTZ R37, R37, R40 ;  /* 0x0000002825257221 */ /* 0x004fe40000010000 */
[----:B---3--:R-:W-:Y:S02]  /*1340*/  FADD.FTZ R41, |R10|, R41 ;  /* 0x000000290a297221 */ /* 0x008fe40000010200 */
[----:B------:R-:W0:Y:S01]  /*1350*/  I2F R10, R24 ;  /* 0x00000018000a7306 */ /* 0x000e220000201400 */
[----:B-----5:R-:W-:Y:S02]  /*1360*/  FADD.FTZ R39, R39, R34 ;  /* 0x0000002227277221 */ /* 0x020fe40000010000 */
[----:B------:R-:W-:Y:S02]  /*1370*/  FADD.FTZ R59, R59, R36 ;  /* 0x000000243b3b7221 */ /* 0x000fe40000010000 */
[----:B------:R-:W-:Y:S02]  /*1380*/  FADD.FTZ R50, R50, R35 ;  /* 0x0000002332327221 */ /* 0x000fe40000010000 */
[----:B------:R-:W-:-:S04]  /*1390*/  FADD.FTZ R59, R59, R42 ;  /* 0x0000002a3b3b7221 */ /* 0x000fc80000010000 */
[----:B------:R-:W-:Y:S02]  /*13a0*/  FADD.FTZ R48, R59, R48 ;  /* 0x000000303b307221 */ /* 0x000fe40000010000 */
[----:B------:R-:W-:Y:S02]  /*13b0*/  FADD.FTZ R19, R50, R19 ;  /* 0x0000001332137221 */ /* 0x000fe40000010000 */
[----:B------:R-:W-:Y:S02]  /*13c0*/  FADD.FTZ R28, R39, R28 ;  /* 0x0000001c271c7221 */ /* 0x000fe40000010000 */
[----:B------:R-:W-:Y:S02]  /*13d0*/  FADD.FTZ R41, R41, |R20| ;  /* 0x4000001429297221 */ /* 0x000fe40000010000 */
[----:B------:R-:W-:Y:S02]  /*13e0*/  FADD.FTZ R19, R19, R18 ;  /* 0x0000001213137221 */ /* 0x000fe40000010000 */
[----:B------:R-:W-:-:S02]  /*13f0*/  FADD.FTZ R52, R41, |R52| ;  /* 0x4000003429347221 */ /* 0x000fc40000010000 */
[----:B------:R-:W-:Y:S02]  /*1400*/  FADD.FTZ R28, R28, R11 ;  /* 0x0000000b1c1c7221 */ /* 0x000fe40000010000 */
[----:B------:R-:W-:Y:S02]  /*1410*/  FADD.FTZ R39, R37, R2 ;  /* 0x0000000225277221 */ /* 0x000fe40000010000 */
[----:B0-----:R-:W-:Y:S02]  /*1420*/  FADD.FTZ R42, R53, R10 ;  /* 0x0000000a352a7221 */ /* 0x001fe40000010000 */
[----:B------:R-:W-:Y:S02]  /*1430*/  FADD.FTZ R38, R38, R3 ;  /* 0x0000000326267221 */ /* 0x000fe40000010000 */
[----:B------:R-:W-:Y:S02]  /*1440*/  FADD.FTZ R37, R57, R4 ;  /* 0x0000000439257221 */ /* 0x000fe40000010000 */
[----:B------:R-:W-:-:S02]  /*1450*/  FADD.FTZ R36, R48, R5 ;  /* 0x0000000530247221 */ /* 0x000fc40000010000 */
[----:B----4-:R-:W-:Y:S02]  /*1460*/  FADD.FTZ R41, R52, |R21| ;  /* 0x4000001534297221 */ /* 0x010fe40000010000 */
[----:B------:R-:W-:Y:S02]  /*1470*/  FADD.FTZ R8, |R21|, -RZ ;  /* 0x800000ff15087221 */ /* 0x000fe40000010200 */
[----:B------:R-:W-:Y:S02]  /*1480*/  FADD.FTZ R35, R19, R6 ;  /* 0x0000000613237221 */ /* 0x000fe40000010000 */
[----:B------:R-:W-:Y:S02]  /*1490*/  FADD.FTZ R34, R28, R7 ;  /* 0x000000071c227221 */ /* 0x000fe40000010000 */
[----:B------:R-:W-:Y:S01]  /*14a0*/  FADD.FTZ R40, R26, R9 ;  /* 0x000000091a287221 */ /* 0x000fe20000010000 */
[----:B------:R-:W-:Y:S07]  /*14b0*/  @!P0 BRA `(.L_x_284) ;  /* 0xfffffa1000008947 */ /* 0x000fee000383ffff */
[----:B------:R-:W-:Y:S05]  /*14c0*/  BSYNC B2 ;  /* 0x0000000000027941 */ /* 0x000fea0003800000 */
.L_x_283:
[----:B------:R-:W0:Y:S01]  /*14d0*/  S2R R56, SR_TID.X ;  /* 0x0000000000387919 */ /* 0x000e220000002100 */
[----:B------:R-:W1:Y:S03]  /*14e0*/  I2F R11, R16 ;  /* 0x00000010000b7306 */ /* 0x000e660000201400 */
[----:B------:R-:W0:Y:S02]  /*14f0*/  S2R R54, SR_TID.Y ;  /* 0x0000000000367919 */ /* 0x000e240000002200 */
[----:B0-----:R-:W-:-:S04]  /*1500*/  IMAD R15, R54, c[0x0][0x0], R56 ;  /* 0x00000000360f7a24 */ /* 0x001fc800078e0238 */
[----:B------:R-:W-:-:S08]  /*1510*/  IMAD R15, R15, 0x28, RZ ;  /* 0x000000280f0f7824 */ /* 0x000fd000078e02ff */
[----:B-1----:R0:W-:Y:S04]  /*1520*/  STS.64 [R15], R10 ;  /* 0x0000000a0f007388 */ /* 0x0021e80000000a00 */
[----:B------:R0:W-:Y:S04]  /*1530*/  STS.64 [R15+0x8], R8 ;  /* 0x000008080f007388 */ /* 0x0001e80000000a00 */
[----:B------:R0:W-:Y:S04]  /*1540*/  STS.64 [R15+0x10], R2 ;  /* 0x000010020f007388 */ /* 0x0001e80000000a00 */
[----:B------:R0:W-:Y:S04]  /*1550*/  STS.64 [R15+0x18], R4 ;  /* 0x000018040f007388 */ /* 0x0001e80000000a00 */
[----:B------:R0:W-:Y:S02]  /*1560*/  STS.64 [R15+0x20], R6 ;  /* 0x000020060f007388 */ /* 0x0001e40000000a00 */
.L_x_272:
[----:B------:R-:W-:Y:S02]  /*1570*/  MOV R18, R12 ;  /* 0x0000000c00127202 */ /* 0x000fe40000000f00 */
[----:B------:R-:W-:-:S08]  /*1580*/  MOV R19, R13 ;  /* 0x0000000d00137202 */ /* 0x000fd00000000f00 */
.L_x_282:
[----:B------:R-:W-:Y:S05]  /*1590*/  BSYNC B0 ;  /* 0x0000000000007941 */ /* 0x000fea0003800000 */
.L_x_271:
[----:B0-----:R-:W2:Y:S01]  /*15a0*/  LDL R2, [R1+0x218] ;  /* 0x0002180001027983 */ /* 0x001ea20000100800 */
[----:B------:R-:W-:-:S03]  /*15b0*/  MOV R4, c[0x0][0x190] ;  /* 0x0000640000047a02 */ /* 0x000fc60000000f00 */
[----:B------:R-:W3:Y:S01]  /*15c0*/  LDL R3, [R1+0x20c] ;  /* 0x00020c0001037983 */ /* 0x000ee20000100800 */
[----:B------:R-:W-:Y:S02]  /*15d0*/  IADD3 R4, -R4, 0x3, RZ ;  /* 0x0000000304047810 */ /* 0x000fe40007ffe1ff */
[----:B------:R-:W-:Y:S02]  /*15e0*/  IADD3 R16, R16, 0x1, RZ ;  /* 0x0000000110107810 */ /* 0x000fe40007ffe0ff */
[----:B------:R-:W-:-:S04]  /*15f0*/  IADD3 R4, R4, c[0x0][0x198], RZ ;  /* 0x0000660004047a10 */ /* 0x000fc80007ffe0ff */
[----:B------:R-:W-:Y:S02]  /*1600*/  LOP3.LUT R4, R4, 0xfffffffc, RZ, 0xc0, !PT ;  /* 0xfffffffc04047812 */ /* 0x000fe400078ec0ff */
[----:B------:R-:W-:Y:S02]  /*1610*/  MOV R12, R18 ;  /* 0x00000012000c7202 */ /* 0x000fe40000000f00 */
[----:B------:R-:W-:Y:S02]  /*1620*/  MOV R13, R19 ;  /* 0x00000013000d7202 */ /* 0x000fe40000000f00 */
[----:B--2---:R-:W-:Y:S02]  /*1630*/  ISETP.GE.AND P0, PT, R16, R2, PT ;  /* 0x000000021000720c */ /* 0x004fe40003f06270 */
[----:B---3--:R-:W-:-:S05]  /*1640*/  IADD3 R3, -R44, R3, R4 ;  /* 0x000000032c037210 */ /* 0x008fca0007ffe104 */
[----:B------:R-:W-:-:S05]  /*1650*/  IMAD.WIDE R12, R3, 0x4, R12 ;  /* 0x00000004030c7825 */ /* 0x000fca00078e020c */
[----:B------:R-:W-:Y:S05]  /*1660*/  @!P0 BRA `(.L_x_285) ;  /* 0xffffed5000008947 */ /* 0x000fea000383ffff */
.L_x_270:
[----:B0-----:R-:W-:Y:S05]  /*1670*/  BSYNC B1 ;  /* 0x0000000000017941 */ /* 0x001fea0003800000 */
.L_x_269:
[----:B------:R-:W2:Y:S04]  /*1680*/  LDL R2, [R1+0x218] ;  /* 0x0002180001027983 */ /* 0x000ea80000100800 */
[----:B------:R-:W3:Y:S04]  /*1690*/  LDL R4, [R1+0x220] ;  /* 0x0002200001047983 */ /* 0x000ee80000100800 */
[----:B------:R-:W4:Y:S01]  /*16a0*/  LDL R3, [R1+0x210] ;  /* 0x0002100001037983 */ /* 0x000f220000100800 */
[----:B------:R-:W-:Y:S01]  /*16b0*/  BSSY B1, `(.L_x_286) ;  /* 0x000018f000017945 */ /* 0x000fe20003800000 */
[----:B------:R-:W-:Y:S01]  /*16c0*/  CS2R R26, SRZ ;  /* 0x00000000001a7805 */ /* 0x000fe2000001ff00 */
[----:B------:R-:W-:Y:S01]  /*16d0*/  CS2R R28, SRZ ;  /* 0x00000000001c7805 */ /* 0x000fe2000001ff00 */
[----:B------:R-:W-:-:S02]  /*16e0*/  MOV R17, RZ ;  /* 0x000000ff00117202 */ /* 0x000fc40000000f00 */
[----:B--2---:R-:W-:-:S04]  /*16f0*/  MOV R5, R2 ;  /* 0x0000000200057202 */ /* 0x004fc80000000f00 */
[----:B---3--:R-:W-:-:S05]  /*1700*/  IADD3 R2, -R4, R5, RZ ;  /* 0x0000000504027210 */ /* 0x008fca0007ffe1ff */
[----:B----4-:R-:W-:-:S06]  /*1710*/  IMAD R2, R3, R2, RZ ;  /* 0x0000000203027224 */ /* 0x010fcc00078e02ff */
[----:B------:R-:W0:Y:S01]  /*1720*/  I2F R2, R2 ;  /* 0x0000000200027306 */ /* 0x000e220000201400 */
[----:B------:R-:W-:Y:S01]  /*1730*/  ISETP.GT.AND P0, PT, R5, R4, PT ;  /* 0x000000040500720c */ /* 0x000fe20003f04270 */
[----:B0-----:R-:W0:Y:S02]  /*1740*/  MUFU.RCP R3, R2 ;  /* 0x0000000200037308 */ /* 0x001e240000001000 */
[C---:B0-----:R-:W-:Y:S02]  /*1750*/  FMUL.FTZ R0, R3.reuse, R0 ;  /* 0x0000000003007220 */ /* 0x041fe40000410000 */
[C---:B------:R-:W-:Y:S02]  /*1760*/  FMUL.FTZ R42, R3.reuse, R42 ;  /* 0x0000002a032a7220 */ /* 0x040fe40000410000 */
[C---:B------:R-:W-:Y:S02]  /*1770*/  FMUL.FTZ R41, R3.reuse, R41 ;  /* 0x0000002903297220 */ /* 0x040fe40000410000 */
[----:B------:R-:W-:-:S02]  /*1780*/  FMUL.FTZ R40, R3, R40 ;  /* 0x0000002803287220 */ /* 0x000fc40000410000 */
[----:B------:R0:W-:Y:S01]  /*1790*/  STL [R1+0x204], R0 ;  /* 0x0002040001007387 */ /* 0x0001e20000100800 */
[C---:B------:R-:W-:Y:S02]  /*17a0*/  FMUL.FTZ R39, R3.reuse, R39 ;  /* 0x0000002703277220 */ /* 0x040fe40000410000 */
[C---:B------:R-:W-:Y:S02]  /*17b0*/  FMUL.FTZ R38, R3.reuse, R38 ;  /* 0x0000002603267220 */ /* 0x040fe40000410000 */
[C---:B------:R-:W-:Y:S02]  /*17c0*/  FMUL.FTZ R37, R3.reuse, R37 ;  /* 0x0000002503257220 */ /* 0x040fe40000410000 */
[C---:B------:R-:W-:Y:S02]  /*17d0*/  FMUL.FTZ R36, R3.reuse, R36 ;  /* 0x0000002403247220 */ /* 0x040fe40000410000 */
[C---:B------:R-:W-:Y:S01]  /*17e0*/  FMUL.FTZ R35, R3.reuse, R35 ;  /* 0x0000002303237220 */ /* 0x040fe20000410000 */
[----:B0-----:R-:W-:Y:S01]  /*17f0*/  MOV R0, RZ ;  /* 0x000000ff00007202 */ /* 0x001fe20000000f00 */
[----:B------:R-:W-:Y:S01]  /*1800*/  FMUL.FTZ R34, R3, R34 ;  /* 0x0000002203227220 */ /* 0x000fe20000410000 */
[----:B------:R-:W-:Y:S07]  /*1810*/  @!P0 BRA `(.L_x_287) ;  /* 0x0000178000008947 */ /* 0x000fee0003800000 */
[----:B------:R-:W2:Y:S01]  /*1820*/  LDL R5, [R1+0x20c] ;  /* 0x00020c0001057983 */ /* 0x000ea20000100800 */
[----:B------:R-:W-:Y:S01]  /*1830*/  MOV R6, c[0x0][0x190] ;  /* 0x0000640000067a02 */ /* 0x000fe20000000f00 */
[----:B------:R-:W-:Y:S01]  /*1840*/  CS2R R26, SRZ ;  /* 0x00000000001a7805 */ /* 0x000fe2000001ff00 */
[----:B------:R-:W-:Y:S01]  /*1850*/  MOV R3, c[0x0][0x1a8] ;  /* 0x00006a0000037a02 */ /* 0x000fe20000000f00 */
[----:B------:R-:W-:Y:S01]  /*1860*/  CS2R R28, SRZ ;  /* 0x00000000001c7805 */ /* 0x000fe2000001ff00 */
[----:B------:R-:W-:-:S02]  /*1870*/  IADD3 R6, -R6, 0x3, RZ ;  /* 0x0000000306067810 */ /* 0x000fc40007ffe1ff */
[----:B------:R-:W-:Y:S02]  /*1880*/  MOV R32, R4 ;  /* 0x0000000400207202 */ /* 0x000fe40000000f00 */
[----:B------:R-:W-:Y:S02]  /*1890*/  IADD3 R6, R6, c[0x0][0x198], RZ ;  /* 0x0000660006067a10 */ /* 0x000fe40007ffe0ff */
[C---:B------:R-:W-:Y:S02]  /*18a0*/  LEA R45, R3.reuse, R3, 0x1 ;  /* 0x00000003032d7211 */ /* 0x040fe400078e08ff */
[----:B------:R-:W-:Y:S02]  /*18b0*/  LOP3.LUT R6, R6, 0xfffffffc, RZ, 0xc0, !PT ;  /* 0xfffffffc06067812 */ /* 0x000fe400078ec0ff */
[C---:B------:R-:W-:Y:S02]  /*18c0*/  SHF.L.U32 R4, R3.reuse, 0x1, RZ ;  /* 0x0000000103047819 */ /* 0x040fe400000006ff */
[----:B------:R-:W-:-:S02]  /*18d0*/  SHF.L.U32 R7, R3, 0x2, RZ ;  /* 0x0000000203077819 */ /* 0x000fc400000006ff */
[----:B------:R-:W-:Y:S02]  /*18e0*/  LEA R8, R3, -R3, 0x3 ;  /* 0x8000000303087211 */ /* 0x000fe400078e18ff */
[----:B------:R-:W-:Y:S02]  /*18f0*/  SHF.R.S32.HI R20, RZ, 0x1f, R45 ;  /* 0x0000001fff147819 */ /* 0x000fe4000001142d */
[----:B------:R-:W-:Y:S02]  /*1900*/  SHF.R.S32.HI R18, RZ, 0x1f, R3 ;  /* 0x0000001fff127819 */ /* 0x000fe40000011403 */
[----:B------:R-:W-:Y:S02]  /*1910*/  SHF.R.S32.HI R19, RZ, 0x1f, R4 ;  /* 0x0000001fff137819 */ /* 0x000fe40000011404 */
[----:B------:R-:W-:Y:S02]  /*1920*/  SHF.R.S32.HI R23, RZ, 0x1f, R8 ;  /* 0x0000001fff177819 */ /* 0x000fe40000011408 */
[----:B------:R-:W-:-:S02]  /*1930*/  SHF.R.S32.HI R24, RZ, 0x1f, R7 ;  /* 0x0000001fff187819 */ /* 0x000fc40000011407 */
[----:B------:R-:W-:Y:S02]  /*1940*/  SHF.L.U64.HI R20, R45, 0x2, R20 ;  /* 0x000000022d147819 */ /* 0x000fe40000010214 */
[----:B------:R-:W-:Y:S02]  /*1950*/  MOV R0, RZ ;  /* 0x000000ff00007202 */ /* 0x000fe40000000f00 */
[----:B------:R-:W-:Y:S02]  /*1960*/  MOV R17, RZ ;  /* 0x000000ff00117202 */ /* 0x000fe40000000f00 */
[----:B------:R-:W-:Y:S02]  /*1970*/  MOV R15, R30 ;  /* 0x0000001e000f7202 */ /* 0x000fe40000000f00 */
[----:B-1----:R-:W-:Y:S02]  /*1980*/  MOV R14, R31 ;  /* 0x0000001f000e7202 */ /* 0x002fe40000000f00 */
[----:B------:R-:W-:-:S02]  /*1990*/  SHF.L.U64.HI R18, R3, 0x2, R18 ;  /* 0x0000000203127819 */ /* 0x000fc40000010212 */
[C---:B------:R-:W-:Y:S02]  /*19a0*/  SHF.L.U64.HI R19, R4.reuse, 0x2, R19 ;  /* 0x0000000204137819 */ /* 0x040fe40000010213 */
[----:B------:R-:W-:Y:S02]  /*19b0*/  SHF.L.U32 R33, R4, 0x2, RZ ;  /* 0x0000000204217819 */ /* 0x000fe400000006ff */
[----:B------:R-:W-:Y:S02]  /*19c0*/  SHF.L.U32 R45, R45, 0x2, RZ ;  /* 0x000000022d2d7819 */ /* 0x000fe400000006ff */
[C---:B------:R-:W-:Y:S02]  /*19d0*/  SHF.L.U64.HI R23, R8.reuse, 0x2, R23 ;  /* 0x0000000208177819 */ /* 0x040fe40000010217 */
[----:B------:R-:W-:Y:S02]  /*19e0*/  SHF.L.U32 R61, R8, 0x2, RZ ;  /* 0x00000002083d7819 */ /* 0x000fe400000006ff */
[----:B------:R-:W-:-:S02]  /*19f0*/  SHF.L.U32 R58, R7, 0x2, RZ ;  /* 0x00000002073a7819 */ /* 0x000fc400000006ff */
[----:B------:R-:W-:Y:S02]  /*1a00*/  SHF.L.U64.HI R24, R7, 0x2, R24 ;  /* 0x0000000207187819 */ /* 0x000fe40000010218 */
[----:B--2---:R-:W-:Y:S01]  /*1a10*/  IADD3 R9, -R44, R5, R6 ;  /* 0x000000052c097210 */ /* 0x004fe20007ffe106 */
[C---:B------:R-:W-:Y:S01]  /*1a20*/  IMAD R5, R3.reuse, 0x6, RZ ;  /* 0x0000000603057824 */ /* 0x040fe200078e02ff */
[----:B------:R-:W-:Y:S02]  /*1a30*/  LEA R6, R3, R3, 0x2 ;  /* 0x0000000303067211 */ /* 0x000fe400078e10ff */
[----:B------:R-:W-:Y:S02]  /*1a40*/  SHF.R.S32.HI R2, RZ, 0x1f, R9 ;  /* 0x0000001fff027819 */ /* 0x000fe40000011409 */
[----:B------:R-:W-:Y:S02]  /*1a50*/  SHF.R.S32.HI R21, RZ, 0x1f, R6 ;  /* 0x0000001fff157819 */ /* 0x000fe40000011406 */
[----:B------:R-:W-:Y:S01]  /*1a60*/  SHF.L.U64.HI R2, R9, 0x2, R2 ;  /* 0x0000000209027819 */ /* 0x000fe20000010202 */
[----:B------:R0:W-:Y:S01]  /*1a70*/  STL [R1+0x194], R9 ;  /* 0x0001940901007387 */ /* 0x0001e20000100800 */
[----:B------:R-:W-:-:S02]  /*1a80*/  SHF.R.S32.HI R22, RZ, 0x1f, R5 ;  /* 0x0000001fff167819 */ /* 0x000fc40000011405 */
[C---:B------:R-:W-:Y:S02]  /*1a90*/  SHF.L.U64.HI R21, R6.reuse, 0x2, R21 ;  /* 0x0000000206157819 */ /* 0x040fe40000010215 */
[----:B------:R-:W-:Y:S02]  /*1aa0*/  SHF.L.U32 R59, R6, 0x2, RZ ;  /* 0x00000002063b7819 */ /* 0x000fe400000006ff */
[----:B------:R0:W-:Y:S01]  /*1ab0*/  STL [R1+0x198], R2 ;  /* 0x0001980201007387 */ /* 0x0001e20000100800 */
[C---:B------:R-:W-:Y:S02]  /*1ac0*/  SHF.L.U64.HI R22, R5.reuse, 0x2, R22 ;  /* 0x0000000205167819 */ /* 0x040fe40000010216 */
[----:B------:R-:W-:-:S08]  /*1ad0*/  SHF.L.U32 R60, R5, 0x2, RZ ;  /* 0x00000002053c7819 */ /* 0x000fd000000006ff */
.L_x_298:
[----:B------:R-:W2:Y:S01]  /*1ae0*/  LDL R6, [R1+0x20c] ;  /* 0x00020c0001067983 */ /* 0x000ea20000100800 */
[----:B------:R-:W-:Y:S01]  /*1af0*/  BSSY B0, `(.L_x_288) ;  /* 0x0000142000007945 */ /* 0x000fe20003800000 */
[----:B--2---:R-:W-:-:S12]  /*1b00*/  ISETP.GT.AND P0, PT, R44, R6, PT ;  /* 0x000000062c00720c */ /* 0x004fd80003f04270 */
[----:B0-----:R-:W-:Y:S05]  /*1b10*/  @!P0 BRA `(.L_x_289) ;  /* 0x000013f000008947 */ /* 0x001fea0003800000 */
[----:B------:R-:W2:Y:S01]  /*1b20*/  LDL R8, [R1+0x204] ;  /* 0x0002040001087983 */ /* 0x000ea20000100800 */
[----:B------:R-:W-:Y:S01]  /*1b30*/  IADD3 R7, -R6, R44, RZ ;  /* 0x0000002c06077210 */ /* 0x000fe20007ffe1ff */
[----:B------:R-:W2:Y:S01]  /*1b40*/  I2F R25, R32 ;  /* 0x0000002000197306 */ /* 0x000ea20000201400 */
[----:B------:R-:W-:Y:S01]  /*1b50*/  BSSY B2, `(.L_x_290) ;  /* 0x00000a2000027945 */ /* 0x000fe20003800000 */
[----:B------:R-:W-:Y:S02]  /*1b60*/  PLOP3.LUT P0, PT, PT, PT, PT, 0x80, 0x0 ;  /* 0x000000000000781c */ /* 0x000fe40003f0f070 */
[----:B------:R-:W-:Y:S02]  /*1b70*/  ISETP.GT.AND P1, PT, R7, 0x3, PT ;  /* 0x000000030700780c */ /* 0x000fe40003f24270 */
[----:B------:R-:W-:Y:S01]  /*1b80*/  MOV R16, R6 ;  /* 0x0000000600107202 */ /* 0x000fe20000000f00 */
[----:B------:R1:W-:Y:S01]  /*1b90*/  STL [R1+0x210], R7 ;  /* 0x0002100701007387 */ /* 0x0003e20000100800 */
[----:B--2---:R-:W-:-:S04]  /*1ba0*/  FADD.FTZ R25, -R8, R25 ;  /* 0x0000001908197221 */ /* 0x004fc80000010100 */
[----:B------:R-:W-:-:S04]  /*1bb0*/  FADD.FTZ R49, |R25|, -RZ ;  /* 0x800000ff19317221 */ /* 0x000fc80000010200 */
[----:B------:R-:W-:Y:S05]  /*1bc0*/  @!P1 BRA `(.L_x_291) ;  /* 0x000009a000009947 */ /* 0x000fea0003800000 */
[----:B-1----:R-:W-:Y:S01]  /*1bd0*/  BSSY B3, `(.L_x_292) ;  /* 0x0000098000037945 */ /* 0x002fe20003800000 */
[----:B------:R-:W-:Y:S02]  /*1be0*/  PLOP3.LUT P0, PT, PT, PT, PT, 0x8, 0x0 ;  /* 0x000000000000781c */ /* 0x000fe40003f0e170 */
[----:B------:R-:W-:-:S10]  /*1bf0*/  IADD3 R47, R44, -0x3, RZ ;  /* 0xfffffffd2c2f7810 */ /* 0x000fd40007ffe0ff */
.L_x_293:
[----:B0-----:R-:W-:Y:S02]  /*1c00*/  MOV R2, c[0x0][0x1a8] ;  /* 0x00006a0000027a02 */ /* 0x001fe40000000f00 */
[----:B------:R-:W-:Y:S02]  /*1c10*/  IADD3 R4, P2, R15, R33, RZ ;  /* 0x000000210f047210 */ /* 0x000fe40007f5e0ff */
[----:B------:R-:W-:Y:S02]  /*1c20*/  SHF.L.U32 R2, R2, 0x2, RZ ;  /* 0x0000000202027819 */ /* 0x000fe400000006ff */
[----:B------:R-:W-:Y:S02]  /*1c30*/  IADD3.X R5, R14, R19, RZ, P2, !PT ;  /* 0x000000130e057210 */ /* 0x000fe400017fe4ff */
[----:B------:R-:W-:-:S04]  /*1c40*/  IADD3 R6, P1, R2, R15, RZ ;  /* 0x0000000f02067210 */ /* 0x000fc80007f3e0ff */
[C---:B------:R-:W-:Y:S02]  /*1c50*/  IADD3.X R7, R14.reuse, R18, RZ, P1, !PT ;  /* 0x000000120e077210 */ /* 0x040fe40000ffe4ff */
[C---:B------:R-:W-:Y:S01]  /*1c60*/  IADD3 R8, P1, R15.reuse, R45, RZ ;  /* 0x0000002d0f087210 */ /* 0x040fe20007f3e0ff */
[----:B------:R-:W2:Y:S03]  /*1c70*/  LDG.E.CONSTANT.SYS R3, [R4] ;  /* 0x0000000004037381 */ /* 0x000ea600001e6900 */
[----:B------:R-:W-:Y:S01]  /*1c80*/  IADD3.X R9, R14, R20, RZ, P1, !PT ;  /* 0x000000140e097210 */ /* 0x000fe20000ffe4ff */
[----:B------:R-:W3:Y:S04]  /*1c90*/  LDG.E.CONSTANT.SYS R50, [R4+0x4] ;  /* 0x0000040004327381 */ /* 0x000ee800001e6900 */
[----:B------:R0:W4:Y:S04]  /*1ca0*/  LDG.E.CONSTANT.SYS R56, [R6] ;  /* 0x0000000006387381 */ /* 0x00012800001e6900 */
[----:B------:R-:W5:Y:S04]  /*1cb0*/  LDG.E.CONSTANT.SYS R2, [R8] ;  /* 0x0000000008027381 */ /* 0x000f6800001e6900 */
[----:B------:R0:W3:Y:S04]  /*1cc0*/  LDG.E.CONSTANT.SYS R57, [R6+0x4] ;  /* 0x0000040006397381 */ /* 0x0000e800001e6900 */
[----:B------:R-:W3:Y:S01]  /*1cd0*/  LDG.E.CONSTANT.SYS R48, [R8+0x4] ;  /* 0x0000040008307381 */ /* 0x000ee200001e6900 */
[----:B------:R-:W-:-:S02]  /*1ce0*/  IADD3 R12, P2, R15, R60, RZ ;  /* 0x0000003c0f0c7210 */ /* 0x000fc40007f5e0ff */
[----:B------:R-:W-:Y:S01]  /*1cf0*/  IADD3 R10, P1, R15, R59, RZ ;  /* 0x0000003b0f0a7210 */ /* 0x000fe20007f3e0ff */
[----:B------:R-:W3:Y:S01]  /*1d00*/  LDG.E.CONSTANT.SYS R55, [R4+0x8] ;  /* 0x0000080004377381 */ /* 0x000ee200001e6900 */
[C---:B------:R-:W-:Y:S02]  /*1d10*/  IADD3.X R13, R14.reuse, R22, RZ, P2, !PT ;  /* 0x000000160e0d7210 */ /* 0x040fe400017fe4ff */
[----:B------:R-:W-:Y:S01]  /*1d20*/  IADD3.X R11, R14, R21, RZ, P1, !PT ;  /* 0x000000150e0b7210 */ /* 0x000fe20000ffe4ff */
[----:B------:R0:W3:Y:S05]  /*1d30*/  LDG.E.CONSTANT.SYS R52, [R6+0x8] ;  /* 0x0000080006347381 */ /* 0x0000ea00001e6900 */
[----:B------:R-:W3:Y:S04]  /*1d40*/  LDG.E.CONSTANT.SYS R54, [R12] ;  /* 0x000000000c367381 */ /* 0x000ee800001e6900 */
[----:B------:R-:W3:Y:S04]  /*1d50*/  LDG.E.CONSTANT.SYS R53, [R10] ;  /* 0x000000000a357381 */ /* 0x000ee800001e6900 */
[----:B0-----:R0:W3:Y:S04]  /*1d60*/  LDG.E.CONSTANT.SYS R6, [R6+0xc] ;  /* 0x00000c0006067381 */ /* 0x0010e800001e6900 */
[----:B0-----:R0:W3:Y:S01]  /*1d70*/  LDG.E.CONSTANT.SYS R7, [R4+0xc] ;  /* 0x00000c0004077381 */ /* 0x0010e200001e6900 */
[----:B--2---:R-:W-:-:S04]  /*1d80*/  FADD.FTZ R3, -R39, R3 ;  /* 0x0000000327037221 */ /* 0x004fc80000010100 */
[----:B------:R-:W-:Y:S02]  /*1d90*/  FMUL.FTZ R3, R3, R3 ;  /* 0x0000000303037220 */ /* 0x000fe40000410000 */
[----:B----4-:R-:W-:-:S04]  /*1da0*/  FADD.FTZ R56, -R40, R56 ;  /* 0x0000003828387221 */ /* 0x010fc80000010100 */
[----:B------:R-:W-:Y:S02]  /*1db0*/  FFMA.FTZ R56, R56, R56, R3 ;  /* 0x0000003838387223 */ /* 0x000fe40000010003 */
[----:B-----5:R-:W-:-:S04]  /*1dc0*/  FADD.FTZ R2, -R38, R2 ;  /* 0x0000000226027221 */ /* 0x020fc80000010100 */
[----:B------:R-:W-:Y:S01]  /*1dd0*/  FFMA.FTZ R56, R2, R2, R56 ;  /* 0x0000000202387223 */ /* 0x000fe20000010038 */
[----:B------:R-:W-:Y:S01]  /*1de0*/  IADD3 R2, P1, R15, R61, RZ ;  /* 0x0000003d0f027210 */ /* 0x000fe20007f3e0ff */
[----:B---3--:R-:W-:-:S03]  /*1df0*/  FADD.FTZ R50, -R39, R50 ;  /* 0x0000003227327221 */ /* 0x008fc60000010100 */
[----:B------:R-:W-:Y:S01]  /*1e00*/  IADD3.X R3, R14, R23, RZ, P1, !PT ;  /* 0x000000170e037210 */ /* 0x000fe20000ffe4ff */
[----:B------:R-:W-:Y:S02]  /*1e10*/  FMUL.FTZ R50, R50, R50 ;  /* 0x0000003232327220 */ /* 0x000fe40000410000 */
[----:B------:R-:W-:-:S05]  /*1e20*/  FADD.FTZ R57, -R40, R57 ;  /* 0x0000003928397221 */ /* 0x000fca0000010100 */
[----:B------:R-:W2:Y:S01]  /*1e30*/  LDG.E.CONSTANT.SYS R51, [R2] ;  /* 0x0000000002337381 */ /* 0x000ea200001e6900 */
[----:B------:R-:W-:-:S03]  /*1e40*/  FFMA.FTZ R57, R57, R57, R50 ;  /* 0x0000003939397223 */ /* 0x000fc60000010032 */
[----:B------:R1:W3:Y:S01]  /*1e50*/  LDG.E.CONSTANT.SYS R50, [R8+0x8] ;  /* 0x0000080008327381 */ /* 0x0002e200001e6900 */
[----:B------:R-:W-:Y:S01]  /*1e60*/  FADD.FTZ R48, -R38, R48 ;  /* 0x0000003026307221 */ /* 0x000fe20000010100 */
[----:B------:R-:W-:Y:S02]  /*1e70*/  FMNMX.FTZ R56, R56, R29, !PT ;  /* 0x0000001d38387209 */ /* 0x000fe40007810000 */
[----:B------:R4:W5:Y:S01]  /*1e80*/  LDG.E.CONSTANT.SYS R29, [R12+0x4] ;  /* 0x000004000c1d7381 */ /* 0x00096200001e6900 */
[----:B------:R-:W-:-:S04]  /*1e90*/  FFMA.FTZ R57, R48, R48, R57 ;  /* 0x0000003030397223 */ /* 0x000fc80000010039 */
[----:B------:R1:W5:Y:S01]  /*1ea0*/  LDG.E.CONSTANT.SYS R48, [R10+0x4] ;  /* 0x000004000a307381 */ /* 0x00036200001e6900 */
[----:B------:R-:W-:Y:S02]  /*1eb0*/  FADD.FTZ R55, -R39, R55 ;  /* 0x0000003727377221 */ /* 0x000fe40000010100 */
[----:B------:R-:W-:Y:S02]  /*1ec0*/  FADD.FTZ R52, -R40, R52 ;  /* 0x0000003428347221 */ /* 0x000fe40000010100 */
[----:B------:R-:W-:Y:S01]  /*1ed0*/  FADD.FTZ R54, -R35, R54 ;  /* 0x0000003623367221 */ /* 0x000fe20000010100 */
[----:B0-----:R-:W-:Y:S01]  /*1ee0*/  MOV R4, R15 ;  /* 0x0000000f00047202 */ /* 0x001fe20000000f00 */
[----:B------:R-:W-:Y:S01]  /*1ef0*/  FMUL.FTZ R55, R55, R55 ;  /* 0x0000003737377220 */ /* 0x000fe20000410000 */
[----:B------:R-:W-:Y:S01]  /*1f00*/  MOV R5, R14 ;  /* 0x0000000e00057202 */ /* 0x000fe20000000f00 */
[----:B------:R-:W-:Y:S01]  /*1f10*/  FADD.FTZ R53, -R36, R53 ;  /* 0x0000003524357221 */ /* 0x000fe20000010100 */
[----:B-1----:R0:W5:Y:S01]  /*1f20*/  LDG.E.CONSTANT.SYS R8, [R8+0xc] ;  /* 0x00000c0008087381 */ /* 0x00216200001e6900 */
[----:B------:R-:W-:-:S02]  /*1f30*/  FFMA.FTZ R52, R52, R52, R55 ;  /* 0x0000003434347223 */ /* 0x000fc40000010037 */
[----:B------:R-:W-:Y:S01]  /*1f40*/  FMUL.FTZ R55, R54, R54 ;  /* 0x0000003636377220 */ /* 0x000fe20000410000 */
[----:B------:R-:W-:Y:S02]  /*1f50*/  FMNMX.FTZ R56, R56, R57, !PT ;  /* 0x0000003938387209 */ /* 0x000fe40007810000 */
[----:B------:R1:W5:Y:S01]  /*1f60*/  LDG.E.CONSTANT.SYS R54, [R4+0x8] ;  /* 0x0000080004367381 */ /* 0x00036200001e6900 */
[----:B------:R-:W-:-:S03]  /*1f70*/  FFMA.FTZ R55, R53, R53, R55 ;  /* 0x0000003535377223 */ /* 0x000fc60000010037 */
[----:B0-----:R0:W5:Y:S04]  /*1f80*/  LDG.E.CONSTANT.SYS R9, [R10+0x8] ;  /* 0x000008000a097381 */ /* 0x00116800001e6900 */
[----:B------:R1:W5:Y:S04]  /*1f90*/  LDG.E.CONSTANT.SYS R53, [R4+0x4] ;  /* 0x0000040004357381 */ /* 0x00036800001e6900 */
[----:B0-----:R0:W5:Y:S04]  /*1fa0*/  LDG.E.CONSTANT.SYS R10, [R10+0xc] ;  /* 0x00000c000a0a7381 */ /* 0x00116800001e6900 */
[----:B0-----:R4:W5:Y:S04]  /*1fb0*/  LDG.E.CONSTANT.SYS R11, [R12+0x8] ;  /* 0x000008000c0b7381 */ /* 0x00196800001e6900 */
[----:B----4-:R0:W4:Y:S04]  /*1fc0*/  LDG.E.CONSTANT.SYS R12, [R12+0xc] ;  /* 0x00000c000c0c7381 */ /* 0x01012800001e6900 */
[----:B0-----:R0:W4:Y:S01]  /*1fd0*/  LDG.E.CONSTANT.SYS R13, [R2+0x4] ;  /* 0x00000400020d7381 */ /* 0x00112200001e6900 */
[----:B--2---:R-:W-:-:S03]  /*1fe0*/  FADD.FTZ R57, -R34, R51 ;  /* 0x0000003322397221 */ /* 0x004fc60000010100 */
[----:B------:R1:W2:Y:S01]  /*1ff0*/  LDG.E.CONSTANT.SYS R51, [R4] ;  /* 0x0000000004337381 */ /* 0x0002a200001e6900 */
[----:B------:R-:W-:Y:S02]  /*2000*/  FFMA.FTZ R55, R57, R57, R55 ;  /* 0x0000003939377223 */ /* 0x000fe40000010037 */
[----:B---3--:R-:W-:Y:S02]  /*2010*/  FADD.FTZ R57, -R38, R50 ;  /* 0x0000003226397221 */ /* 0x008fe40000010100 */
[----:B------:R0:W3:Y:S04]  /*2020*/  LDG.E.CONSTANT.SYS R50, [R2+0xc] ;  /* 0x00000c0002327381 */ /* 0x0000e800001e6900 */
[----:B-1----:R1:W3:Y:S01]  /*2030*/  LDG.E.CONSTANT.SYS R4, [R4+0xc] ;  /* 0x00000c0004047381 */ /* 0x0022e200001e6900 */
[----:B-----5:R-:W-:-:S03]  /*2040*/  FADD.FTZ R29, -R35, R29 ;  /* 0x0000001d231d7221 */ /* 0x020fc60000010100 */
[----:B-1----:R0:W5:Y:S01]  /*2050*/  LDG.E.CONSTANT.SYS R5, [R2+0x8] ;  /* 0x0000080002057381 */ /* 0x00216200001e6900 */
[----:B------:R-:W-:Y:S01]  /*2060*/  FADD.FTZ R48, -R36, R48 ;  /* 0x0000003024307221 */ /* 0x000fe20000010100 */
[----:B0-----:R-:W-:-:S04]  /*2070*/  IADD3 R2, P1, R15, R58, RZ ;  /* 0x0000003a0f027210 */ /* 0x001fc80007f3e0ff */
[----:B------:R-:W-:Y:S01]  /*2080*/  IADD3.X R3, R14, R24, RZ, P1, !PT ;  /* 0x000000180e037210 */ /* 0x000fe20000ffe4ff */
[----:B------:R-:W-:Y:S01]  /*2090*/  FFMA.FTZ R52, R57, R57, R52 ;  /* 0x0000003939347223 */ /* 0x000fe20000010034 */
[----:B------:R-:W-:Y:S01]  /*20a0*/  FMNMX.FTZ R55, R55, R0, !PT ;  /* 0x0000000037377209 */ /* 0x000fe20007810000 */
[----:B------:R-:W-:-:S05]  /*20b0*/  FMUL.FTZ R57, R29, R29 ;  /* 0x0000001d1d397220 */ /* 0x000fca0000410000 */
[----:B------:R0:W3:Y:S01]  /*20c0*/  LDG.E.CONSTANT.SYS R0, [R2] ;  /* 0x0000000002007381 */ /* 0x0000e200001e6900 */
[----:B------:R-:W-:-:S03]  /*20d0*/  FFMA.FTZ R57, R48, R48, R57 ;  /* 0x0000003030397223 */ /* 0x000fc60000010039 */
[----:B------:R0:W3:Y:S04]  /*20e0*/  LDG.E.CONSTANT.SYS R48, [R2+0x4] ;  /* 0x0000040002307381 */ /* 0x0000e800001e6900 */
[----:B------:R0:W3:Y:S04]  /*20f0*/  LDG.E.CONSTANT.SYS R29, [R2+0x8] ;  /* 0x00000800021d7381 */ /* 0x0000e800001e6900 */
[----:B0-----:R0:W3:Y:S02]  /*2100*/  LDG.E.CONSTANT.SYS R2, [R2+0xc] ;  /* 0x00000c0002027381 */ /* 0x0010e400001e6900 */
[----:B0-----:R-:W0:Y:S02]  /*2110*/  I2F R3, R16 ;  /* 0x0000001000037306 */ /* 0x001e240000201400 */
[----:B0-----:R-:W-:-:S05]  /*2120*/  FADD.FTZ R3, -R42, R3 ;  /* 0x000000032a037221 */ /* 0x001fca0000010100 */
[----:B------:R-:W-:Y:S02]  /*2130*/  FMNMX.FTZ R17, |R3|, R17, !PT ;  /* 0x0000001103117209 */ /* 0x000fe40007810200 */
[----:B------:R-:W-:-:S06]  /*2140*/  IADD3 R3, R16, 0x1, RZ ;  /* 0x0000000110037810 */ /* 0x000fcc0007ffe0ff */
[----:B------:R-:W0:Y:S02]  /*2150*/  I2F R3, R3 ;  /* 0x0000000300037306 */ /* 0x000e240000201400 */
[----:B0-----:R-:W-:-:S05]  /*2160*/  FADD.FTZ R3, -R42, R3 ;  /* 0x000000032a037221 */ /* 0x001fca0000010100 */
[----:B------:R-:W-:Y:S02]  /*2170*/  FMNMX.FTZ R17, R17, |R3|, !PT ;  /* 0x4000000311117209 */ /* 0x000fe40007810000 */
[----:B------:R-:W-:-:S06]  /*2180*/  IADD3 R3, R16, 0x2, RZ ;  /* 0x0000000210037810 */ /* 0x000fcc0007ffe0ff */
[----:B------:R-:W0:Y:S01]  /*2190*/  I2F R3, R3 ;  /* 0x0000000300037306 */ /* 0x000e220000201400 */
[----:B------:R-:W-:Y:S02]  /*21a0*/  FADD.FTZ R11, -R35, R11 ;  /* 0x0000000b230b7221 */ /* 0x000fe40000010100 */
[----:B------:R-:W-:Y:S02]  /*21b0*/  FADD.FTZ R9, -R36, R9 ;  /* 0x0000000924097221 */ /* 0x000fe40000010100 */
[----:B------:R-:W-:-:S04]  /*21c0*/  FMUL.FTZ R11, R11, R11 ;  /* 0x0000000b0b0b7220 */ /* 0x000fc80000410000 */
[----:B------:R-:W-:Y:S02]  /*21d0*/  FFMA.FTZ R11, R9, R9, R11 ;  /* 0x00000009090b7223 */ /* 0x000fe4000001000b */
[----:B0-----:R-:W-:-:S05]  /*21e0*/  FADD.FTZ R3, -R42, R3 ;  /* 0x000000032a037221 */ /* 0x001fca0000010100 */
[----:B------:R-:W-:Y:S02]  /*21f0*/  FMNMX.FTZ R17, R17, |R3|, !PT ;  /* 0x4000000311117209 */ /* 0x000fe40007810000 */
[----:B------:R-:W-:Y:S01]  /*2200*/  IADD3 R3, R16, 0x3, RZ ;  /* 0x0000000310037810 */ /* 0x000fe20007ffe0ff */
[----:B------:R-:W-:Y:S01]  /*2210*/  FADD.FTZ R7, -R39, R7 ;  /* 0x0000000727077221 */ /* 0x000fe20000010100 */
[----:B------:R-:W-:Y:S01]  /*2220*/  IADD3 R15, P1, R15, 0x10, RZ ;  /* 0x000000100f0f7810 */ /* 0x000fe20007f3e0ff */
[----:B----4-:R-:W-:Y:S01]  /*2230*/  FADD.FTZ R13, -R34, R13 ;  /* 0x0000000d220d7221 */ /* 0x010fe20000010100 */
[----:B------:R-:W-:Y:S01]  /*2240*/  IADD3 R16, R16, 0x4, RZ ;  /* 0x0000000410107810 */ /* 0x000fe20007ffe0ff */
[----:B------:R-:W-:Y:S02]  /*2250*/  FADD.FTZ R6, -R40, R6 ;  /* 0x0000000628067221 */ /* 0x000fe40000010100 */
[----:B------:R-:W-:Y:S02]  /*2260*/  FMUL.FTZ R7, R7, R7 ;  /* 0x0000000707077220 */ /* 0x000fe40000410000 */
[----:B------:R-:W-:Y:S01]  /*2270*/  FADD.FTZ R12, -R35, R12 ;  /* 0x0000000c230c7221 */ /* 0x000fe20000010100 */
[----:B------:R-:W-:Y:S01]  /*2280*/  IADD3.X R14, RZ, R14, RZ, P1, !PT ;  /* 0x0000000eff0e7210 */ /* 0x000fe20000ffe4ff */
[----:B------:R-:W-:Y:S01]  /*2290*/  FADD.FTZ R53, -R41, |R53| ;  /* 0x4000003529357221 */ /* 0x000fe20000010100 */
[----:B------:R-:W-:Y:S01]  /*22a0*/  ISETP.GE.AND P1, PT, R16, R47, PT ;  /* 0x0000002f1000720c */ /* 0x000fe20003f26270 */
[----:B------:R-:W-:-:S02]  /*22b0*/  FFMA.FTZ R57, R13, R13, R57 ;  /* 0x0000000d0d397223 */ /* 0x000fc40000010039 */
[----:B------:R-:W-:Y:S01]  /*22c0*/  FFMA.FTZ R7, R6, R6, R7 ;  /* 0x0000000606077223 */ /* 0x000fe20000010007 */
[----:B------:R-:W-:Y:S01]  /*22d0*/  FMNMX.FTZ R6, |R25|, R27, !PT ;  /* 0x0000001b19067209 */ /* 0x000fe20007810200 */
[----:B------:R-:W-:Y:S02]  /*22e0*/  FADD.FTZ R10, -R36, R10 ;  /* 0x0000000a240a7221 */ /* 0x000fe40000010100 */
[----:B------:R-:W-:Y:S02]  /*22f0*/  FMUL.FTZ R12, R12, R12 ;  /* 0x0000000c0c0c7220 */ /* 0x000fe40000410000 */
[----:B------:R-:W-:Y:S01]  /*2300*/  FADD.FTZ R54, -R41, |R54| ;  /* 0x4000003629367221 */ /* 0x000fe20000010100 */
[----:B------:R-:W-:Y:S01]  /*2310*/  FMNMX.FTZ R55, R55, R57, !PT ;  /* 0x0000003937377209 */ /* 0x000fe20007810000 */
[----:B------:R-:W-:Y:S01]  /*2320*/  FADD.FTZ R8, -R38, R8 ;  /* 0x0000000826087221 */ /* 0x000fe20000010100 */
[C---:B------:R-:W-:Y:S01]  /*2330*/  FMNMX.FTZ R6, |R25|.reuse, R6, !PT ;  /* 0x0000000619067209 */ /* 0x040fe20007810200 */
[----:B------:R-:W-:Y:S01]  /*2340*/  FFMA.FTZ R12, R10, R10, R12 ;  /* 0x0000000a0a0c7223 */ /* 0x000fe2000001000c */
[----:B------:R-:W-:Y:S01]  /*2350*/  FMNMX.FTZ R52, R56, R52, !PT ;  /* 0x0000003438347209 */ /* 0x000fe20007810000 */
[----:B------:R-:W-:Y:S01]  /*2360*/  FFMA.FTZ R7, R8, R8, R7 ;  /* 0x0000000808077223 */ /* 0x000fe20000010007 */
[----:B------:R-:W-:-:S04]  /*2370*/  FMNMX.FTZ R6, |R25|, R6, !PT ;  /* 0x0000000619067209 */ /* 0x000fc80007810200 */
[----:B------:R-:W-:Y:S01]  /*2380*/  FMNMX.FTZ R27, |R25|, R6, !PT ;  /* 0x00000006191b7209 */ /* 0x000fe20007810200 */
[----:B--2---:R-:W-:Y:S02]  /*2390*/  FADD.FTZ R51, -R41, |R51| ;  /* 0x4000003329337221 */ /* 0x004fe40000010100 */
[----:B-----5:R-:W-:-:S04]  /*23a0*/  FADD.FTZ R5, -R34, R5 ;  /* 0x0000000522057221 */ /* 0x020fc80000010100 */
[----:B------:R-:W-:Y:S02]  /*23b0*/  FFMA.FTZ R11, R5, R5, R11 ;  /* 0x00000005050b7223 */ /* 0x000fe4000001000b */
[----:B------:R-:W0:Y:S01]  /*23c0*/  I2F R5, R3 ;  /* 0x0000000300057306 */ /* 0x000e220000201400 */
[----:B------:R-:W-:Y:S01]  /*23d0*/  FMNMX.FTZ R51, |R51|, R28, !PT ;  /* 0x0000001c33337209 */ /* 0x000fe20007810200 */
[----:B---3--:R-:W-:-:S03]  /*23e0*/  FADD.FTZ R13, -R34, R50 ;  /* 0x00000032220d7221 */ /* 0x008fc60000010100 */
[----:B------:R-:W-:Y:S01]  /*23f0*/  FMNMX.FTZ R51, R51, |R53|, !PT ;  /* 0x4000003533337209 */ /* 0x000fe20007810000 */
[C---:B------:R-:W-:Y:S02]  /*2400*/  FADD.FTZ R0, -R37.reuse, R0 ;  /* 0x0000000025007221 */ /* 0x040fe40000010100 */
[----:B------:R-:W-:-:S03]  /*2410*/  FADD.FTZ R9, -R37, R48 ;  /* 0x0000003025097221 */ /* 0x000fc60000010100 */
[----:B------:R-:W-:Y:S01]  /*2420*/  FMNMX.FTZ R0, |R0|, R26, !PT ;  /* 0x0000001a00007209 */ /* 0x000fe20007810200 */
[----:B------:R-:W-:-:S03]  /*2430*/  FADD.FTZ R29, -R37, R29 ;  /* 0x0000001d251d7221 */ /* 0x000fc60000010100 */
[----:B------:R-:W-:Y:S01]  /*2440*/  FMNMX.FTZ R0, R0, |R9|, !PT ;  /* 0x4000000900007209 */ /* 0x000fe20007810000 */
[----:B0-----:R-:W-:Y:S01]  /*2450*/  FADD.FTZ R48, -R42, R5 ;  /* 0x000000052a307221 */ /* 0x001fe20000010100 */
[----:B------:R-:W-:Y:S01]  /*2460*/  FMNMX.FTZ R51, R51, |R54|, !PT ;  /* 0x4000003633337209 */ /* 0x000fe20007810000 */
[----:B------:R-:W-:Y:S01]  /*2470*/  FADD.FTZ R4, -R41, |R4| ;  /* 0x4000000429047221 */ /* 0x000fe20000010100 */
[----:B------:R-:W-:Y:S01]  /*2480*/  FMNMX.FTZ R0, R0, |R29|, !PT ;  /* 0x4000001d00007209 */ /* 0x000fe20007810000 */
[----:B------:R-:W-:Y:S01]  /*2490*/  FFMA.FTZ R3, R13, R13, R12 ;  /* 0x0000000d0d037223 */ /* 0x000fe2000001000c */
[----:B------:R-:W-:Y:S01]  /*24a0*/  FMNMX.FTZ R11, R55, R11, !PT ;  /* 0x0000000b370b7209 */ /* 0x000fe20007810000 */
[----:B------:R-:W-:Y:S01]  /*24b0*/  FADD.FTZ R5, -R37, R2 ;  /* 0x0000000225057221 */ /* 0x000fe20000010100 */
[----:B------:R-:W-:Y:S01]  /*24c0*/  FMNMX.FTZ R17, R17, |R48|, !PT ;  /* 0x4000003011117209 */ /* 0x000fe20007810000 */
[----:B------:R-:W-:Y:S01]  /*24d0*/  FADD.FTZ R48, |R48|, -RZ ;  /* 0x800000ff30307221 */ /* 0x000fe20000010200 */
[----:B------:R-:W-:Y:S01]  /*24e0*/  FMNMX.FTZ R28, R51, |R4|, !PT ;  /* 0x40000004331c7209 */ /* 0x000fe20007810000 */
[----:B------:R-:W-:Y:S01]  /*24f0*/  FADD.FTZ R4, |R4|, -RZ ;  /* 0x800000ff04047221 */ /* 0x000fe20000010200 */
[----:B------:R-:W-:Y:S01]  /*2500*/  FMNMX.FTZ R26, R0, |R5|, !PT ;  /* 0x40000005001a7209 */ /* 0x000fe20007810000 */
[----:B------:R-:W-:Y:S01]  /*2510*/  FADD.FTZ R2, |R5|, -RZ ;  /* 0x800000ff05027221 */ /* 0x000fe20000010200 */
[----:B------:R-:W-:-:S02]  /*2520*/  FMNMX.FTZ R29, R52, R7, !PT ;  /* 0x00000007341d7209 */ /* 0x000fc40007810000 */
[----:B------:R-:W-:Y:S01]  /*2530*/  FMNMX.FTZ R0, R11, R3, !PT ;  /* 0x000000030b007209 */ /* 0x000fe20007810000 */
[----:B------:R-:W-:Y:S07]  /*2540*/  @!P1 BRA `(.L_x_293) ;  /* 0xfffff6b000009947 */ /* 0x000fee000383ffff */
[----:B------:R-:W-:Y:S05]  /*2550*/  BSYNC B3 ;  /* 0x0000000000037941 */ /* 0x000fea0003800000 */
.L_x_292:
[----:B------:R-:W-:-:S08]  /*2560*/  MOV R5, R7 ;  /* 0x0000000700057202 */ /* 0x000fd00000000f00 */
.L_x_291:
[----:B-1----:R-:W-:Y:S05]  /*2570*/  BSYNC B2 ;  /* 0x0000000000027941 */ /* 0x002fea0003800000 */
.L_x_290:
[----:B------:R-:W-:Y:S01]  /*2580*/  IADD3 R6, R44, -R16, RZ ;  /* 0x800000102c067210 */ /* 0x000fe20007ffe0ff */
[----:B------:R-:W-:Y:S01]  /*2590*/  BSSY B2, `(.L_x_294) ;  /* 0x0000059000027945 */ /* 0x000fe20003800000 */
[----:B------:R-:W-:Y:S02]  /*25a0*/  MOV R50, c[0x0][0x1a8] ;  /* 0x00006a0000327a02 */ /* 0x000fe40000000f00 */
[----:B------:R-:W-:Y:S02]  /*25b0*/  ISETP.GT.AND P1, PT, R6, 0x1, PT ;  /* 0x000000010600780c */ /* 0x000fe40003f24270 */
[----:B------:R-:W-:-:S10]  /*25c0*/  SHF.L.U32 R50, R50, 0x2, RZ ;  /* 0x0000000232327819 */ /* 0x000fd400000006ff */
[----:B------:R-:W-:Y:S05]  /*25d0*/  @!P1 BRA `(.L_x_295) ;  /* 0x0000054000009947 */ /* 0x000fea0003800000 */
[----:B0-----:R-:W-:Y:S02]  /*25e0*/  IADD3 R2, P1, R15, R33, RZ ;  /* 0x000000210f027210 */ /* 0x001fe40007f3e0ff */
[----:B------:R-:W-:Y:S02]  /*25f0*/  IADD3 R4, P0, R50, R15, RZ ;  /* 0x0000000f32047210 */ /* 0x000fe40007f1e0ff */
[C---:B------:R-:W-:Y:S02]  /*2600*/  IADD3.X R3, R14.reuse, R19, RZ, P1, !PT ;  /* 0x000000130e037210 */ /* 0x040fe40000ffe4ff */
[----:B------:R-:W-:-:S06]  /*2610*/  IADD3.X R5, R14, R18, RZ, P0, !PT ;  /* 0x000000120e057210 */ /* 0x000fcc00007fe4ff */
[----:B------:R0:W2:Y:S01]  /*2620*/  LDG.E.CONSTANT.SYS R11, [R2] ;  /* 0x00000000020b7381 */ /* 0x0000a200001e6900 */
[----:B------:R-:W-:-:S03]  /*2630*/  IADD3 R6, P0, R15, R45, RZ ;  /* 0x0000002d0f067210 */ /* 0x000fc60007f1e0ff */
[----:B------:R1:W3:Y:S01]  /*2640*/  LDG.E.CONSTANT.SYS R10, [R4] ;  /* 0x00000000040a7381 */ /* 0x0002e200001e6900 */
[----:B------:R-:W-:-:S03]  /*2650*/  IADD3.X R7, R14, R20, RZ, P0, !PT ;  /* 0x000000140e077210 */ /* 0x000fc600007fe4ff */
[----:B------:R0:W4:Y:S05]  /*2660*/  LDG.E.CONSTANT.SYS R9, [R2+0x4] ;  /* 0x0000040002097381 */ /* 0x00012a00001e6900 */
[----:B------:R5:W4:Y:S04]  /*2670*/  LDG.E.CONSTANT.SYS R8, [R6] ;  /* 0x0000000006087381 */ /* 0x000b2800001e6900 */
[----:B-1----:R1:W4:Y:S01]  /*2680*/  LDG.E.CONSTANT.SYS R5, [R4+0x4] ;  /* 0x0000040004057381 */ /* 0x00232200001e6900 */
[----:B0-----:R-:W-:-:S04]  /*2690*/  IADD3 R2, P0, R15, R59, RZ ;  /* 0x0000003b0f027210 */ /* 0x001fc80007f1e0ff */
[----:B------:R-:W-:Y:S01]  /*26a0*/  IADD3.X R3, R14, R21, RZ, P0, !PT ;  /* 0x000000150e037210 */ /* 0x000fe200007fe4ff */
[----:B-----5:R0:W5:Y:S07]  /*26b0*/  LDG.E.CONSTANT.SYS R6, [R6+0x4] ;  /* 0x0000040006067381 */ /* 0x02016e00001e6900 */
[----:B-1----:R1:W5:Y:S04]  /*26c0*/  LDG.E.CONSTANT.SYS R4, [R2] ;  /* 0x0000000002047381 */ /* 0x00236800001e6900 */
[----:B0-----:R1:W5:Y:S02]  /*26d0*/  LDG.E.CONSTANT.SYS R7, [R2+0x4] ;  /* 0x0000040002077381 */ /* 0x00136400001e6900 */
[----:B-1----:R-:W-:-:S04]  /*26e0*/  IADD3 R2, P0, R15, R60, RZ ;  /* 0x0000003c0f027210 */ /* 0x002fc80007f1e0ff */
[----:B------:R-:W-:Y:S01]  /*26f0*/  IADD3.X R3, R14, R22, RZ, P0, !PT ;  /* 0x000000160e037210 */ /* 0x000fe200007fe4ff */
[----:B--2---:R-:W-:Y:S02]  /*2700*/  FADD.FTZ R11, -R39, R11 ;  /* 0x0000000b270b7221 */ /* 0x004fe40000010100 */
[----:B---3--:R-:W-:Y:S02]  /*2710*/  FADD.FTZ R13, -R40, R10 ;  /* 0x0000000a280d7221 */ /* 0x008fe40000010100 */
[----:B------:R-:W-:-:S03]  /*2720*/  FMUL.FTZ R12, R11, R11 ;  /* 0x0000000b0b0c7220 */ /* 0x000fc60000410000 */
[----:B------:R0:W2:Y:S04]  /*2730*/  LDG.E.CONSTANT.SYS R10, [R2] ;  /* 0x00000000020a7381 */ /* 0x0000a800001e6900 */
[----:B------:R0:W3:Y:S02]  /*2740*/  LDG.E.CONSTANT.SYS R11, [R2+0x4] ;  /* 0x00000400020b7381 */ /* 0x0000e400001e6900 */
[----:B0-----:R-:W-:-:S04]  /*2750*/  IADD3 R2, P0, R15, R61, RZ ;  /* 0x0000003d0f027210 */ /* 0x001fc80007f1e0ff */
[----:B------:R-:W-:Y:S01]  /*2760*/  IADD3.X R3, R14, R23, RZ, P0, !PT ;  /* 0x000000170e037210 */ /* 0x000fe200007fe4ff */
[----:B------:R-:W-:Y:S02]  /*2770*/  FFMA.FTZ R13, R13, R13, R12 ;  /* 0x0000000d0d0d7223 */ /* 0x000fe4000001000c */
[----:B----4-:R-:W-:Y:S02]  /*2780*/  FADD.FTZ R47, -R38, R8 ;  /* 0x00000008262f7221 */ /* 0x010fe40000010100 */
[----:B------:R-:W-:-:S03]  /*2790*/  FADD.FTZ R9, -R39, R9 ;  /* 0x0000000927097221 */ /* 0x000fc60000010100 */
[----:B------:R0:W4:Y:S04]  /*27a0*/  LDG.E.CONSTANT.SYS R8, [R2] ;  /* 0x0000000002087381 */ /* 0x00012800001e6900 */
[----:B------:R0:W4:Y:S01]  /*27b0*/  LDG.E.CONSTANT.SYS R12, [R2+0x4] ;  /* 0x00000400020c7381 */ /* 0x00012200001e6900 */
[----:B------:R-:W-:Y:S01]  /*27c0*/  FFMA.FTZ R13, R47, R47, R13 ;  /* 0x0000002f2f0d7223 */ /* 0x000fe2000001000d */
[----:B0-----:R-:W-:Y:S02]  /*27d0*/  MOV R2, R15 ;  /* 0x0000000f00027202 */ /* 0x001fe40000000f00 */
[----:B------:R-:W-:Y:S01]  /*27e0*/  MOV R3, R14 ;  /* 0x0000000e00037202 */ /* 0x000fe20000000f00 */
[----:B------:R-:W-:Y:S02]  /*27f0*/  FADD.FTZ R47, -R40, R5 ;  /* 0x00000005282f7221 */ /* 0x000fe40000010100 */
[----:B------:R-:W-:-:S05]  /*2800*/  FMUL.FTZ R48, R9, R9 ;  /* 0x0000000909307220 */ /* 0x000fca0000410000 */
[----:B------:R0:W4:Y:S04]  /*2810*/  LDG.E.CONSTANT.SYS R5, [R2] ;  /* 0x0000000002057381 */ /* 0x00012800001e6900 */
[----:B------:R0:W4:Y:S02]  /*2820*/  LDG.E.CONSTANT.SYS R9, [R2+0x4] ;  /* 0x0000040002097381 */ /* 0x00012400001e6900 */
[----:B0-----:R-:W-:-:S04]  /*2830*/  IADD3 R2, P0, R15, R58, RZ ;  /* 0x0000003a0f027210 */ /* 0x001fc80007f1e0ff */
[----:B------:R-:W-:Y:S02]  /*2840*/  IADD3.X R3, R14, R24, RZ, P0, !PT ;  /* 0x000000180e037210 */ /* 0x000fe400007fe4ff */
[----:B------:R-:W-:-:S06]  /*2850*/  FMNMX.FTZ R29, R29, R13, !PT ;  /* 0x0000000d1d1d7209 */ /* 0x000fcc0007810000 */
[----:B------:R0:W4:Y:S04]  /*2860*/  LDG.E.CONSTANT.SYS R13, [R2] ;  /* 0x00000000020d7381 */ /* 0x00012800001e6900 */
[----:B0-----:R0:W4:Y:S01]  /*2870*/  LDG.E.CONSTANT.SYS R2, [R2+0x4] ;  /* 0x0000040002027381 */ /* 0x00112200001e6900 */
[C---:B-----5:R-:W-:Y:S01]  /*2880*/  FADD.FTZ R7, -R36.reuse, R7 ;  /* 0x0000000724077221 */ /* 0x060fe20000010100 */
[----:B0-----:R-:W0:Y:S01]  /*2890*/  I2F R3, R16 ;  /* 0x0000001000037306 */ /* 0x001e220000201400 */
[----:B------:R-:W-:Y:S02]  /*28a0*/  FADD.FTZ R4, -R36, R4 ;  /* 0x0000000424047221 */ /* 0x000fe40000010100 */
[----:B------:R-:W-:Y:S02]  /*28b0*/  FFMA.FTZ R47, R47, R47, R48 ;  /* 0x0000002f2f2f7223 */ /* 0x000fe40000010030 */
[----:B------:R-:W-:-:S02]  /*28c0*/  FADD.FTZ R6, -R38, R6 ;  /* 0x0000000626067221 */ /* 0x000fc40000010100 */
[----:B0-----:R-:W-:-:S05]  /*28d0*/  FADD.FTZ R3, -R42, R3 ;  /* 0x000000032a037221 */ /* 0x001fca0000010100 */
[----:B------:R-:W-:Y:S02]  /*28e0*/  FMNMX.FTZ R17, R17, |R3|, !PT ;  /* 0x4000000311117209 */ /* 0x000fe40007810000 */
[----:B------:R-:W-:Y:S02]  /*28f0*/  IADD3 R15, P1, R15, 0x8, RZ ;  /* 0x000000080f0f7810 */ /* 0x000fe40007f3e0ff */
[----:B------:R-:W-:Y:S02]  /*2900*/  PLOP3.LUT P0, PT, PT, PT, PT, 0x8, 0x0 ;  /* 0x000000000000781c */ /* 0x000fe40003f0e170 */
[----:B------:R-:W-:Y:S01]  /*2910*/  IADD3.X R14, RZ, R14, RZ, P1, !PT ;  /* 0x0000000eff0e7210 */ /* 0x000fe20000ffe4ff */
[----:B---3--:R-:W-:-:S04]  /*2920*/  FADD.FTZ R11, -R35, R11 ;  /* 0x0000000b230b7221 */ /* 0x008fc80000010100 */
[----:B------:R-:W-:-:S04]  /*2930*/  FMUL.FTZ R11, R11, R11 ;  /* 0x0000000b0b0b7220 */ /* 0x000fc80000410000 */
[----:B------:R-:W-:Y:S01]  /*2940*/  FFMA.FTZ R11, R7, R7, R11 ;  /* 0x00000007070b7223 */ /* 0x000fe2000001000b */
[----:B------:R-:W-:Y:S01]  /*2950*/  IADD3 R7, R16, 0x1, RZ ;  /* 0x0000000110077810 */ /* 0x000fe20007ffe0ff */
[----:B--2---:R-:W-:-:S05]  /*2960*/  FADD.FTZ R10, -R35, R10 ;  /* 0x0000000a230a7221 */ /* 0x004fca0000010100 */
[----:B------:R-:W0:Y:S01]  /*2970*/  I2F R7, R7 ;  /* 0x0000000700077306 */ /* 0x000e220000201400 */
[----:B------:R-:W-:-:S04]  /*2980*/  FMUL.FTZ R10, R10, R10 ;  /* 0x0000000a0a0a7220 */ /* 0x000fc80000410000 */
[----:B------:R-:W-:Y:S02]  /*2990*/  FFMA.FTZ R10, R4, R4, R10 ;  /* 0x00000004040a7223 */ /* 0x000fe4000001000a */
[----:B----4-:R-:W-:-:S04]  /*29a0*/  FADD.FTZ R8, -R34, R8 ;  /* 0x0000000822087221 */ /* 0x010fc80000010100 */
[----:B------:R-:W-:Y:S02]  /*29b0*/  FFMA.FTZ R3, R8, R8, R10 ;  /* 0x0000000808037223 */ /* 0x000fe4000001000a */
[----:B------:R-:W-:Y:S01]  /*29c0*/  FADD.FTZ R12, -R34, R12 ;  /* 0x0000000c220c7221 */ /* 0x000fe20000010100 */
[----:B------:R-:W-:Y:S02]  /*29d0*/  FMNMX.FTZ R4, R27, |R25|, !PT ;  /* 0x400000191b047209 */ /* 0x000fe40007810000 */
[----:B------:R-:W-:Y:S01]  /*29e0*/  FMNMX.FTZ R0, R0, R3, !PT ;  /* 0x0000000300007209 */ /* 0x000fe20007810000 */
[----:B0-----:R-:W-:Y:S02]  /*29f0*/  FADD.FTZ R48, -R42, R7 ;  /* 0x000000072a307221 */ /* 0x001fe40000010100 */
[----:B------:R-:W-:Y:S02]  /*2a00*/  FFMA.FTZ R3, R12, R12, R11 ;  /* 0x0000000c0c037223 */ /* 0x000fe4000001000b */
[----:B------:R-:W-:-:S02]  /*2a10*/  FADD.FTZ R5, -R41, |R5| ;  /* 0x4000000529057221 */ /* 0x000fc40000010100 */
[----:B------:R-:W-:-:S03]  /*2a20*/  FADD.FTZ R9, -R41, |R9| ;  /* 0x4000000929097221 */ /* 0x000fc60000010100 */
[----:B------:R-:W-:Y:S01]  /*2a30*/  FMNMX.FTZ R28, R28, |R5|, !PT ;  /* 0x400000051c1c7209 */ /* 0x000fe20007810000 */
[----:B------:R-:W-:Y:S01]  /*2a40*/  FFMA.FTZ R5, R6, R6, R47 ;  /* 0x0000000606057223 */ /* 0x000fe2000001002f */
[----:B------:R-:W-:Y:S01]  /*2a50*/  FMNMX.FTZ R27, |R25|, R4, !PT ;  /* 0x00000004191b7209 */ /* 0x000fe20007810200 */
[----:B------:R-:W-:Y:S01]  /*2a60*/  FADD.FTZ R4, |R9|, -RZ ;  /* 0x800000ff09047221 */ /* 0x000fe20000010200 */
[----:B------:R-:W-:Y:S01]  /*2a70*/  FMNMX.FTZ R17, R17, |R48|, !PT ;  /* 0x4000003011117209 */ /* 0x000fe20007810000 */
[----:B------:R-:W-:Y:S01]  /*2a80*/  FADD.FTZ R48, |R48|, -RZ ;  /* 0x800000ff30307221 */ /* 0x000fe20000010200 */
[----:B------:R-:W-:Y:S02]  /*2a90*/  IADD3 R16, R16, 0x2, RZ ;  /* 0x0000000210107810 */ /* 0x000fe40007ffe0ff */
[----:B------:R-:W-:Y:S02]  /*2aa0*/  FMNMX.FTZ R28, R28, |R9|, !PT ;  /* 0x400000091c1c7209 */ /* 0x000fe40007810000 */
[----:B------:R-:W-:Y:S01]  /*2ab0*/  FMNMX.FTZ R29, R29, R5, !PT ;  /* 0x000000051d1d7209 */ /* 0x000fe20007810000 */
[----:B------:R-:W-:Y:S01]  /*2ac0*/  FADD.FTZ R13, -R37, R13 ;  /* 0x0000000d250d7221 */ /* 0x000fe20000010100 */
[----:B------:R-:W-:-:S04]  /*2ad0*/  FMNMX.FTZ R0, R0, R3, !PT ;  /* 0x0000000300007209 */ /* 0x000fc80007810000 */
[----:B------:R-:W-:Y:S01]  /*2ae0*/  FMNMX.FTZ R26, R26, |R13|, !PT ;  /* 0x4000000d1a1a7209 */ /* 0x000fe20007810000 */
[----:B------:R-:W-:-:S04]  /*2af0*/  FADD.FTZ R7, -R37, R2 ;  /* 0x0000000225077221 */ /* 0x000fc80000010100 */
[----:B------:R-:W-:Y:S01]  /*2b00*/  FADD.FTZ R2, |R7|, -RZ ;  /* 0x800000ff07027221 */ /* 0x000fe20000010200 */
[----:B------:R-:W-:-:S08]  /*2b10*/  FMNMX.FTZ R26, R26, |R7|, !PT ;  /* 0x400000071a1a7209 */ /* 0x000fd00007810000 */
.L_x_295:
[----:B------:R-:W-:Y:S05]  /*2b20*/  BSYNC B2 ;  /* 0x0000000000027941 */ /* 0x000fea0003800000 */
.L_x_294:
[----:B------:R-:W-:Y:S01]  /*2b30*/  ISETP.LT.OR P0, PT, R16, R44, P0 ;  /* 0x0000002c1000720c */ /* 0x000fe20000701670 */
[----:B------:R-:W-:Y:S11]  /*2b40*/  BSSY B2, `(.L_x_296) ;  /* 0x0000035000027945 */ /* 0x000ff60003800000 */
[----:B------:R-:W-:Y:S05]  /*2b50*/  @!P0 BRA `(.L_x_297) ;  /* 0x0000033000008947 */ /* 0x000fea0003800000 */
[----:B0-----:R-:W-:Y:S02]  /*2b60*/  IADD3 R2, P1, R15, R33, RZ ;  /* 0x000000210f027210 */ /* 0x001fe40007f3e0ff */
[----:B------:R-:W-:-:S02]  /*2b70*/  IADD3 R4, P0, R50, R15, RZ ;  /* 0x0000000f32047210 */ /* 0x000fc40007f1e0ff */
[C---:B------:R-:W-:Y:S02]  /*2b80*/  IADD3.X R3, R14.reuse, R19, RZ, P1, !PT ;  /* 0x000000130e037210 */ /* 0x040fe40000ffe4ff */
[----:B------:R-:W-:Y:S02]  /*2b90*/  IADD3.X R5, R14, R18, RZ, P0, !PT ;  /* 0x000000120e057210 */ /* 0x000fe400007fe4ff */
[----:B------:R-:W-:-:S04]  /*2ba0*/  IADD3 R6, P0, R15, R45, RZ ;  /* 0x0000002d0f067210 */ /* 0x000fc80007f1e0ff */
[----:B------:R0:W2:Y:S01]  /*2bb0*/  LDG.E.CONSTANT.SYS R9, [R2] ;  /* 0x0000000002097381 */ /* 0x0000a200001e6900 */
[----:B------:R-:W-:-:S03]  /*2bc0*/  IADD3.X R7, R14, R20, RZ, P0, !PT ;  /* 0x000000140e077210 */ /* 0x000fc600007fe4ff */
[----:B------:R1:W3:Y:S01]  /*2bd0*/  LDG.E.CONSTANT.SYS R8, [R4] ;  /* 0x0000000004087381 */ /* 0x0002e200001e6900 */
[----:B0-----:R-:W-:-:S04]  /*2be0*/  IADD3 R2, P1, R15, R60, RZ ;  /* 0x0000003c0f027210 */ /* 0x001fc80007f3e0ff */
[----:B------:R-:W4:Y:S01]  /*2bf0*/  LDG.E.CONSTANT.SYS R6, [R6] ;  /* 0x0000000006067381 */ /* 0x000f2200001e6900 */
[----:B------:R-:W-:Y:S02]  /*2c00*/  IADD3.X R3, R14, R22, RZ, P1, !PT ;  /* 0x000000160e037210 */ /* 0x000fe40000ffe4ff */
[----:B-1----:R-:W-:-:S04]  /*2c10*/  IADD3 R4, P0, R15, R59, RZ ;  /* 0x0000003b0f047210 */ /* 0x002fc80007f1e0ff */
[----:B------:R-:W-:Y:S02]  /*2c20*/  IADD3.X R5, R14, R21, RZ, P0, !PT ;  /* 0x000000150e057210 */ /* 0x000fe400007fe4ff */
[----:B------:R0:W5:Y:S06]  /*2c30*/  LDG.E.CONSTANT.SYS R10, [R2] ;  /* 0x00000000020a7381 */ /* 0x00016c00001e6900 */
[----:B------:R1:W5:Y:S01]  /*2c40*/  LDG.E.CONSTANT.SYS R4, [R4] ;  /* 0x0000000004047381 */ /* 0x00036200001e6900 */
[----:B0-----:R-:W-:-:S04]  /*2c50*/  IADD3 R2, P0, R15, R61, RZ ;  /* 0x0000003d0f027210 */ /* 0x001fc80007f1e0ff */
[----:B------:R-:W-:-:S08]  /*2c60*/  IADD3.X R3, R14, R23, RZ, P0, !PT ;  /* 0x000000170e037210 */ /* 0x000fd000007fe4ff */
[----:B------:R0:W5:Y:S02]  /*2c70*/  LDG.E.CONSTANT.SYS R11, [R2] ;  /* 0x00000000020b7381 */ /* 0x00016400001e6900 */
[----:B0-----:R-:W-:Y:S02]  /*2c80*/  MOV R2, R15 ;  /* 0x0000000f00027202 */ /* 0x001fe40000000f00 */
[----:B------:R-:W-:-:S08]  /*2c90*/  MOV R3, R14 ;  /* 0x0000000e00037202 */ /* 0x000fd00000000f00 */
[----:B------:R0:W5:Y:S02]  /*2ca0*/  LDG.E.CONSTANT.SYS R12, [R2] ;  /* 0x00000000020c7381 */ /* 0x00016400001e6900 */
[----:B0-----:R-:W-:-:S04]  /*2cb0*/  IADD3 R2, P0, R15, R58, RZ ;  /* 0x0000003a0f027210 */ /* 0x001fc80007f1e0ff */
[----:B------:R-:W-:-:S08]  /*2cc0*/  IADD3.X R3, R14, R24, RZ, P0, !PT ;  /* 0x000000180e037210 */ /* 0x000fd000007fe4ff */
[----:B------:R0:W5:Y:S01]  /*2cd0*/  LDG.E.CONSTANT.SYS R48, [R2] ;  /* 0x0000000002307381 */ /* 0x00016200001e6900 */
[----:B-1----:R-:W0:Y:S01]  /*2ce0*/  I2F R5, R16 ;  /* 0x0000001000057306 */ /* 0x002e220000201400 */
[----:B------:R-:W-:Y:S02]  /*2cf0*/  IADD3 R15, P0, R15, 0x4, RZ ;  /* 0x000000040f0f7810 */ /* 0x000fe40007f1e0ff */
[----:B------:R-:W-:Y:S02]  /*2d00*/  FMNMX.FTZ R27, R27, |R25|, !PT ;  /* 0x400000191b1b7209 */ /* 0x000fe40007810000 */
[----:B------:R-:W-:Y:S01]  /*2d10*/  IADD3.X R14, RZ, R14, RZ, P0, !PT ;  /* 0x0000000eff0e7210 */ /* 0x000fe200007fe4ff */
[----:B0-----:R-:W-:-:S05]  /*2d20*/  FADD.FTZ R2, -R42, R5 ;  /* 0x000000052a027221 */ /* 0x001fca0000010100 */
[----:B------:R-:W-:Y:S01]  /*2d30*/  FMNMX.FTZ R17, R17, |R2|, !PT ;  /* 0x4000000211117209 */ /* 0x000fe20007810000 */
[----:B--2---:R-:W-:Y:S02]  /*2d40*/  FADD.FTZ R9, -R39, R9 ;  /* 0x0000000927097221 */ /* 0x004fe40000010100 */
[----:B---3--:R-:W-:Y:S02]  /*2d50*/  FADD.FTZ R8, -R40, R8 ;  /* 0x0000000828087221 */ /* 0x008fe40000010100 */
[----:B------:R-:W-:-:S04]  /*2d60*/  FMUL.FTZ R9, R9, R9 ;  /* 0x0000000909097220 */ /* 0x000fc80000410000 */
[----:B------:R-:W-:Y:S02]  /*2d70*/  FFMA.FTZ R9, R8, R8, R9 ;  /* 0x0000000808097223 */ /* 0x000fe40000010009 */
[----:B----4-:R-:W-:Y:S02]  /*2d80*/  FADD.FTZ R6, -R38, R6 ;  /* 0x0000000626067221 */ /* 0x010fe40000010100 */
[----:B-----5:R-:W-:-:S04]  /*2d90*/  FADD.FTZ R10, -R35, R10 ;  /* 0x0000000a230a7221 */ /* 0x020fc80000010100 */
[----:B------:R-:W-:Y:S02]  /*2da0*/  FMUL.FTZ R7, R10, R10 ;  /* 0x0000000a0a077220 */ /* 0x000fe40000410000 */
[----:B------:R-:W-:-:S04]  /*2db0*/  FADD.FTZ R4, -R36, R4 ;  /* 0x0000000424047221 */ /* 0x000fc80000010100 */
[----:B------:R-:W-:Y:S02]  /*2dc0*/  FFMA.FTZ R4, R4, R4, R7 ;  /* 0x0000000404047223 */ /* 0x000fe40000010007 */
[----:B------:R-:W-:Y:S02]  /*2dd0*/  FFMA.FTZ R5, R6, R6, R9 ;  /* 0x0000000606057223 */ /* 0x000fe40000010009 */
[----:B------:R-:W-:-:S04]  /*2de0*/  FADD.FTZ R11, -R34, R11 ;  /* 0x0000000b220b7221 */ /* 0x000fc80000010100 */
[----:B------:R-:W-:Y:S01]  /*2df0*/  FFMA.FTZ R3, R11, R11, R4 ;  /* 0x0000000b0b037223 */ /* 0x000fe20000010004 */
[----:B------:R-:W-:-:S04]  /*2e00*/  FMNMX.FTZ R29, R29, R5, !PT ;  /* 0x000000051d1d7209 */ /* 0x000fc80007810000 */
[----:B------:R-:W-:Y:S01]  /*2e10*/  FMNMX.FTZ R0, R0, R3, !PT ;  /* 0x0000000300007209 */ /* 0x000fe20007810000 */
[----:B------:R-:W-:-:S04]  /*2e20*/  FADD.FTZ R7, -R41, |R12| ;  /* 0x4000000c29077221 */ /* 0x000fc80000010100 */
[----:B------:R-:W-:Y:S01]  /*2e30*/  FADD.FTZ R4, |R7|, -RZ ;  /* 0x800000ff07047221 */ /* 0x000fe20000010200 */
[----:B------:R-:W-:Y:S01]  /*2e40*/  FMNMX.FTZ R28, R28, |R7|, !PT ;  /* 0x400000071c1c7209 */ /* 0x000fe20007810000 */
[----:B------:R-:W-:Y:S02]  /*2e50*/  FADD.FTZ R9, -R37, R48 ;  /* 0x0000003025097221 */ /* 0x000fe40000010100 */
[----:B------:R-:W-:Y:S02]  /*2e60*/  FADD.FTZ R48, |R2|, -RZ ;  /* 0x800000ff02307221 */ /* 0x000fe40000010200 */
[----:B------:R-:W-:Y:S01]  /*2e70*/  FADD.FTZ R2, |R9|, -RZ ;  /* 0x800000ff09027221 */ /* 0x000fe20000010200 */
[----:B------:R-:W-:-:S08]  /*2e80*/  FMNMX.FTZ R26, R26, |R9|, !PT ;  /* 0x400000091a1a7209 */ /* 0x000fd00007810000 */
.L_x_297:
[----:B------:R-:W-:Y:S05]  /*2e90*/  BSYNC B2 ;  /* 0x0000000000027941 */ /* 0x000fea0003800000 */
.L_x_296:
[----:B------:R-:W1:Y:S04]  /*2ea0*/  S2R R7, SR_TID.X ;  /* 0x0000000000077919 */ /* 0x000e680000002100 */
[----:B------:R-:W1:Y:S02]  /*2eb0*/  S2R R6, SR_TID.Y ;  /* 0x0000000000067919 */ /* 0x000e640000002200 */
[----:B-1----:R-:W-:-:S04]  /*2ec0*/  IMAD R6, R6, c[0x0][0x0], R7 ;  /* 0x0000000006067a24 */ /* 0x002fc800078e0207 */
[----:B------:R-:W-:-:S08]  /*2ed0*/  IMAD R6, R6, 0x28, RZ ;  /* 0x0000002806067824 */ /* 0x000fd000078e02ff */
[----:B------:R1:W-:Y:S04]  /*2ee0*/  STS.64 [R6], R48 ;  /* 0x0000003006007388 */ /* 0x0003e80000000a00 */
[----:B------:R1:W-:Y:S04]  /*2ef0*/  STS.64 [R6+0x8], R4 ;  /* 0x0000080406007388 */ /* 0x0003e80000000a00 */
[----:B------:R1:W-:Y:S02]  /*2f00*/  STS.64 [R6+0x10], R2 ;  /* 0x0000100206007388 */ /* 0x0003e40000000a00 */
.L_x_289:
[----:B------:R-:W-:Y:S05]  /*2f10*/  BSYNC B0 ;  /* 0x0000000000007941 */ /* 0x000fea0003800000 */
.L_x_288:
[----:B------:R-:W2:Y:S04]  /*2f20*/  LDL R7, [R1+0x218] ;  /* 0x0002180001077983 */ /* 0x000ea80000100800 */
[----:B------:R-:W3:Y:S04]  /*2f30*/  LDL R8, [R1+0x194] ;  /* 0x0001940001087983 */ /* 0x000ee80000100800 */
[----:B-1----:R-:W4:Y:S01]  /*2f40*/  LDL R6, [R1+0x198] ;  /* 0x0001980001067983 */ /* 0x002f220000100800 */
[----:B------:R-:W-:-:S04]  /*2f50*/  IADD3 R32, R32, 0x1, RZ ;  /* 0x0000000120207810 */ /* 0x000fc80007ffe0ff */
[----:B--2---:R-:W-:Y:S02]  /*2f60*/  ISETP.GE.AND P0, PT, R32, R7, PT ;  /* 0x000000072000720c */ /* 0x004fe40003f06270 */
[----:B---3--:R-:W-:-:S04]  /*2f70*/  LEA R15, P1, R8, R15, 0x2 ;  /* 0x0000000f080f7211 */ /* 0x008fc800078210ff */
[----:B----4-:R-:W-:-:S06]  /*2f80*/  IADD3.X R14, R14, R6, RZ, P1, !PT ;  /* 0x000000060e0e7210 */ /* 0x010fcc0000ffe4ff */
[----:B------:R-:W-:Y:S05]  /*2f90*/  @!P0 BRA `(.L_x_298) ;  /* 0xffffeb4000008947 */ /* 0x000fea000383ffff */
.L_x_287:
[----:B------:R-:W-:Y:S05]  /*2fa0*/  BSYNC B1 ;  /* 0x0000000000017941 */ /* 0x000fea0003800000 */
.L_x_286:
[----:B------:R-:W2:Y:S04]  /*2fb0*/  LDL R6, [R1+0x218] ;  /* 0x0002180001067983 */ /* 0x000ea80000100800 */
[----:B------:R-:W2:Y:S01]  /*2fc0*/  LDL R11, [R1+0x220] ;  /* 0x00022000010b7983 */ /* 0x000ea20000100800 */
[----:B------:R-:W-:Y:S01]  /*2fd0*/  FMNMX.FTZ R17, R17, 0.0099999997764825820923, !PT ;  /* 0x3c23d70a11117809 */ /* 0x000fe20007810000 */
[----:B------:R-:W3:Y:S01]  /*2fe0*/  MUFU.SQRT R7, R0 ;  /* 0x0000000000077308 */ /* 0x000ee20000002000 */
[----:B------:R-:W-:Y:S01]  /*2ff0*/  FMNMX.FTZ R10, R27, 0.0099999997764825820923, !PT ;  /* 0x3c23d70a1b0a7809 */ /* 0x000fe20007810000 */
[----:B------:R4:W5:Y:S01]  /*3000*/  MUFU.SQRT R8, R29 ;  /* 0x0000001d00087308 */ /* 0x0009620000002000 */
[----:B0-----:R-:W-:Y:S01]  /*3010*/  FMNMX.FTZ R9, R28, 0.0099999997764825820923, !PT ;  /* 0x3c23d70a1c097809 */ /* 0x001fe20007810000 */
[----:B------:R0:W-:Y:S01]  /*3020*/  STL [R1], RZ ;  /* 0x000000ff01007387 */ /* 0x0001e20000100800 */
[----:B------:R-:W1:Y:S01]  /*3030*/  MUFU.RCP R12, R17 ;  /* 0x00000011000c7308 */ /* 0x000e620000001000 */
[----:B------:R-:W-:Y:S01]  /*3040*/  CS2R R50, SRZ ;  /* 0x0000000000327805 */ /* 0x000fe2000001ff00 */
[----:B------:R-:W0:Y:S01]  /*3050*/  MUFU.RCP R10, R10 ;  /* 0x0000000a000a7308 */ /* 0x000e220000001000 */
[----:B------:R0:W-:Y:S01]  /*3060*/  STL [R1+0x58], RZ ;  /* 0x000058ff01007387 */ /* 0x0001e20000100800 */
[----:B------:R-:W0:Y:S01]  /*3070*/  MUFU.RCP R9, R9 ;  /* 0x0000000900097308 */ /* 0x000e220000001000 */
[----:B----4-:R-:W-:Y:S01]  /*3080*/  CS2R R28, SRZ ;  /* 0x00000000001c7805 */ /* 0x010fe2000001ff00 */
[----:B------:R-:W-:Y:S01]  /*3090*/  CS2R R22, SRZ ;  /* 0x0000000000167805 */ /* 0x000fe2000001ff00 */
[----:B------:R4:W-:Y:S01]  /*30a0*/  STL [R1+0xb0], RZ ;  /* 0x0000b0ff01007387 */ /* 0x0009e20000100800 */
[----:B------:R-:W-:Y:S01]  /*30b0*/  CS2R R20, SRZ ;  /* 0x0000000000147805 */ /* 0x000fe2000001ff00 */
[----:B------:R-:W-:Y:S01]  /*30c0*/  CS2R R4, SRZ ;  /* 0x0000000000047805 */ /* 0x000fe2000001ff00 */
[----:B------:R-:W-:Y:S01]  /*30d0*/  CS2R R2, SRZ ;  /* 0x0000000000027805 */ /* 0x000fe2000001ff00 */
[----:B------:R4:W-:Y:S01]  /*30e0*/  STL [R1+0x108], RZ ;  /* 0x000108ff01007387 */ /* 0x0009e20000100800 */
[----:B---3--:R-:W-:Y:S01]  /*30f0*/  FMNMX.FTZ R7, R7, 0.0099999997764825820923, !PT ;  /* 0x3c23d70a07077809 */ /* 0x008fe20007810000 */
[----:B------:R-:W-:Y:S01]  /*3100*/  CS2R R58, SRZ ;  /* 0x00000000003a7805 */ /* 0x000fe2000001ff00 */
[----:B-----5:R-:W-:Y:S01]  /*3110*/  FMNMX.FTZ R8, R8, 0.0099999997764825820923, !PT ;  /* 0x3c23d70a08087809 */ /* 0x020fe20007810000 */
[----:B------:R4:W-:Y:S01]  /*3120*/  STL [R1+0x160], RZ ;  /* 0x000160ff01007387 */ /* 0x0009e20000100800 */
[----:B------:R-:W-:Y:S01]  /*3130*/  CS2R R56, SRZ ;  /* 0x0000000000387805 */ /* 0x000fe2000001ff00 */
[----:B------:R-:W-:Y:S01]  /*3140*/  CS2R R54, SRZ ;  /* 0x0000000000367805 */ /* 0x000fe2000001ff00 */
[----:B------:R-:W-:Y:S01]  /*3150*/  MUFU.RCP R45, R7 ;  /* 0x00000007002d7308 */ /* 0x000fe20000001000 */
[----:B------:R4:W-:Y:S01]  /*3160*/  STL.64 [R1+0x28], RZ ;  /* 0x000028ff01007387 */ /* 0x0009e20000100a00 */
[----:B------:R-:W-:Y:S01]  /*3170*/  MUFU.RCP R47, R8 ;  /* 0x00000008002f7308 */ /* 0x000fe20000001000 */
[----:B------:R-:W-:Y:S01]  /*3180*/  CS2R R52, SRZ ;  /* 0x0000000000347805 */ /* 0x000fe2000001ff00 */
[----:B------:R-:W-:Y:S01]  /*3190*/  BSSY B0, `(.L_x_299) ;  /* 0x0000168000007945 */ /* 0x000fe20003800000 */
[----:B------:R4:W-:Y:S01]  /*31a0*/  STL.64 [R1+0x50], RZ ;  /* 0x000050ff01007387 */ /* 0x0009e20000100a00 */
[----:B------:R-:W-:-:S02]  /*31b0*/  MOV R0, RZ ;  /* 0x000000ff00007202 */ /* 0x000fc40000000f00 */
[----:B------:R-:W-:Y:S01]  /*31c0*/  MOV R60, RZ ;  /* 0x000000ff003c7202 */ /* 0x000fe20000000f00 */
[----:B------:R4:W-:Y:S04]  /*31d0*/  STL.64 [R1+0x78], RZ ;  /* 0x000078ff01007387 */ /* 0x0009e80000100a00 */
[----:B------:R4:W-:Y:S04]  /*31e0*/  STL.64 [R1+0x80], RZ ;  /* 0x000080ff01007387 */ /* 0x0009e80000100a00 */
[----:B------:R4:W-:Y:S04]  /*31f0*/  STL.128 [R1+0xa0], RZ ;  /* 0x0000a0ff01007387 */ /* 0x0009e80000100c00 */
[----:B------:R4:W-:Y:S04]  /*3200*/  STL.64 [R1+0xc8], RZ ;  /* 0x0000c8ff01007387 */ /* 0x0009e80000100a00 */
[----:B------:R4:W-:Y:S04]  /*3210*/  STL.128 [R1+0xd0], RZ ;  /* 0x0000d0ff01007387 */ /* 0x0009e80000100c00 */
[----:B------:R4:W-:Y:S04]  /*3220*/  STL.128 [R1+0xf0], RZ ;  /* 0x0000f0ff01007387 */ /* 0x0009e80000100c00 */
[----:B------:R4:W-:Y:S04]  /*3230*/  STL.64 [R1+0x100], RZ ;  /* 0x000100ff01007387 */ /* 0x0009e80000100a00 */
[----:B------:R4:W-:Y:S04]  /*3240*/  STL.64 [R1+0x118], RZ ;  /* 0x000118ff01007387 */ /* 0x0009e80000100a00 */
[----:B------:R4:W-:Y:S04]  /*3250*/  STL.128 [R1+0x120], RZ ;  /* 0x000120ff01007387 */ /* 0x0009e80000100c00 */
[----:B------:R4:W-:Y:S04]  /*3260*/  STL.64 [R1+0x130], RZ ;  /* 0x000130ff01007387 */ /* 0x0009e80000100a00 */
[----:B------:R4:W-:Y:S04]  /*3270*/  STL.128 [R1+0x140], RZ ;  /* 0x000140ff01007387 */ /* 0x0009e80000100c00 */
[----:B------:R4:W-:Y:S04]  /*3280*/  STL.128 [R1+0x150], RZ ;  /* 0x000150ff01007387 */ /* 0x0009e80000100c00 */
[----:B------:R4:W-:Y:S04]  /*3290*/  STL.64 [R1+0x168], RZ ;  /* 0x000168ff01007387 */ /* 0x0009e80000100a00 */
[----:B------:R4:W-:Y:S04]  /*32a0*/  STL.128 [R1+0x170], RZ ;  /* 0x000170ff01007387 */ /* 0x0009e80000100c00 */
[----:B------:R4:W-:Y:S04]  /*32b0*/  STL.128 [R1+0x180], RZ ;  /* 0x000180ff01007387 */ /* 0x0009e80000100c00 */
[----:B------:R4:W-:Y:S04]  /*32c0*/  STL [R1+0x1d8], RZ ;  /* 0x0001d8ff01007387 */ /* 0x0009e80000100800 */
        /* <DEDUP_REMOVED lines=12> */
[----:B-1----:R4:W-:Y:S04]  /*3390*/  STL [R1+0x208], R12 ;  /* 0x0002080c01007387 */ /* 0x0029e80000100800 */
[----:B0-----:R4:W-:Y:S04]  /*33a0*/  STL [R1+0x200], R10 ;  /* 0x0002000a01007387 */ /* 0x0019e80000100800 */
[----:B------:R4:W-:Y:S04]  /*33b0*/  STL [R1+0x1fc], R9 ;  /* 0x0001fc0901007387 */ /* 0x0009e80000100800 */
[----:B------:R4:W-:Y:S04]  /*33c0*/  STL [R1+0x1b8], RZ ;  /* 0x0001b8ff01007387 */ /* 0x0009e80000100800 */
[----:B------:R4:W-:Y:S04]  /*33d0*/  STL [R1+0x1b4], RZ ;  /* 0x0001b4ff01007387 */ /* 0x0009e80000100800 */
[----:B------:R4:W-:Y:S01]  /*33e0*/  STL [R1+0x1b0], RZ ;  /* 0x0001b0ff01007387 */ /* 0x0009e20000100800 */
[----:B--2---:R-:W-:-:S02]  /*33f0*/  ISETP.GT.AND P0, PT, R6, R11, PT ;  /* 0x0000000b0600720c */ /* 0x004fc40003f04270 */
[----:B------:R-:W-:Y:S02]  /*3400*/  FMNMX.FTZ R6, R26, 0.0099999997764825820923, !PT ;  /* 0x3c23d70a1a067809 */ /* 0x000fe40007810000 */
[----:B------:R-:W-:Y:S01]  /*3410*/  CS2R R26, SRZ ;  /* 0x00000000001a7805 */ /* 0x000fe2000001ff00 */
[----:B------:R-:W-:Y:S01]  /*3420*/  CS2R R24, SRZ ;  /* 0x0000000000187805 */ /* 0x000fe2000001ff00 */
[----:B------:R-:W-:Y:S01]  /*3430*/  CS2R R18, SRZ ;  /* 0x0000000000127805 */ /* 0x000fe2000001ff00 */
[----:B------:R-:W-:Y:S01]  /*3440*/  CS2R R16, SRZ ;  /* 0x0000000000107805 */ /* 0x000fe2000001ff00 */
[----:B------:R-:W0:Y:S02]  /*3450*/  MUFU.RCP R6, R6 ;  /* 0x0000000600067308 */ /* 0x000e240000001000 */
[----:B0-----:R4:W-:Y:S02]  /*3460*/  STL [R1+0x1f8], R6 ;  /* 0x0001f80601007387 */ /* 0x0019e40000100800 */
[----:B------:R-:W-:Y:S05]  /*3470*/  @!P0 BRA `(.L_x_300) ;  /* 0x0000139000008947 */ /* 0x000fea0003800000 */
[----:B----4-:R-:W2:Y:S01]  /*3480*/  LDL R12, [R1+0x20c] ;  /* 0x00020c00010c7983 */ /* 0x010ea20000100800 */
[----:B------:R-:W-:-:S04]  /*3490*/  MOV R13, c[0x0][0x190] ;  /* 0x00006400000d7a02 */ /* 0x000fc80000000f00 */
[----:B------:R-:W-:-:S04]  /*34a0*/  IADD3 R13, -R13, 0x3, RZ ;  /* 0x000000030d0d7810 */ /* 0x000fc80007ffe1ff */
[----:B------:R-:W-:-:S04]  /*34b0*/  IADD3 R13, R13, c[0x0][0x198], RZ ;  /* 0x000066000d0d7a10 */ /* 0x000fc80007ffe0ff */
[----:B------:R-:W-:Y:S01]  /*34c0*/  LOP3.LUT R13, R13, 0xfffffffc, RZ, 0xc0, !PT ;  /* 0xfffffffc0d0d7812 */ /* 0x000fe200078ec0ff */
[----:B------:R-:W-:Y:S01]  /*34d0*/  STL [R1+0x1f0], RZ ;  /* 0x0001f0ff01007387 */ /* 0x000fe20000100800 */
[----:B------:R-:W-:-:S03]  /*34e0*/  MOV R2, R11 ;  /* 0x0000000b00027202 */ /* 0x000fc60000000f00 */
[----:B------:R-:W-:Y:S04]  /*34f0*/  STL [R1+0x1ec], RZ ;  /* 0x0001ecff01007387 */ /* 0x000fe80000100800 */
        /* <DEDUP_REMOVED lines=22> */
[----:B------:R-:W-:Y:S01]  /*3660*/  STL [R1+0x1b0], RZ ;  /* 0x0001b0ff01007387 */ /* 0x000fe20000100800 */
[----:B------:R-:W-:Y:S01]  /*3670*/  CS2R R50, SRZ ;  /* 0x0000000000327805 */ /* 0x000fe2000001ff00 */
[----:B------:R-:W-:Y:S01]  /*3680*/  CS2R R28, SRZ ;  /* 0x00000000001c7805 */ /* 0x000fe2000001ff00 */
[----:B------:R-:W-:Y:S01]  /*3690*/  CS2R R22, SRZ ;  /* 0x0000000000167805 */ /* 0x000fe2000001ff00 */
[----:B------:R-:W-:Y:S01]  /*36a0*/  CS2R R20, SRZ ;  /* 0x0000000000147805 */ /* 0x000fe2000001ff00 */
[----:B------:R0:W-:Y:S01]  /*36b0*/  STL [R1+0x1f4], R2 ;  /* 0x0001f40201007387 */ /* 0x0001e20000100800 */
[----:B------:R-:W-:Y:S01]  /*36c0*/  CS2R R4, SRZ ;  /* 0x0000000000047805 */ /* 0x000fe2000001ff00 */
[----:B0-----:R-:W-:Y:S01]  /*36d0*/  CS2R R2, SRZ ;  /* 0x0000000000027805 */ /* 0x001fe2000001ff00 */
[----:B------:R-:W-:Y:S01]  /*36e0*/  CS2R R60, SRZ ;  /* 0x00000000003c7805 */ /* 0x000fe2000001ff00 */
        /* <DEDUP_REMOVED lines=8> */
[----:B--2---:R-:W-:-:S04]  /*3770*/  IADD3 R7, -R44, R12, R13 ;  /* 0x0000000c2c077210 */ /* 0x004fc80007ffe10d */
[----:B------:R-:W-:-:S04]  /*3780*/  SHF.R.S32.HI R6, RZ, 0x1f, R7 ;  /* 0x0000001fff067819 */ /* 0x000fc80000011407 */
[----:B------:R-:W-:Y:S01]  /*3790*/  SHF.L.U64.HI R6, R7, 0x2, R6 ;  /* 0x0000000207067819 */ /* 0x000fe20000010206 */
[----:B------:R0:W-:Y:S07]  /*37a0*/  STL [R1+0x214], R7 ;  /* 0x0002140701007387 */ /* 0x0001ee0000100800 */
[----:B------:R0:W-:Y:S02]  /*37b0*/  STL [R1+0x21c], R6 ;  /* 0x00021c0601007387 */ /* 0x0001e40000100800 */
.L_x_305:
[----:B0-----:R-:W2:Y:S01]  /*37c0*/  LDL R6, [R1+0x20c] ;  /* 0x00020c0001067983 */ /* 0x001ea20000100800 */
[----:B------:R-:W-:Y:S01]  /*37d0*/  BSSY B1, `(.L_x_301) ;  /* 0x00000f9000017945 */ /* 0x000fe20003800000 */
[----:B--2---:R-:W-:-:S12]  /*37e0*/  ISETP.GT.AND P0, PT, R44, R6, PT ;  /* 0x000000062c00720c */ /* 0x004fd80003f04270 */
[----:B------:R-:W-:Y:S05]  /*37f0*/  @!P0 BRA `(.L_x_302) ;  /* 0x00000f6000008947 */ /* 0x000fea0003800000 */
[----:B------:R-:W-:Y:S01]  /*3800*/  BSSY B2, `(.L_x_303) ;  /* 0x00000b5000027945 */ /* 0x000fe20003800000 */
[----:B------:R-:W-:-:S08]  /*3810*/  MOV R48, R6 ;  /* 0x0000000600307202 */ /* 0x000fd00000000f00 */
.L_x_304:
[----:B------:R-:W-:Y:S02]  /*3820*/  MOV R8, 0x4 ;  /* 0x0000000400087802 */ /* 0x000fe40000000f00 */
[----:B------:R-:W-:Y:S02]  /*3830*/  MOV R6, R30 ;  /* 0x0000001e00067202 */ /* 0x000fe40000000f00 */
[----:B------:R-:W-:Y:S01]  /*3840*/  MOV R7, R31 ;  /* 0x0000001f00077202 */ /* 0x000fe20000000f00 */
[----:B-----5:R0:W-:Y:S04]  /*3850*/  STL [R1+0x224], R0 ;  /* 0x0002240001007387 */ /* 0x0201e80000100800 */
[----:B------:R-:W-:Y:S01]  /*3860*/  IMAD.WIDE R8, R8, c[0x0][0x1a8], R6 ;  /* 0x00006a0008087a25 */ /* 0x000fe200078e0206 */
[----:B------:R-:W-:Y:S01]  /*3870*/  MOV R10, c[0x0][0x1a8] ;  /* 0x00006a00000a7a02 */ /* 0x000fe20000000f00 */
[----:B------:R1:W-:Y:S04]  /*3880*/  STL [R1+0x234], R58 ;  /* 0x0002343a01007387 */ /* 0x0003e80000100800 */
[----:B0-----:R-:W2:Y:S01]  /*3890*/  LDL R0, [R1+0x1f4] ;  /* 0x0001f40001007983 */ /* 0x001ea20000100800 */
[----:B------:R-:W-:-:S03]  /*38a0*/  SHF.L.U32 R11, R10, 0x1, RZ ;  /* 0x000000010a0b7819 */ /* 0x000fc600000006ff */
[----:B------:R0:W3:Y:S01]  /*38b0*/  LDG.E.CONSTANT.SYS R43, [R8] ;  /* 0x00000000082b7381 */ /* 0x0000e200001e6900 */
[CC--:B------:R-:W-:Y:S01]  /*38c0*/  LEA R12, R10.reuse, R10.reuse, 0x1 ;  /* 0x0000000a0a0c7211 */ /* 0x0c0fe200078e08ff */
[C---:B------:R-:W-:Y:S01]  /*38d0*/  IMAD R32, R10.reuse, 0x6, RZ ;  /* 0x000000060a207824 */ /* 0x040fe200078e02ff */
[C---:B------:R-:W-:Y:S01]  /*38e0*/  SHF.L.U32 R14, R10.reuse, 0x2, RZ ;  /* 0x000000020a0e7819 */ /* 0x040fe200000006ff */
[----:B-1----:R-:W4:Y:S01]  /*38f0*/  LDL R58, [R1+0x208] ;  /* 0x00020800013a7983 */ /* 0x002f220000100800 */
[----:B------:R-:W-:-:S03]  /*3900*/  LEA R30, R10, R10, 0x2 ;  /* 0x0000000a0a1e7211 */ /* 0x000fc600078e10ff */
[----:B------:R1:W-:Y:S01]  /*3910*/  STL [R1+0x240], R18 ;  /* 0x0002401201007387 */ /* 0x0003e20000100800 */
[----:B0-----:R-:W-:Y:S01]  /*3920*/  LEA R8, R10, -R10, 0x3 ;  /* 0x8000000a0a087211 */ /* 0x001fe200078e18ff */
[--C-:B------:R-:W-:Y:S02]  /*3930*/  IMAD.WIDE R10, R11, 0x4, R6.reuse ;  /* 0x000000040b0a7825 */ /* 0x100fe400078e0206 */
[----:B------:R0:W-:Y:S02]  /*3940*/  STL [R1+0x230], R46 ;  /* 0x0002302e01007387 */ /* 0x0001e40000100800 */
[--C-:B------:R-:W-:Y:S02]  /*3950*/  IMAD.WIDE R8, R8, 0x4, R6.reuse ;  /* 0x0000000408087825 */ /* 0x100fe400078e0206 */
[----:B------:R0:W4:Y:S04]  /*3960*/  LDG.E.CONSTANT.SYS R49, [R6] ;  /* 0x0000000006317381 */ /* 0x00012800001e6900 */
[----:B-1----:R-:W4:Y:S04]  /*3970*/  LDL.LU R18, [R1+0x1e0] ;  /* 0x0001e00001127983 */ /* 0x002f280000300800 */
[----:B0-----:R-:W4:Y:S04]  /*3980*/  LDL R46, [R1+0x204] ;  /* 0x00020400012e7983 */ /* 0x001f280000100800 */
[----:B------:R0:W-:Y:S04]  /*3990*/  STL [R1+0x244], R56 ;  /* 0x0002443801007387 */ /* 0x0001e80000100800 */
[----:B------:R1:W-:Y:S04]  /*39a0*/  STL [R1+0x23c], R26 ;  /* 0x00023c1a01007387 */ /* 0x0003e80000100800 */
[----:B0-----:R0:W4:Y:S04]  /*39b0*/  LDG.E.CONSTANT.SYS R56, [R10] ;  /* 0x000000000a387381 */ /* 0x00112800001e6900 */
[----:B-1----:R1:W4:Y:S04]  /*39c0*/  LDG.E.CONSTANT.SYS R26, [R8] ;  /* 0x00000000081a7381 */ /* 0x00232800001e6900 */
[----:B0-----:R-:W4:Y:S01]  /*39d0*/  LDL R11, [R1+0x1fc] ;  /* 0x0001fc00010b7983 */ /* 0x001f220000100800 */
[--C-:B------:R-:W-:Y:S01]  /*39e0*/  IMAD.WIDE R14, R14, 0x4, R6.reuse ;  /* 0x000000040e0e7825 */ /* 0x100fe200078e0206 */
[----:B-1----:R-:W0:Y:S01]  /*39f0*/  I2F R9, R48 ;  /* 0x0000003000097306 */ /* 0x002e220000201400 */
[----:B------:R-:W-:-:S02]  /*3a00*/  IMAD.WIDE R30, R30, 0x4, R6 ;  /* 0x000000041e1e7825 */ /* 0x000fc400078e0206 */
[--C-:B------:R-:W-:Y:S02]  /*3a10*/  IMAD.WIDE R12, R12, 0x4, R6.reuse ;  /* 0x000000040c0c7825 */ /* 0x100fe400078e0206 */
[----:B------:R-:W-:-:S04]  /*3a20*/  IMAD.WIDE R32, R32, 0x4, R6 ;  /* 0x0000000420207825 */ /* 0x000fc800078e0206 */
[----:B------:R1:W4:Y:S04]  /*3a30*/  LDG.E.CONSTANT.SYS R14, [R14] ;  /* 0x000000000e0e7381 */ /* 0x00032800001e6900 */
[----:B------:R0:W-:Y:S04]  /*3a40*/  STL [R1+0x238], R52 ;  /* 0x0002383401007387 */ /* 0x0001e80000100800 */
[----:B------:R0:W4:Y:S04]  /*3a50*/  LDG.E.CONSTANT.SYS R10, [R32] ;  /* 0x00000000200a7381 */ /* 0x00012800001e6900 */
[----:B-1----:R1:W4:Y:S04]  /*3a60*/  LDG.E.CONSTANT.SYS R15, [R30] ;  /* 0x000000001e0f7381 */ /* 0x00232800001e6900 */
[----:B0-----:R-:W4:Y:S04]  /*3a70*/  LDL R52, [R1+0x200] ;  /* 0x0002000001347983 */ /* 0x001f280000100800 */
[----:B------:R-:W4:Y:S01]  /*3a80*/  LDL R32, [R1+0x1f8] ;  /* 0x0001f80001207983 */ /* 0x000f220000100800 */
[----:B-1----:R-:W-:Y:S01]  /*3a90*/  IADD3 R30, P0, R6, 0x4, RZ ;  /* 0x00000004061e7810 */ /* 0x002fe20007f1e0ff */
[----:B------:R-:W-:-:S02]  /*3aa0*/  FADD.FTZ R6, -R42, R9 ;  /* 0x000000092a067221 */ /* 0x000fc40000010100 */
[----:B------:R0:W4:Y:S01]  /*3ab0*/  LDG.E.CONSTANT.SYS R13, [R12] ;  /* 0x000000000c0d7381 */ /* 0x00012200001e6900 */
[----:B------:R-:W-:-:S03]  /*3ac0*/  IADD3.X R31, RZ, R7, RZ, P0, !PT ;  /* 0x00000007ff1f7210 */ /* 0x000fc600007fe4ff */
[----:B------:R-:W4:Y:S01]  /*3ad0*/  LDL.LU R33, [R1+0x1f0] ;  /* 0x0001f00001217983 */ /* 0x000f220000300800 */
[----:B--2---:R1:W2:Y:S01]  /*3ae0*/  I2F R8, R0 ;  /* 0x0000000000087306 */ /* 0x0042a20000201400 */
[----:B---3--:R-:W-:Y:S02]  /*3af0*/  FADD.FTZ R9, -R40, R43 ;  /* 0x0000002b28097221 */ /* 0x008fe40000010100 */
[----:B------:R-:W3:Y:S01]  /*3b00*/  LDL.LU R43, [R1+0x1d4] ;  /* 0x0001d400012b7983 */ /* 0x000ee20000300800 */
[----:B----4-:R-:W-:-:S03]  /*3b10*/  FMUL.FTZ R6, R58, R6 ;  /* 0x000000063a067220 */ /* 0x010fc60000410000 */
[----:B-1----:R-:W4:Y:S01]  /*3b20*/  LDL.LU R0, [R1+0x1e8] ;  /* 0x0001e80001007983 */ /* 0x002f220000300800 */
[----:B--2---:R-:W-:-:S03]  /*3b30*/  FADD.FTZ R7, -R46, R8 ;  /* 0x000000082e077221 */ /* 0x004fc60000010100 */
[----:B------:R-:W2:Y:S01]  /*3b40*/  LDL.LU R58, [R1+0x198] ;  /* 0x00019800013a7983 */ /* 0x000ea20000300800 */
[----:B------:R-:W-:Y:S02]  /*3b50*/  FFMA.FTZ R18, R6, R6, R18 ;  /* 0x0000000606127223 */ /* 0x000fe40000010012 */
[----:B------:R-:W-:Y:S01]  /*3b60*/  FADD.FTZ R8, -R41, |R49| ;  /* 0x4000003129087221 */ /* 0x000fe20000010100 */
[----:B------:R-:W2:Y:S01]  /*3b70*/  LDL.LU R46, [R1+0x1e4] ;  /* 0x0001e400012e7983 */ /* 0x000ea20000300800 */
[----:B------:R-:W-:-:S03]  /*3b80*/  FMUL.FTZ R9, R47, R9 ;  /* 0x000000092f097220 */ /* 0x000fc60000410000 */
[----:B------:R-:W2:Y:S04]  /*3b90*/  LDL.LU R49, [R1+0x1dc] ;  /* 0x0001dc0001317983 */ /* 0x000ea80000300800 */
[----:B------:R1:W-:Y:S01]  /*3ba0*/  STL [R1+0x1e0], R18 ;  /* 0x0001e01201007387 */ /* 0x0003e20000100800 */
[----:B------:R-:W-:-:S03]  /*3bb0*/  FMUL.FTZ R8, R11, R8 ;  /* 0x000000080b087220 */ /* 0x000fc60000410000 */
[----:B-1----:R-:W2:Y:S01]  /*3bc0*/  LDL.LU R18, [R1+0x1d0] ;  /* 0x0001d00001127983 */ /* 0x002ea20000300800 */
[----:B------:R-:W-:-:S03]  /*3bd0*/  FADD.FTZ R11, -R34, R26 ;  /* 0x0000001a220b7221 */ /* 0x000fc60000010100 */
[----:B------:R-:W2:Y:S01]  /*3be0*/  LDL.LU R26, [R1+0x1ec] ;  /* 0x0001ec00011a7983 */ /* 0x000ea20000300800 */
[----:B0-----:R-:W-:Y:S02]  /*3bf0*/  FADD.FTZ R12, -R39, R56 ;  /* 0x00000038270c7221 */ /* 0x001fe40000010100 */
[----:B------:R-:W-:Y:S01]  /*3c00*/  FADD.FTZ R14, -R37, R14 ;  /* 0x0000000e250e7221 */ /* 0x000fe20000010100 */
[----:B------:R-:W2:Y:S01]  /*3c10*/  LDL.LU R56, [R1+0x1c0] ;  /* 0x0001c00001387983 */ /* 0x000ea20000300800 */
[----:B------:R-:W-:Y:S02]  /*3c20*/  FMUL.FTZ R12, R47, R12 ;  /* 0x0000000c2f0c7220 */ /* 0x000fe40000410000 */
[----:B------:R-:W-:Y:S02]  /*3c30*/  FMUL.FTZ R14, R32, R14 ;  /* 0x0000000e200e7220 */ /* 0x000fe40000410000 */
[----:B------:R-:W-:Y:S01]  /*3c40*/  FMUL.FTZ R7, R52, R7 ;  /* 0x0000000734077220 */ /* 0x000fe20000410000 */
[----:B------:R-:W2:Y:S04]  /*3c50*/  LDL.LU R32, [R1+0x1b4] ;  /* 0x0001b40001207983 */ /* 0x000ea80000300800 */
[----:B------:R-:W2:Y:S01]  /*3c60*/  LDL.LU R52, [R1+0x1a4] ;  /* 0x0001a40001347983 */ /* 0x000ea20000300800 */
[----:B---3--:R-:W-:-:S08]  /*3c70*/  FFMA.FTZ R43, R9, R9, R43 ;  /* 0x00000009092b7223 */ /* 0x008fd0000001002b */
[----:B------:R0:W-:Y:S04]  /*3c80*/  STL [R1+0x1d4], R43 ;  /* 0x0001d42b01007387 */ /* 0x0001e80000100800 */
[----:B0-----:R-:W3:Y:S01]  /*3c90*/  LDL.LU R43, [R1+0x1cc] ;  /* 0x0001cc00012b7983 */ /* 0x001ee20000300800 */
[----:B----4-:R-:W-:Y:S02]  /*3ca0*/  FFMA.FTZ R0, R12, R12, R0 ;  /* 0x0000000c0c007223 */ /* 0x010fe40000010000 */
[----:B--2---:R-:W-:-:S06]  /*3cb0*/  FFMA.FTZ R46, R8, R8, R46 ;  /* 0x00000008082e7223 */ /* 0x004fcc000001002e */
[----:B------:R0:W-:Y:S01]  /*3cc0*/  STL [R1+0x1e8], R0 ;  /* 0x0001e80001007387 */ /* 0x0001e20000100800 */
[----:B------:R-:W-:Y:S02]  /*3cd0*/  FFMA.FTZ R18, R8, R9, R18 ;  /* 0x0000000908127223 */ /* 0x000fe40000010012 */
[----:B------:R-:W-:Y:S01]  /*3ce0*/  FFMA.FTZ R26, R14, R14, R26 ;  /* 0x0000000e0e1a7223 */ /* 0x000fe2000001001a */
[----:B------:R-:W-:Y:S05]  /*3cf0*/  STL [R1+0x1e4], R46 ;  /* 0x0001e42e01007387 */ /* 0x000fea0000100800 */
[----:B------:R1:W-:Y:S04]  /*3d00*/  STL [R1+0x1d0], R18 ;  /* 0x0001d01201007387 */ /* 0x0003e80000100800 */
[----:B------:R2:W-:Y:S04]  /*3d10*/  STL [R1+0x1ec], R26 ;  /* 0x0001ec1a01007387 */ /* 0x0005e80000100800 */
[----:B0-----:R-:W4:Y:S04]  /*3d20*/  LDL.LU R0, [R1+0x1bc] ;  /* 0x0001bc0001007983 */ /* 0x001f280000300800 */
[----:B-1----:R-:W4:Y:S04]  /*3d30*/  LDL.LU R18, [R1+0x1d8] ;  /* 0x0001d80001127983 */ /* 0x002f280000300800 */
[----:B--2---:R-:W2:Y:S04]  /*3d40*/  LDL.LU R26, [R1+0x1b8] ;  /* 0x0001b800011a7983 */ /* 0x004ea80000300800 */
[----:B------:R-:W2:Y:S01]  /*3d50*/  LDL.LU R46, [R1+0x1a8] ;  /* 0x0001a800012e7983 */ /* 0x000ea20000300800 */
[----:B------:R-:W-:-:S02]  /*3d60*/  FMUL.FTZ R11, R45, R11 ;  /* 0x0000000b2d0b7220 */ /* 0x000fc40000410000 */
[----:B------:R-:W-:Y:S02]  /*3d70*/  FADD.FTZ R13, -R38, R13 ;  /* 0x0000000d260d7221 */ /* 0x000fe40000010100 */
[----:B------:R-:W-:Y:S02]  /*3d80*/  FADD.FTZ R15, -R36, R15 ;  /* 0x0000000f240f7221 */ /* 0x000fe40000010100 */
[----:B------:R-:W-:Y:S02]  /*3d90*/  FMUL.FTZ R13, R47, R13 ;  /* 0x0000000d2f0d7220 */ /* 0x000fe40000410000 */
[----:B------:R-:W-:Y:S02]  /*3da0*/  FMUL.FTZ R15, R45, R15 ;  /* 0x0000000f2d0f7220 */ /* 0x000fe40000410000 */
[----:B------:R-:W-:-:S08]  /*3db0*/  FFMA.FTZ R52, R9, R11, R52 ;  /* 0x0000000b09347223 */ /* 0x000fd00000010034 */
[----:B------:R0:W-:Y:S04]  /*3dc0*/  STL [R1+0x1a4], R52 ;  /* 0x0001a43401007387 */ /* 0x0001e80000100800 */
[----:B0-----:R-:W2:Y:S01]  /*3dd0*/  LDL.LU R52, [R1+0x194] ;  /* 0x0001940001347983 */ /* 0x001ea20000300800 */
[----:B---3--:R-:W-:-:S08]  /*3de0*/  FFMA.FTZ R43, R11, R11, R43 ;  /* 0x0000000b0b2b7223 */ /* 0x008fd0000001002b */
[----:B------:R0:W-:Y:S04]  /*3df0*/  STL [R1+0x1cc], R43 ;  /* 0x0001cc2b01007387 */ /* 0x0001e80000100800 */
[----:B0-----:R-:W3:Y:S01]  /*3e00*/  LDL.LU R43, [R1+0x1ac] ;  /* 0x0001ac00012b7983 */ /* 0x001ee20000300800 */
[----:B----4-:R-:W-:Y:S02]  /*3e10*/  FFMA.FTZ R0, R13, R13, R0 ;  /* 0x0000000d0d007223 */ /* 0x010fe40000010000 */
[----:B------:R-:W-:Y:S02]  /*3e20*/  FFMA.FTZ R18, R14, R15, R18 ;  /* 0x0000000f0e127223 */ /* 0x000fe40000010012 */
[C---:B--2---:R-:W-:Y:S02]  /*3e30*/  FFMA.FTZ R26, R12.reuse, R13, R26 ;  /* 0x0000000d0c1a7223 */ /* 0x044fe4000001001a */
[----:B------:R-:W-:-:S04]  /*3e40*/  FFMA.FTZ R46, R12, R11, R46 ;  /* 0x0000000b0c2e7223 */ /* 0x000fc8000001002e */
[----:B------:R0:W-:Y:S04]  /*3e50*/  STL [R1+0x1d8], R18 ;  /* 0x0001d81201007387 */ /* 0x0001e80000100800 */
[----:B------:R1:W-:Y:S04]  /*3e60*/  STL [R1+0x1b8], R26 ;  /* 0x0001b81a01007387 */ /* 0x0003e80000100800 */
[----:B0-----:R-:W2:Y:S04]  /*3e70*/  LDL.LU R18, [R1+0x1c4] ;  /* 0x0001c40001127983 */ /* 0x001ea80000300800 */
[----:B-1----:R-:W4:Y:S04]  /*3e80*/  LDL.LU R26, [R1+0x190] ;  /* 0x00019000011a7983 */ /* 0x002f280000300800 */
[----:B------:R0:W-:Y:S04]  /*3e90*/  STL [R1+0x1a8], R46 ;  /* 0x0001a82e01007387 */ /* 0x0001e80000100800 */
[----:B------:R1:W-:Y:S04]  /*3ea0*/  STL [R1+0x1bc], R0 ;  /* 0x0001bc0001007387 */ /* 0x0003e80000100800 */
[----:B0-----:R-:W4:Y:S04]  /*3eb0*/  LDL.LU R46, [R1+0x19c] ;  /* 0x00019c00012e7983 */ /* 0x001f280000300800 */
[----:B-1----:R-:W4:Y:S01]  /*3ec0*/  LDL.LU R0, [R1+0x1c8] ;  /* 0x0001c80001007983 */ /* 0x002f220000300800 */
[----:B------:R-:W-:-:S08]  /*3ed0*/  FFMA.FTZ R32, R9, R13, R32 ;  /* 0x0000000d09207223 */ /* 0x000fd00000010020 */
[----:B------:R0:W-:Y:S04]  /*3ee0*/  STL [R1+0x1b4], R32 ;  /* 0x0001b42001007387 */ /* 0x0001e80000100800 */
[----:B0-----:R-:W4:Y:S01]  /*3ef0*/  LDL.LU R32, [R1+0x1b0] ;  /* 0x0001b00001207983 */ /* 0x001f220000300800 */
[----:B------:R-:W-:-:S04]  /*3f00*/  FADD.FTZ R10, -R35, R10 ;  /* 0x0000000a230a7221 */ /* 0x000fc80000010100 */
[----:B------:R-:W-:Y:S02]  /*3f10*/  FMUL.FTZ R10, R45, R10 ;  /* 0x0000000a2d0a7220 */ /* 0x000fe40000410000 */
[C---:B------:R-:W-:Y:S02]  /*3f20*/  FFMA.FTZ R56, R14.reuse, R11, R56 ;  /* 0x0000000b0e387223 */ /* 0x040fe40000010038 */
[-C--:B------:R-:W-:Y:S02]  /*3f30*/  FFMA.FTZ R52, R13, R10.reuse, R52 ;  /* 0x0000000a0d347223 */ /* 0x080fe40000010034 */
[----:B------:R-:W-:-:S04]  /*3f40*/  FFMA.FTZ R58, R14, R10, R58 ;  /* 0x0000000a0e3a7223 */ /* 0x000fc8000001003a */
[----:B------:R0:W-:Y:S04]  /*3f50*/  STL [R1+0x1c0], R56 ;  /* 0x0001c03801007387 */ /* 0x0001e80000100800 */
[----:B------:R1:W-:Y:S04]  /*3f60*/  STL [R1+0x194], R52 ;  /* 0x0001943401007387 */ /* 0x0003e80000100800 */
[----:B------:R1:W-:Y:S04]  /*3f70*/  STL [R1+0x198], R58 ;  /* 0x0001983a01007387 */ /* 0x0003e80000100800 */
[----:B0-----:R-:W4:Y:S04]  /*3f80*/  LDL.LU R56, [R1+0x244] ;  /* 0x0002440001387983 */ /* 0x001f280000300800 */
[----:B-1----:R-:W4:Y:S04]  /*3f90*/  LDL.LU R52, [R1+0x238] ;  /* 0x0002380001347983 */ /* 0x002f280000300800 */
[----:B------:R-:W4:Y:S01]  /*3fa0*/  LDL.LU R58, [R1+0x234] ;  /* 0x00023400013a7983 */ /* 0x000f220000300800 */
[----:B---3--:R-:W-:-:S08]  /*3fb0*/  FFMA.FTZ R43, R13, R11, R43 ;  /* 0x0000000b0d2b7223 */ /* 0x008fd0000001002b */
[----:B------:R0:W-:Y:S04]  /*3fc0*/  STL [R1+0x1ac], R43 ;  /* 0x0001ac2b01007387 */ /* 0x0001e80000100800 */
[----:B0-----:R-:W3:Y:S01]  /*3fd0*/  LDL.LU R43, [R1+0x1a0] ;  /* 0x0001a000012b7983 */ /* 0x001ee20000300800 */
[----:B--2---:R-:W-:Y:S02]  /*3fe0*/  FFMA.FTZ R18, R15, R11, R18 ;  /* 0x0000000b0f127223 */ /* 0x004fe40000010012 */
[----:B----4-:R-:W-:-:S06]  /*3ff0*/  FFMA.FTZ R26, R12, R10, R26 ;  /* 0x0000000a0c1a7223 */ /* 0x010fcc000001001a */
[----:B------:R0:W-:Y:S04]  /*4000*/  STL [R1+0x1c4], R18 ;  /* 0x0001c41201007387 */ /* 0x0001e80000100800 */
[----:B------:R1:W-:Y:S01]  /*4010*/  STL [R1+0x190], R26 ;  /* 0x0001901a01007387 */ /* 0x0003e20000100800 */
[----:B------:R-:W-:-:S03]  /*4020*/  FFMA.FTZ R46, R15, R10, R46 ;  /* 0x0000000a0f2e7223 */ /* 0x000fc6000001002e */
[----:B0-----:R-:W2:Y:S01]  /*4030*/  LDL.LU R18, [R1+0x240] ;  /* 0x0002400001127983 */ /* 0x001ea20000300800 */
[----:B------:R-:W-:-:S03]  /*4040*/  FFMA.FTZ R0, R10, R11, R0 ;  /* 0x0000000b0a007223 */ /* 0x000fc60000010000 */
[----:B-1----:R-:W4:Y:S04]  /*4050*/  LDL.LU R26, [R1+0x23c] ;  /* 0x00023c00011a7983 */ /* 0x002f280000300800 */
[----:B------:R0:W-:Y:S04]  /*4060*/  STL [R1+0x19c], R46 ;  /* 0x00019c2e01007387 */ /* 0x0001e80000100800 */
[----:B------:R1:W-:Y:S04]  /*4070*/  STL [R1+0x1c8], R0 ;  /* 0x0001c80001007387 */ /* 0x0003e80000100800 */
[----:B0-----:R0:W5:Y:S04]  /*4080*/  LDL.LU R46, [R1+0x230] ;  /* 0x00023000012e7983 */ /* 0x0011680000300800 */
[----:B-1----:R0:W5:Y:S01]  /*4090*/  LDL.LU R0, [R1+0x224] ;  /* 0x0002240001007983 */ /* 0x0021620000300800 */
[----:B------:R-:W-:-:S02]  /*40a0*/  FFMA.FTZ R33, R10, R10, R33 ;  /* 0x0000000a0a217223 */ /* 0x000fc40000010021 */
[----:B------:R-:W-:Y:S02]  /*40b0*/  FFMA.FTZ R49, R15, R15, R49 ;  /* 0x0000000f0f317223 */ /* 0x000fe40000010031 */
[----:B------:R-:W-:Y:S01]  /*40c0*/  FFMA.FTZ R32, R8, R13, R32 ;  /* 0x0000000d08207223 */ /* 0x000fe20000010020 */
[----:B------:R-:W-:-:S03]  /*40d0*/  IADD3 R48, R48, 0x1, RZ ;  /* 0x0000000130307810 */ /* 0x000fc60007ffe0ff */
[----:B------:R-:W-:Y:S04]  /*40e0*/  STL [R1+0x1f0], R33 ;  /* 0x0001f02101007387 */ /* 0x000fe80000100800 */
[----:B------:R-:W-:Y:S04]  /*40f0*/  STL [R1+0x1dc], R49 ;  /* 0x0001dc3101007387 */ /* 0x000fe80000100800 */
[----:B------:R-:W-:Y:S01]  /*4100*/  STL [R1+0x1b0], R32 ;  /* 0x0001b02001007387 */ /* 0x000fe20000100800 */
[----:B------:R-:W-:Y:S01]  /*4110*/  ISETP.GE.AND P0, PT, R48, R44, PT ;  /* 0x0000002c3000720c */ /* 0x000fe20003f06270 */
[----:B------:R-:W-:-:S02]  /*4120*/  FFMA.FTZ R61, R7, R7, R61 ;  /* 0x00000007073d7223 */ /* 0x000fc4000001003d */
[C---:B------:R-:W-:Y:S02]  /*4130*/  FFMA.FTZ R60, R7.reuse, R6, R60 ;  /* 0x00000006073c7223 */ /* 0x040fe4000001003c */
[CC--:B------:R-:W-:Y:S02]  /*4140*/  FFMA.FTZ R3, R7.reuse, R8.reuse, R3 ;  /* 0x0000000807037223 */ /* 0x0c0fe40000010003 */
[C---:B------:R-:W-:Y:S02]  /*4150*/  FFMA.FTZ R2, R6.reuse, R8, R2 ;  /* 0x0000000806027223 */ /* 0x040fe40000010002 */
[CC--:B------:R-:W-:Y:S02]  /*4160*/  FFMA.FTZ R5, R7.reuse, R9.reuse, R5 ;  /* 0x0000000907057223 */ /* 0x0c0fe40000010005 */
[----:B------:R-:W-:Y:S02]  /*4170*/  FFMA.FTZ R4, R6, R9, R4 ;  /* 0x0000000906047223 */ /* 0x000fe40000010004 */
[----:B------:R-:W-:-:S02]  /*4180*/  FFMA.FTZ R51, R7, R11, R51 ;  /* 0x0000000b07337223 */ /* 0x000fc40000010033 */
[C---:B------:R-:W-:Y:S02]  /*4190*/  FFMA.FTZ R50, R6.reuse, R11, R50 ;  /* 0x0000000b06327223 */ /* 0x040fe40000010032 */
[-C--:B------:R-:W-:Y:S02]  /*41a0*/  FFMA.FTZ R21, R7, R13.reuse, R21 ;  /* 0x0000000d07157223 */ /* 0x080fe40000010015 */
[----:B------:R-:W-:Y:S02]  /*41b0*/  FFMA.FTZ R20, R6, R13, R20 ;  /* 0x0000000d06147223 */ /* 0x000fe40000010014 */
[-C--:B------:R-:W-:Y:S02]  /*41c0*/  FFMA.FTZ R22, R12, R14.reuse, R22 ;  /* 0x0000000e0c167223 */ /* 0x080fe40000010016 */
[----:B------:R-:W-:Y:S02]  /*41d0*/  FFMA.FTZ R23, R13, R14, R23 ;  /* 0x0000000e0d177223 */ /* 0x000fe40000010017 */
[----:B------:R-:W-:-:S02]  /*41e0*/  FFMA.FTZ R29, R7, R15, R29 ;  /* 0x0000000f071d7223 */ /* 0x000fc4000001001d */
[C---:B------:R-:W-:Y:S02]  /*41f0*/  FFMA.FTZ R28, R6.reuse, R15, R28 ;  /* 0x0000000f061c7223 */ /* 0x040fe4000001001c */
[-C--:B------:R-:W-:Y:S02]  /*4200*/  FFMA.FTZ R19, R9, R12.reuse, R19 ;  /* 0x0000000c09137223 */ /* 0x080fe40000010013 */
[-C--:B------:R-:W-:Y:S02]  /*4210*/  FFMA.FTZ R17, R7, R12.reuse, R17 ;  /* 0x0000000c07117223 */ /* 0x080fe40000010011 */
[----:B------:R-:W-:Y:S02]  /*4220*/  FFMA.FTZ R16, R6, R12, R16 ;  /* 0x0000000c06107223 */ /* 0x000fe40000010010 */
[-C--:B------:R-:W-:Y:S02]  /*4230*/  FFMA.FTZ R27, R9, R14.reuse, R27 ;  /* 0x0000000e091b7223 */ /* 0x080fe4000001001b */
[----:B------:R-:W-:-:S02]  /*4240*/  FFMA.FTZ R25, R7, R14, R25 ;  /* 0x0000000e07197223 */ /* 0x000fc40000010019 */
[----:B------:R-:W-:Y:S02]  /*4250*/  FFMA.FTZ R24, R6, R14, R24 ;  /* 0x0000000e06187223 */ /* 0x000fe40000010018 */
[-C--:B------:R-:W-:Y:S02]  /*4260*/  FFMA.FTZ R53, R9, R15.reuse, R53 ;  /* 0x0000000f09357223 */ /* 0x080fe40000010035 */
[-C--:B------:R-:W-:Y:S02]  /*4270*/  FFMA.FTZ R54, R12, R15.reuse, R54 ;  /* 0x0000000f0c367223 */ /* 0x080fe40000010036 */
[----:B------:R-:W-:Y:S02]  /*4280*/  FFMA.FTZ R55, R13, R15, R55 ;  /* 0x0000000f0d377223 */ /* 0x000fe40000010037 */
[-C--:B------:R-:W-:Y:S02]  /*4290*/  FFMA.FTZ R59, R9, R10.reuse, R59 ;  /* 0x0000000a093b7223 */ /* 0x080fe4000001003b */
[----:B------:R-:W-:-:S02]  /*42a0*/  FFMA.FTZ R57, R7, R10, R57 ;  /* 0x0000000a07397223 */ /* 0x000fc40000010039 */
[-C--:B------:R-:W-:Y:S02]  /*42b0*/  FFMA.FTZ R56, R6, R10.reuse, R56 ;  /* 0x0000000a06387223 */ /* 0x080fe40000010038 */
[C---:B------:R-:W-:Y:S02]  /*42c0*/  FFMA.FTZ R52, R8.reuse, R15, R52 ;  /* 0x0000000f08347223 */ /* 0x040fe40000010034 */
[C---:B------:R-:W-:Y:S02]  /*42d0*/  FFMA.FTZ R58, R8.reuse, R10, R58 ;  /* 0x0000000a083a7223 */ /* 0x040fe4000001003a */
[----:B---3--:R-:W-:-:S08]  /*42e0*/  FFMA.FTZ R43, R8, R11, R43 ;  /* 0x0000000b082b7223 */ /* 0x008fd0000001002b */
[----:B------:R1:W-:Y:S02]  /*42f0*/  STL [R1+0x1a0], R43 ;  /* 0x0001a02b01007387 */ /* 0x0003e40000100800 */
[----:B-1----:R-:W-:-:S05]  /*4300*/  MOV R43, c[0x0][0x188] ;  /* 0x00006200002b7a02 */ /* 0x002fca0000000f00 */
[----:B------:R-:W-:Y:S02]  /*4310*/  IMAD R43, R43, c[0x0][0x18c], RZ ;  /* 0x000063002b2b7a24 */ /* 0x000fe400078e02ff */
[C---:B--2---:R-:W-:Y:S02]  /*4320*/  FFMA.FTZ R18, R8.reuse, R12, R18 ;  /* 0x0000000c08127223 */ /* 0x044fe40000010012 */
[----:B----4-:R-:W-:Y:S01]  /*4330*/  FFMA.FTZ R26, R8, R14, R26 ;  /* 0x0000000e081a7223 */ /* 0x010fe2000001001a */
[----:B0-----:R-:W-:Y:S07]  /*4340*/  @!P0 BRA `(.L_x_304) ;  /* 0xfffff4d000008947 */ /* 0x001fee000383ffff */
[----:B------:R-:W-:Y:S05]  /*4350*/  BSYNC B2 ;  /* 0x0000000000027941 */ /* 0x000fea0003800000 */
.L_x_303:
[----:B------:R0:W-:Y:S04]  /*4360*/  STL [R1+0x258], R31 ;  /* 0x0002581f01007387 */ /* 0x0001e80000100800 */
[----:B------:R1:W-:Y:S04]  /*4370*/  STL [R1+0x254], R30 ;  /* 0x0002541e01007387 */ /* 0x0003e80000100800 */
[----:B-----5:R2:W-:Y:S04]  /*4380*/  STL [R1+0x250], R0 ;  /* 0x0002500001007387 */ /* 0x0205e80000100800 */
[----:B------:R3:W-:Y:S04]  /*4390*/  STL.128 [R1+0x240], R40 ;  /* 0x0002402801007387 */ /* 0x0007e80000100c00 */
[----:B------:R3:W-:Y:S04]  /*43a0*/  STL.128 [R1+0x230], R36 ;  /* 0x0002302401007387 */ /* 0x0007e80000100c00 */
[----:B0-----:R-:W4:Y:S04]  /*43b0*/  LDL R31, [R1+0x1e0] ;  /* 0x0001e000011f7983 */ /* 0x001f280000100800 */
[----:B-1----:R-:W4:Y:S04]  /*43c0*/  LDL R30, [R1+0x1e4] ;  /* 0x0001e400011e7983 */ /* 0x002f280000100800 */
[----:B--2---:R-:W2:Y:S04]  /*43d0*/  LDL R0, [R1+0x1e8] ;  /* 0x0001e80001007983 */ /* 0x004ea80000100800 */
[----:B---3--:R-:W3:Y:S04]  /*43e0*/  LDL R40, [R1+0x1b0] ;  /* 0x0001b00001287983 */ /* 0x008ee80000100800 */
[----:B------:R-:W3:Y:S04]  /*43f0*/  LDL R41, [R1+0x1b4] ;  /* 0x0001b40001297983 */ /* 0x000ee80000100800 */
[----:B------:R-:W3:Y:S04]  /*4400*/  LDL R42, [R1+0x1b8] ;  /* 0x0001b800012a7983 */ /* 0x000ee80000100800 */
[----:B------:R-:W3:Y:S04]  /*4410*/  LDL R43, [R1+0x1bc] ;  /* 0x0001bc00012b7983 */ /* 0x000ee80000100800 */
[----:B------:R-:W3:Y:S04]  /*4420*/  LDL R36, [R1+0x190] ;  /* 0x0001900001247983 */ /* 0x000ee80000100800 */
[----:B------:R-:W3:Y:S04]  /*4430*/  LDL R37, [R1+0x194] ;  /* 0x0001940001257983 */ /* 0x000ee80000100800 */
[----:B------:R-:W3:Y:S04]  /*4440*/  LDL R38, [R1+0x198] ;  /* 0x0001980001267983 */ /* 0x000ee80000100800 */
[----:B------:R-:W3:Y:S04]  /*4450*/  LDL R39, [R1+0x19c] ;  /* 0x00019c0001277983 */ /* 0x000ee80000100800 */
[----:B------:R-:W0:Y:S04]  /*4460*/  S2R R32, SR_TID.Y ;  /* 0x0000000000207919 */ /* 0x000e280000002200 */
[----:B------:R-:W0:Y:S02]  /*4470*/  S2R R48, SR_TID.X ;  /* 0x0000000000307919 */ /* 0x000e240000002100 */
[----:B0-----:R-:W-:-:S02]  /*4480*/  IMAD R32, R32, c[0x0][0x0], R48 ;  /* 0x0000000020207a24 */ /* 0x001fc400078e0230 */
[----:B------:R-:W3:Y:S02]  /*4490*/  LDL R48, [R1+0x1d8] ;  /* 0x0001d80001307983 */ /* 0x000ee40000100800 */
[----:B------:R-:W-:-:S08]  /*44a0*/  IMAD R32, R32, 0x28, RZ ;  /* 0x0000002820207824 */ /* 0x000fd000078e02ff */
[----:B------:R0:W-:Y:S04]  /*44b0*/  STS.64 [R32], R6 ;  /* 0x0000000620007388 */ /* 0x0001e80000000a00 */
[----:B------:R-:W-:Y:S04]  /*44c0*/  STS.64 [R32+0x8], R8 ;  /* 0x0000080820007388 */ /* 0x000fe80000000a00 */
[----:B------:R1:W-:Y:S04]  /*44d0*/  STS.64 [R32+0x10], R12 ;  /* 0x0000100c20007388 */ /* 0x0003e80000000a00 */
[----:B------:R1:W-:Y:S04]  /*44e0*/  STS.64 [R32+0x18], R14 ;  /* 0x0000180e20007388 */ /* 0x0003e80000000a00 */
[----:B------:R1:W-:Y:S04]  /*44f0*/  STS.64 [R32+0x20], R10 ;  /* 0x0000200a20007388 */ /* 0x0003e80000000a00 */
[----:B0-----:R-:W3:Y:S04]  /*4500*/  LDL R6, [R1+0x1d0] ;  /* 0x0001d00001067983 */ /* 0x001ee80000100800 */
[----:B------:R-:W3:Y:S04]  /*4510*/  LDL R7, [R1+0x1d4] ;  /* 0x0001d40001077983 */ /* 0x000ee80000100800 */
[----:B-1----:R-:W3:Y:S04]  /*4520*/  LDL R12, [R1+0x1c0] ;  /* 0x0001c000010c7983 */ /* 0x002ee80000100800 */
[----:B------:R-:W3:Y:S04]  /*4530*/  LDL R13, [R1+0x1c4] ;  /* 0x0001c400010d7983 */ /* 0x000ee80000100800 */
[----:B------:R-:W3:Y:S04]  /*4540*/  LDL R14, [R1+0x1c8] ;  /* 0x0001c800010e7983 */ /* 0x000ee80000100800 */
[----:B------:R-:W3:Y:S04]  /*4550*/  LDL R15, [R1+0x1cc] ;  /* 0x0001cc00010f7983 */ /* 0x000ee80000100800 */
[----:B------:R-:W3:Y:S04]  /*4560*/  LDL R32, [R1+0x1ec] ;  /* 0x0001ec0001207983 */ /* 0x000ee80000100800 */
[----:B------:R-:W3:Y:S04]  /*4570*/  LDL R8, [R1+0x1a0] ;  /* 0x0001a00001087983 */ /* 0x000ee80000100800 */
[----:B------:R-:W3:Y:S04]  /*4580*/  LDL R9, [R1+0x1a4] ;  /* 0x0001a40001097983 */ /* 0x000ee80000100800 */
[----:B------:R-:W3:Y:S04]  /*4590*/  LDL R10, [R1+0x1a8] ;  /* 0x0001a800010a7983 */ /* 0x000ee80000100800 */
[----:B------:R-:W3:Y:S04]  /*45a0*/  LDL R11, [R1+0x1ac] ;  /* 0x0001ac00010b7983 */ /* 0x000ee80000100800 */
[----:B----4-:R0:W-:Y:S04]  /*45b0*/  STL [R1], R31 ;  /* 0x0000001f01007387 */ /* 0x0101e80000100800 */
[----:B------:R1:W-:Y:S04]  /*45c0*/  STL [R1+0x58], R30 ;  /* 0x0000581e01007387 */ /* 0x0003e80000100800 */
[----:B--2---:R2:W-:Y:S04]  /*45d0*/  STL [R1+0xb0], R0 ;  /* 0x0000b00001007387 */ /* 0x0045e80000100800 */
[----:B0-----:R0:W5:Y:S04]  /*45e0*/  LDL.LU R31, [R1+0x258] ;  /* 0x00025800011f7983 */ /* 0x0011680000300800 */
[----:B-1----:R0:W5:Y:S04]  /*45f0*/  LDL.LU R30, [R1+0x254] ;  /* 0x00025400011e7983 */ /* 0x0021680000300800 */
[----:B--2---:R0:W5:Y:S04]  /*4600*/  LDL.LU R0, [R1+0x250] ;  /* 0x0002500001007983 */ /* 0x0041680000300800 */
[----:B---3--:R1:W-:Y:S04]  /*4610*/  STL.128 [R1+0xd0], R40 ;  /* 0x0000d02801007387 */ /* 0x0083e80000100c00 */
[----:B-1----:R0:W5:Y:S04]  /*4620*/  LDL.LU.128 R40, [R1+0x240] ;  /* 0x0002400001287983 */ /* 0x0021680000300c00 */
[----:B------:R1:W-:Y:S04]  /*4630*/  STL.128 [R1+0x150], R36 ;  /* 0x0001502401007387 */ /* 0x0003e80000100c00 */
[----:B-1----:R0:W5:Y:S04]  /*4640*/  LDL.LU.128 R36, [R1+0x230] ;  /* 0x0002300001247983 */ /* 0x0021680000300c00 */
[----:B------:R0:W-:Y:S04]  /*4650*/  STL [R1+0x160], R33 ;  /* 0x0001602101007387 */ /* 0x0001e80000100800 */
[----:B------:R0:W-:Y:S04]  /*4660*/  STL.64 [R1+0x28], R60 ;  /* 0x0000283c01007387 */ /* 0x0001e80000100a00 */
[----:B------:R0:W-:Y:S04]  /*4670*/  STL.64 [R1+0x50], R2 ;  /* 0x0000500201007387 */ /* 0x0001e80000100a00 */
[----:B------:R0:W-:Y:S04]  /*4680*/  STL.64 [R1+0x78], R4 ;  /* 0x0000780401007387 */ /* 0x0001e80000100a00 */
[----:B------:R0:W-:Y:S04]  /*4690*/  STL.128 [R1+0xa0], R16 ;  /* 0x0000a01001007387 */ /* 0x0001e80000100c00 */
[----:B------:R0:W-:Y:S04]  /*46a0*/  STL.64 [R1+0xc8], R20 ;  /* 0x0000c81401007387 */ /* 0x0001e80000100a00 */
[----:B------:R0:W-:Y:S04]  /*46b0*/  STL.128 [R1+0xf0], R24 ;  /* 0x0000f01801007387 */ /* 0x0001e80000100c00 */
        /* <DEDUP_REMOVED lines=8> */
[----:B------:R0:W-:Y:S04]  /*4740*/  STL [R1+0x108], R32 ;  /* 0x0001082001007387 */ /* 0x0001e80000100800 */
[----:B------:R0:W-:Y:S02]  /*4750*/  STL.128 [R1+0x170], R8 ;  /* 0x0001700801007387 */ /* 0x0001e40000100c00 */
.L_x_302:
[----:B------:R-:W-:Y:S05]  /*4760*/  BSYNC B1 ;  /* 0x0000000000017941 */ /* 0x000fea0003800000 */
.L_x_301:
[----:B0-----:R-:W2:Y:S04]  /*4770*/  LDL.LU R7, [R1+0x1f4] ;  /* 0x0001f40001077983 */ /* 0x001ea80000300800 */
[----:B------:R-:W3:Y:S04]  /*4780*/  LDL R8, [R1+0x218] ;  /* 0x0002180001087983 */ /* 0x000ee80000100800 */
[----:B------:R-:W4:Y:S04]  /*4790*/  LDL R9, [R1+0x214] ;  /* 0x0002140001097983 */ /* 0x000f280000100800 */
[----:B------:R-:W4:Y:S01]  /*47a0*/  LDL R6, [R1+0x21c] ;  /* 0x00021c0001067983 */ /* 0x000f220000100800 */
[----:B--2---:R-:W-:-:S08]  /*47b0*/  IADD3 R7, R7, 0x1, RZ ;  /* 0x0000000107077810 */ /* 0x004fd00007ffe0ff */
[----:B------:R0:W-:Y:S01]  /*47c0*/  STL [R1+0x1f4], R7 ;  /* 0x0001f40701007387 */ /* 0x0001e20000100800 */
[----:B---3--:R-:W-:Y:S02]  /*47d0*/  ISETP.GE.AND P0, PT, R7, R8, PT ;  /* 0x000000080700720c */ /* 0x008fe40003f06270 */
[----:B----45:R-:W-:-:S04]  /*47e0*/  LEA R30, P1, R9, R30, 0x2 ;  /* 0x0000001e091e7211 */ /* 0x030fc800078210ff */
[----:B------:R-:W-:-:S06]  /*47f0*/  IADD3.X R31, R31, R6, RZ, P1, !PT ;  /* 0x000000061f1f7210 */ /* 0x000fcc0000ffe4ff */
[----:B0-----:R-:W-:Y:S05]  /*4800*/  @!P0 BRA `(.L_x_305) ;  /* 0xffffefb000008947 */ /* 0x001fea000383ffff */
.L_x_300:
[----:B------:R-:W-:Y:S05]  /*4810*/  BSYNC B0 ;  /* 0x0000000000007941 */ /* 0x000fea0003800000 */
.L_x_299:
[----:B------:R-:W2:Y:S04]  /*4820*/  LDL.LU R35, [R1+0x1d0] ;  /* 0x0001d00001237983 */ /* 0x000ea80000300800 */
[----:B------:R-:W3:Y:S04]  /*4830*/  LDL.LU R34, [R1+0x1b0] ;  /* 0x0001b00001227983 */ /* 0x000ee80000300800 */
[----:B------:R-:W5:Y:S04]  /*4840*/  LDL.LU R61, [R1+0x1b4] ;  /* 0x0001b400013d7983 */ /* 0x000f680000300800 */
[----:B----4-:R-:W4:Y:S04]  /*4850*/  LDL.LU R49, [R1+0x1b8] ;  /* 0x0001b80001317983 */ /* 0x010f280000300800 */
[----:B------:R-:W3:Y:S04]  /*4860*/  LDL.LU R15, [R1+0x194] ;  /* 0x00019400010f7983 */ /* 0x000ee80000300800 */
[----:B------:R-:W3:Y:S04]  /*4870*/  LDL.LU R13, [R1+0x1a0] ;  /* 0x0001a000010d7983 */ /* 0x000ee80000300800 */
[----:B------:R-:W3:Y:S04]  /*4880*/  LDL.LU R11, [R1+0x1a8] ;  /* 0x0001a800010b7983 */ /* 0x000ee80000300800 */
[----:B------:R-:W3:Y:S04]  /*4890*/  LDL.LU R48, [R1+0x198] ;  /* 0x0001980001307983 */ /* 0x000ee80000300800 */
[----:B------:R-:W4:Y:S04]  /*48a0*/  LDL.LU R9, [R1+0x1c0] ;  /* 0x0001c00001097983 */ /* 0x000f280000300800 */
[----:B------:R-:W4:Y:S04]  /*48b0*/  LDL.LU R14, [R1+0x1ac] ;  /* 0x0001ac00010e7983 */ /* 0x000f280000300800 */
[----:B------:R-:W4:Y:S04]  /*48c0*/  LDL.LU R32, [R1+0x190] ;  /* 0x0001900001207983 */ /* 0x000f280000300800 */
[----:B------:R-:W4:Y:S04]  /*48d0*/  LDL.LU R12, [R1+0x1a4] ;  /* 0x0001a400010c7983 */ /* 0x000f280000300800 */
[----:B------:R-:W4:Y:S04]  /*48e0*/  LDL.LU R33, [R1+0x19c] ;  /* 0x00019c0001217983 */ /* 0x000f280000300800 */
[----:B------:R-:W4:Y:S04]  /*48f0*/  LDL.LU R10, [R1+0x1c8] ;  /* 0x0001c800010a7983 */ /* 0x000f280000300800 */
[----:B------:R-:W4:Y:S04]  /*4900*/  LDL.LU R8, [R1+0x1c4] ;  /* 0x0001c40001087983 */ /* 0x000f280000300800 */
[----:B------:R-:W4:Y:S01]  /*4910*/  LDL.LU R6, [R1+0x1d8] ;  /* 0x0001d80001067983 */ /* 0x000f220000300800 */
[----:B------:R-:W-:-:S04]  /*4920*/  FADD.FTZ R7, RZ, |R60| ;  /* 0x4000003cff077221 */ /* 0x000fc80000010000 */
[----:B------:R-:W-:-:S04]  /*4930*/  FADD.FTZ R2, R7, |R2| ;  /* 0x4000000207027221 */ /* 0x000fc80000010000 */
[----:B------:R-:W-:-:S04]  /*4940*/  FADD.FTZ R3, R2, |R3| ;  /* 0x4000000302037221 */ /* 0x000fc80000010000 */
[----:B------:R-:W-:-:S04]  /*4950*/  FADD.FTZ R4, R3, |R4| ;  /* 0x4000000403047221 */ /* 0x000fc80000010000 */
[----:B------:R-:W-:Y:S01]  /*4960*/  FADD.FTZ R4, R4, |R5| ;  /* 0x4000000504047221 */ /* 0x000fe20000010000 */
[----:B------:R-:W-:Y:S01]  /*4970*/  IADD3 R5, R46, R43, RZ ;  /* 0x0000002b2e057210 */ /* 0x000fe20007ffe0ff */
[C-C-:B------:R-:W-:Y:S02]  /*4980*/  IMAD R7, R43.reuse, 0x6, R46.reuse ;  /* 0x000000062b077824 */ /* 0x140fe400078e022e */
[----:B------:R-:W-:Y:S02]  /*4990*/  IMAD R31, R43, 0x36, R46 ;  /* 0x000000362b1f7824 */ /* 0x000fe400078e022e */
[----:B--2---:R-:W-:-:S04]  /*49a0*/  FADD.FTZ R3, R4, |R35| ;  /* 0x4000002304037221 */ /* 0x004fc80000010000 */
[----:B------:R-:W-:-:S04]  /*49b0*/  FADD.FTZ R16, R3, |R16| ;  /* 0x4000001003107221 */ /* 0x000fc80000010000 */
[----:B------:R-:W-:-:S04]  /*49c0*/  FADD.FTZ R17, R16, |R17| ;  /* 0x4000001110117221 */ /* 0x000fc80000010000 */
[----:B------:R-:W-:-:S04]  /*49d0*/  FADD.FTZ R18, R17, |R18| ;  /* 0x4000001211127221 */ /* 0x000fc80000010000 */
[----:B------:R-:W-:-:S04]  /*49e0*/  FADD.FTZ R19, R18, |R19| ;  /* 0x4000001312137221 */ /* 0x000fc80000010000 */
[----:B------:R-:W-:-:S04]  /*49f0*/  FADD.FTZ R20, R19, |R20| ;  /* 0x4000001413147221 */ /* 0x000fc80000010000 */
[----:B------:R-:W-:-:S04]  /*4a00*/  FADD.FTZ R20, R20, |R21| ;  /* 0x4000001514147221 */ /* 0x000fc80000010000 */
[----:B---3--:R-:W-:-:S04]  /*4a10*/  FADD.FTZ R20, R20, |R34| ;  /* 0x4000002214147221 */ /* 0x008fc80000010000 */
[----:B-----5:R-:W-:-:S04]  /*4a20*/  FADD.FTZ R20, R20, |R61| ;  /* 0x4000003d14147221 */ /* 0x020fc80000010000 */
[----:B----4-:R-:W-:Y:S01]  /*4a30*/  FADD.FTZ R3, R20, |R49| ;  /* 0x4000003114037221 */ /* 0x010fe20000010000 */
[----:B------:R-:W-:-:S03]  /*4a40*/  MOV R16, 0x4 ;  /* 0x0000000400107802 */ /* 0x000fc60000000f00 */
[----:B------:R-:W-:-:S04]  /*4a50*/  FADD.FTZ R24, R3, |R24| ;  /* 0x4000001803187221 */ /* 0x000fc80000010000 */
[----:B------:R-:W-:Y:S02]  /*4a60*/  FADD.FTZ R25, R24, |R25| ;  /* 0x4000001918197221 */ /* 0x000fe40000010000 */
[----:B------:R-:W-:Y:S01]  /*4a70*/  IMAD.WIDE R2, R46, R16, c[0x0][0x168] ;  /* 0x00005a002e027625 */ /* 0x000fe200078e0210 */
[----:B------:R-:W-:Y:S01]  /*4a80*/  MOV R17, 0x3f800000 ;  /* 0x3f80000000117802 */ /* 0x000fe20000000f00 */
[----:B------:R-:W-:-:S04]  /*4a90*/  FADD.FTZ R26, R25, |R26| ;  /* 0x4000001a191a7221 */ /* 0x000fc80000010000 */
[----:B------:R-:W-:Y:S01]  /*4aa0*/  FADD.FTZ R27, R26, |R27| ;  /* 0x4000001b1a1b7221 */ /* 0x000fe20000010000 */
[----:B------:R-:W-:-:S03]  /*4ab0*/  MOV R38, R15 ;  /* 0x0000000f00267202 */ /* 0x000fc60000000f00 */
[----:B------:R-:W-:Y:S01]  /*4ac0*/  FADD.FTZ R22, R27, |R22| ;  /* 0x400000161b167221 */ /* 0x000fe20000010000 */
[----:B------:R0:W-:Y:S01]  /*4ad0*/  STG.E.SYS [R2], R17 ;  /* 0x0000001102007386 */ /* 0x0001e2000010e900 */
[C---:B------:R-:W-:Y:S02]  /*4ae0*/  LEA R15, R43.reuse, R46, 0x1 ;  /* 0x0000002e2b0f7211 */ /* 0x040fe400078e08ff */
[----:B------:R-:W-:Y:S01]  /*4af0*/  MOV R35, R13 ;  /* 0x0000000d00237202 */ /* 0x000fe20000000f00 */
[----:B------:R-:W-:Y:S01]  /*4b00*/  FADD.FTZ R23, R22, |R23| ;  /* 0x4000001716177221 */ /* 0x000fe20000010000 */
[----:B------:R-:W-:Y:S01]  /*4b10*/  MOV R61, R11 ;  /* 0x0000000b003d7202 */ /* 0x000fe20000000f00 */
[C-C-:B------:R-:W-:Y:S01]  /*4b20*/  IMAD R13, R43.reuse, 0x3, R46.reuse ;  /* 0x000000032b0d7824 */ /* 0x140fe200078e022e */
[----:B------:R-:W-:Y:S02]  /*4b30*/  MOV R37, R48 ;  /* 0x0000003000257202 */ /* 0x000fe40000000f00 */
[----:B------:R-:W-:Y:S01]  /*4b40*/  LEA R11, R43, R46, 0x2 ;  /* 0x0000002e2b0b7211 */ /* 0x000fe200078e10ff */
[----:B0-----:R-:W-:Y:S01]  /*4b50*/  IMAD.WIDE R2, R5, R16, c[0x0][0x168] ;  /* 0x00005a0005027625 */ /* 0x001fe200078e0210 */
[----:B------:R-:W-:Y:S01]  /*4b60*/  MOV R48, R9 ;  /* 0x0000000900307202 */ /* 0x000fe20000000f00 */
[----:B------:R-:W-:Y:S01]  /*4b70*/  IMAD R9, R43, 0x5, R46 ;  /* 0x000000052b097824 */ /* 0x000fe200078e022e */
[----:B------:R-:W-:Y:S01]  /*4b80*/  MOV R49, R14 ;  /* 0x0000000e00317202 */ /* 0x000fe20000000f00 */
[----:B------:R-:W-:Y:S01]  /*4b90*/  IMAD.WIDE R14, R15, R16, c[0x0][0x168] ;  /* 0x00005a000f0e7625 */ /* 0x000fe200078e0210 */
[----:B------:R-:W-:Y:S01]  /*4ba0*/  MOV R39, R32 ;  /* 0x0000002000277202 */ /* 0x000fe20000000f00 */
[----:B------:R-:W-:Y:S01]  /*4bb0*/  FADD.FTZ R28, R23, |R28| ;  /* 0x4000001c171c7221 */ /* 0x000fe20000010000 */
[----:B------:R-:W-:Y:S01]  /*4bc0*/  MOV R34, R12 ;  /* 0x0000000c00227202 */ /* 0x000fe20000000f00 */
[----:B------:R-:W-:Y:S01]  /*4bd0*/  IMAD R5, R43, 0x7, R46 ;  /* 0x000000072b057824 */ /* 0x000fe200078e022e */
[----:B------:R-:W-:Y:S01]  /*4be0*/  MOV R36, R33 ;  /* 0x0000002100247202 */ /* 0x000fe20000000f00 */
[----:B------:R-:W-:Y:S01]  /*4bf0*/  IMAD.WIDE R12, R13, R16, c[0x0][0x168] ;  /* 0x00005a000d0c7625 */ /* 0x000fe200078e0210 */
[----:B------:R-:W-:Y:S01]  /*4c00*/  MOV R32, R10 ;  /* 0x0000000a00207202 */ /* 0x000fe20000000f00 */
[----:B------:R-:W-:Y:S01]  /*4c10*/  IMAD.WIDE R10, R11, R16, c[0x0][0x168] ;  /* 0x00005a000b0a7625 */ /* 0x000fe200078e0210 */
[----:B------:R-:W-:-:S02]  /*4c20*/  LEA R19, R43, R46, 0x3 ;  /* 0x0000002e2b137211 */ /* 0x000fc400078e18ff */
[----:B------:R-:W-:Y:S01]  /*4c30*/  MOV R33, R8 ;  /* 0x0000000800217202 */ /* 0x000fe20000000f00 */
[----:B------:R-:W-:Y:S01]  /*4c40*/  IMAD.WIDE R8, R9, R16, c[0x0][0x168] ;  /* 0x00005a0009087625 */ /* 0x000fe200078e0210 */
[----:B------:R-:W-:Y:S01]  /*4c50*/  MOV R40, R6 ;  /* 0x0000000600287202 */ /* 0x000fe20000000f00 */
[-C--:B------:R-:W-:Y:S01]  /*4c60*/  IMAD.WIDE R6, R7, R16.reuse, c[0x0][0x168] ;  /* 0x00005a0007067625 */ /* 0x080fe200078e0210 */
[----:B------:R0:W-:Y:S01]  /*4c70*/  STG.E.SYS [R2], RZ ;  /* 0x000000ff02007386 */ /* 0x0001e2000010e900 */
[----:B------:R-:W-:Y:S02]  /*4c80*/  FADD.FTZ R29, R28, |R29| ;  /* 0x4000001d1c1d7221 */ /* 0x000fe40000010000 */
[-C--:B------:R-:W-:Y:S01]  /*4c90*/  IMAD.WIDE R4, R5, R16.reuse, c[0x0][0x168] ;  /* 0x00005a0005047625 */ /* 0x080fe200078e0210 */
[----:B------:R1:W-:Y:S01]  /*4ca0*/  STG.E.SYS [R14], RZ ;  /* 0x000000ff0e007386 */ /* 0x0003e2000010e900 */
[----:B------:R-:W-:Y:S02]  /*4cb0*/  FADD.FTZ R52, R29, |R52| ;  /* 0x400000341d347221 */ /* 0x000fe40000010000 */
[----:B0-----:R-:W-:Y:S01]  /*4cc0*/  IMAD.WIDE R2, R19, R16, c[0x0][0x168] ;  /* 0x00005a0013027625 */ /* 0x001fe200078e0210 */
[----:B------:R0:W-:Y:S01]  /*4cd0*/  STG.E.SYS [R12], RZ ;  /* 0x000000ff0c007386 */ /* 0x0001e2000010e900 */
[----:B------:R-:W-:-:S02]  /*4ce0*/  IMAD R19, R43, 0xa, R43 ;  /* 0x0000000a2b137824 */ /* 0x000fc400078e022b */
[----:B------:R-:W-:Y:S01]  /*4cf0*/  FADD.FTZ R53, R52, |R53| ;  /* 0x4000003534357221 */ /* 0x000fe20000010000 */
[----:B------:R-:W-:Y:S01]  /*4d00*/  STG.E.SYS [R10], RZ ;  /* 0x000000ff0a007386 */ /* 0x000fe2000010e900 */
[----:B-1----:R-:W-:-:S03]  /*4d10*/  IMAD R15, R43, 0x9, R46 ;  /* 0x000000092b0f7824 */ /* 0x002fc600078e022e */
[----:B------:R1:W-:Y:S01]  /*4d20*/  STG.E.SYS [R8], RZ ;  /* 0x000000ff08007386 */ /* 0x0003e2000010e900 */
[----:B------:R-:W-:-:S03]  /*4d30*/  FADD.FTZ R54, R53, |R54| ;  /* 0x4000003635367221 */ /* 0x000fc60000010000 */
[----:B------:R2:W-:Y:S01]  /*4d40*/  STG.E.SYS [R6], RZ ;  /* 0x000000ff06007386 */ /* 0x0005e2000010e900 */
[C-C-:B0-----:R-:W-:Y:S01]  /*4d50*/  IMAD R13, R43.reuse, 0xa, R46.reuse ;  /* 0x0000000a2b0d7824 */ /* 0x141fe200078e022e */
[----:B------:R-:W-:Y:S02]  /*4d60*/  IADD3 R19, R46, R19, RZ ;  /* 0x000000132e137210 */ /* 0x000fe40007ffe0ff */
[----:B------:R-:W-:Y:S01]  /*4d70*/  STG.E.SYS [R4], RZ ;  /* 0x000000ff04007386 */ /* 0x000fe2000010e900 */
[----:B------:R-:W-:-:S03]  /*4d80*/  IMAD R21, R43, 0xc, R46 ;  /* 0x0000000c2b157824 */ /* 0x000fc600078e022e */
[----:B------:R0:W-:Y:S01]  /*4d90*/  STG.E.SYS [R2], RZ ;  /* 0x000000ff02007386 */ /* 0x0001e2000010e900 */
[C-C-:B-1----:R-:W-:Y:S02]  /*4da0*/  IMAD R9, R43.reuse, 0xd, R46.reuse ;  /* 0x0000000d2b097824 */ /* 0x142fe400078e022e */
[----:B------:R-:W-:Y:S02]  /*4db0*/  FADD.FTZ R54, R54, |R55| ;  /* 0x4000003736367221 */ /* 0x000fe40000010000 */
[----:B--2---:R-:W-:Y:S02]  /*4dc0*/  IMAD R7, R43, 0xe, R46 ;  /* 0x0000000e2b077824 */ /* 0x004fe400078e022e */
[-C--:B0-----:R-:W-:Y:S02]  /*4dd0*/  IMAD.WIDE R2, R15, R16.reuse, c[0x0][0x168] ;  /* 0x00005a000f027625 */ /* 0x081fe400078e0210 */
[-C--:B------:R-:W-:Y:S02]  /*4de0*/  IMAD.WIDE R14, R13, R16.reuse, c[0x0][0x168] ;  /* 0x00005a000d0e7625 */ /* 0x080fe400078e0210 */
[----:B------:R-:W-:Y:S01]  /*4df0*/  IMAD.WIDE R12, R19, R16, c[0x0][0x168] ;  /* 0x00005a00130c7625 */ /* 0x000fe200078e0210 */
[----:B------:R-:W-:Y:S01]  /*4e00*/  LEA R23, R43, R46, 0x4 ;  /* 0x0000002e2b177211 */ /* 0x000fe200078e20ff */
[----:B------:R-:W-:-:S02]  /*4e10*/  IMAD.WIDE R10, R21, R16, c[0x0][0x168] ;  /* 0x00005a00150a7625 */ /* 0x000fc400078e0210 */
[----:B------:R-:W-:Y:S02]  /*4e20*/  IMAD R5, R43, 0xf, R46 ;  /* 0x0000000f2b057824 */ /* 0x000fe400078e022e */
[-C--:B------:R-:W-:Y:S02]  /*4e30*/  IMAD.WIDE R8, R9, R16.reuse, c[0x0][0x168] ;  /* 0x00005a0009087625 */ /* 0x080fe400078e0210 */
[----:B------:R-:W-:Y:S02]  /*4e40*/  IMAD.WIDE R6, R7, R16, c[0x0][0x168] ;  /* 0x00005a0007067625 */ /* 0x000fe400078e0210 */
[----:B------:R-:W-:Y:S01]  /*4e50*/  FADD.FTZ R19, R54, |R40| ;  /* 0x4000002836137221 */ /* 0x000fe20000010000 */
[----:B------:R0:W-:Y:S03]  /*4e60*/  STG.E.SYS [R2], RZ ;  /* 0x000000ff02007386 */ /* 0x0001e6000010e900 */
[----:B------:R-:W-:Y:S01]  /*4e70*/  FADD.FTZ R56, R19, |R56| ;  /* 0x4000003813387221 */ /* 0x000fe20000010000 */
[----:B------:R1:W-:Y:S01]  /*4e80*/  STG.E.SYS [R14], RZ ;  /* 0x000000ff0e007386 */ /* 0x0003e2000010e900 */
[----:B------:R-:W-:-:S02]  /*4e90*/  IMAD R19, R43, 0x11, R46 ;  /* 0x000000112b137824 */ /* 0x000fc400078e022e */
[-C--:B0-----:R-:W-:Y:S02]  /*4ea0*/  IMAD.WIDE R2, R5, R16.reuse, c[0x0][0x168] ;  /* 0x00005a0005027625 */ /* 0x081fe400078e0210 */
[----:B------:R-:W-:Y:S01]  /*4eb0*/  IMAD.WIDE R4, R23, R16, c[0x0][0x168] ;  /* 0x00005a0017047625 */ /* 0x000fe200078e0210 */
[----:B------:R0:W-:Y:S01]  /*4ec0*/  STG.E.SYS [R12], R17 ;  /* 0x000000110c007386 */ /* 0x0001e2000010e900 */
[C---:B------:R-:W-:Y:S02]  /*4ed0*/  IMAD R23, R43.reuse, 0x14, R43 ;  /* 0x000000142b177824 */ /* 0x040fe400078e022b */
[C-C-:B-1----:R-:W-:Y:S01]  /*4ee0*/  IMAD R15, R43.reuse, 0x12, R46.reuse ;  /* 0x000000122b0f7824 */ /* 0x142fe200078e022e */
[----:B------:R1:W-:Y:S01]  /*4ef0*/  STG.E.SYS [R10], RZ ;  /* 0x000000ff0a007386 */ /* 0x0003e2000010e900 */
[----:B------:R-:W-:-:S03]  /*4f00*/  IMAD R21, R43, 0x14, R46 ;  /* 0x000000142b157824 */ /* 0x000fc600078e022e */
[----:B------:R-:W-:Y:S01]  /*4f10*/  STG.E.SYS [R8], RZ ;  /* 0x000000ff08007386 */ /* 0x000fe2000010e900 */
[----:B0-----:R-:W-:-:S03]  /*4f20*/  IMAD R13, R43, 0x13, R46 ;  /* 0x000000132b0d7824 */ /* 0x001fc600078e022e */
[----:B------:R0:W-:Y:S01]  /*4f30*/  STG.E.SYS [R6], RZ ;  /* 0x000000ff06007386 */ /* 0x0001e2000010e900 */
[-C--:B-1----:R-:W-:Y:S02]  /*4f40*/  IMAD.WIDE R10, R19, R16.reuse, c[0x0][0x168] ;  /* 0x00005a00130a7625 */ /* 0x082fe400078e0210 */
[-C--:B------:R-:W-:Y:S01]  /*4f50*/  IMAD.WIDE R14, R15, R16.reuse, c[0x0][0x168] ;  /* 0x00005a000f0e7625 */ /* 0x080fe200078e0210 */
[----:B------:R1:W-:Y:S01]  /*4f60*/  STG.E.SYS [R2], RZ ;  /* 0x000000ff02007386 */ /* 0x0003e2000010e900 */
[----:B------:R-:W-:Y:S01]  /*4f70*/  FADD.FTZ R57, R56, |R57| ;  /* 0x4000003938397221 */ /* 0x000fe20000010000 */
[----:B0-----:R-:W-:Y:S02]  /*4f80*/  IADD3 R7, R46, R23, RZ ;  /* 0x000000172e077210 */ /* 0x001fe40007ffe0ff */
[----:B------:R0:W-:Y:S01]  /*4f90*/  STG.E.SYS [R4], RZ ;  /* 0x000000ff04007386 */ /* 0x0001e2000010e900 */
[----:B------:R-:W-:Y:S02]  /*4fa0*/  IMAD R9, R43, 0x16, R46 ;  /* 0x000000162b097824 */ /* 0x000fe400078e022e */
[----:B-1----:R-:W-:-:S02]  /*4fb0*/  IMAD.WIDE R2, R13, R16, c[0x0][0x168] ;  /* 0x00005a000d027625 */ /* 0x002fc400078e0210 */
[--C-:B------:R-:W-:Y:S02]  /*4fc0*/  IMAD R19, R43, 0x17, R46.reuse ;  /* 0x000000172b137824 */ /* 0x100fe400078e022e */
[-C--:B------:R-:W-:Y:S02]  /*4fd0*/  IMAD.WIDE R6, R7, R16.reuse, c[0x0][0x168] ;  /* 0x00005a0007067625 */ /* 0x080fe400078e0210 */
[-C--:B0-----:R-:W-:Y:S02]  /*4fe0*/  IMAD.WIDE R4, R21, R16.reuse, c[0x0][0x168] ;  /* 0x00005a0015047625 */ /* 0x081fe400078e0210 */
[----:B------:R-:W-:Y:S01]  /*4ff0*/  IMAD R13, R43, 0x18, R46 ;  /* 0x000000182b0d7824 */ /* 0x000fe200078e022e */
[----:B------:R0:W-:Y:S01]  /*5000*/  STG.E.SYS [R10], RZ ;  /* 0x000000ff0a007386 */ /* 0x0001e2000010e900 */
[----:B------:R-:W-:Y:S02]  /*5010*/  FADD.FTZ R58, R57, |R58| ;  /* 0x4000003a393a7221 */ /* 0x000fe40000010000 */
[----:B------:R-:W-:-:S02]  /*5020*/  IMAD.WIDE R8, R9, R16, c[0x0][0x168] ;  /* 0x00005a0009087625 */ /* 0x000fc400078e0210 */
[-C--:B------:R-:W-:Y:S01]  /*5030*/  IMAD.WIDE R12, R13, R16.reuse, c[0x0][0x168] ;  /* 0x00005a000d0c7625 */ /* 0x080fe200078e0210 */
[----:B------:R1:W-:Y:S01]  /*5040*/  STG.E.SYS [R14], RZ ;  /* 0x000000ff0e007386 */ /* 0x0003e2000010e900 */
[-C--:B0-----:R-:W-:Y:S02]  /*5050*/  IMAD.WIDE R10, R19, R16.reuse, c[0x0][0x168] ;  /* 0x00005a00130a7625 */ /* 0x081fe400078e0210 */
[----:B------:R-:W-:Y:S01]  /*5060*/  IMAD R19, R43, 0x19, R46 ;  /* 0x000000192b137824 */ /* 0x000fe200078e022e */
[----:B------:R-:W-:Y:S01]  /*5070*/  STG.E.SYS [R2], RZ ;  /* 0x000000ff02007386 */ /* 0x000fe2000010e900 */
[----:B------:R-:W-:Y:S02]  /*5080*/  FADD.FTZ R58, R58, |R59| ;  /* 0x4000003b3a3a7221 */ /* 0x000fe40000010000 */
[----:B-1----:R-:W-:Y:S01]  /*5090*/  IMAD.WIDE R14, R19, R16, c[0x0][0x168] ;  /* 0x00005a00130e7625 */ /* 0x002fe200078e0210 */
[----:B------:R-:W-:Y:S01]  /*50a0*/  STG.E.SYS [R4], RZ ;  /* 0x000000ff04007386 */ /* 0x000fe2000010e900 */
[----:B------:R-:W-:-:S02]  /*50b0*/  FADD.FTZ R58, R58, |R39| ;  /* 0x400000273a3a7221 */ /* 0x000fc40000010000 */
[C-C-:B------:R-:W-:Y:S01]  /*50c0*/  IMAD R21, R43.reuse, 0x1a, R46.reuse ;  /* 0x0000001a2b157824 */ /* 0x140fe200078e022e */
[----:B------:R0:W-:Y:S01]  /*50d0*/  STG.E.SYS [R6], RZ ;  /* 0x000000ff06007386 */ /* 0x0001e2000010e900 */
[C-C-:B------:R-:W-:Y:S02]  /*50e0*/  IMAD R23, R43.reuse, 0x1b, R46.reuse ;  /* 0x0000001b2b177824 */ /* 0x140fe400078e022e */
[C---:B------:R-:W-:Y:S01]  /*50f0*/  IMAD R25, R43.reuse, 0x1c, R46 ;  /* 0x0000001c2b197824 */ /* 0x040fe200078e022e */
[----:B------:R-:W-:Y:S01]  /*5100*/  STG.E.SYS [R8], R17 ;  /* 0x0000001108007386 */ /* 0x000fe2000010e900 */
[----:B------:R-:W-:Y:S02]  /*5110*/  FADD.FTZ R58, R58, |R38| ;  /* 0x400000263a3a7221 */ /* 0x000fe40000010000 */
[C---:B0-----:R-:W-:Y:S01]  /*5120*/  IMAD R7, R43.reuse, 0x1e, R43 ;  /* 0x0000001e2b077824 */ /* 0x041fe200078e022b */
[----:B------:R-:W-:Y:S01]  /*5130*/  STG.E.SYS [R10], RZ ;  /* 0x000000ff0a007386 */ /* 0x000fe2000010e900 */
[----:B------:R-:W-:-:S02]  /*5140*/  IMAD R27, R43, 0x1d, R46 ;  /* 0x0000001d2b1b7824 */ /* 0x000fc400078e022e */
[-C--:B------:R-:W-:Y:S01]  /*5150*/  IMAD.WIDE R2, R21, R16.reuse, c[0x0][0x168] ;  /* 0x00005a0015027625 */ /* 0x080fe200078e0210 */
[----:B------:R0:W-:Y:S01]  /*5160*/  STG.E.SYS [R12], RZ ;  /* 0x000000ff0c007386 */ /* 0x0001e2000010e900 */
[----:B------:R-:W-:Y:S02]  /*5170*/  IMAD R19, R43, 0x1e, R46 ;  /* 0x0000001e2b137824 */ /* 0x000fe400078e022e */
[----:B------:R-:W-:Y:S01]  /*5180*/  IMAD.WIDE R4, R23, R16, c[0x0][0x168] ;  /* 0x00005a0017047625 */ /* 0x000fe200078e0210 */
[----:B------:R-:W-:Y:S01]  /*5190*/  LEA R29, R43, R46, 0x5 ;  /* 0x0000002e2b1d7211 */ /* 0x000fe200078e28ff */
[----:B------:R-:W-:Y:S01]  /*51a0*/  FADD.FTZ R58, R58, |R37| ;  /* 0x400000253a3a7221 */ /* 0x000fe20000010000 */
[----:B------:R1:W-:Y:S01]  /*51b0*/  STG.E.SYS [R14], RZ ;  /* 0x000000ff0e007386 */ /* 0x0003e2000010e900 */
[----:B0-----:R-:W-:Y:S01]  /*51c0*/  IADD3 R13, R46, R7, RZ ;  /* 0x000000072e0d7210 */ /* 0x001fe20007ffe0ff */
[-C--:B------:R-:W-:Y:S02]  /*51d0*/  IMAD.WIDE R6, R25, R16.reuse, c[0x0][0x168] ;  /* 0x00005a0019067625 */ /* 0x080fe400078e0210 */
[----:B------:R-:W-:-:S02]  /*51e0*/  IMAD.WIDE R8, R27, R16, c[0x0][0x168] ;  /* 0x00005a001b087625 */ /* 0x000fc400078e0210 */
[-C--:B------:R-:W-:Y:S02]  /*51f0*/  IMAD.WIDE R10, R19, R16.reuse, c[0x0][0x168] ;  /* 0x00005a00130a7625 */ /* 0x080fe400078e0210 */
[----:B-1----:R-:W-:Y:S02]  /*5200*/  IMAD R15, R43, 0x21, R46 ;  /* 0x000000212b0f7824 */ /* 0x002fe400078e022e */
[-C--:B------:R-:W-:Y:S02]  /*5210*/  IMAD.WIDE R12, R13, R16.reuse, c[0x0][0x168] ;  /* 0x00005a000d0c7625 */ /* 0x080fe400078e0210 */
[----:B------:R-:W-:Y:S02]  /*5220*/  FADD.FTZ R21, R58, |R36| ;  /* 0x400000243a157221 */ /* 0x000fe40000010000 */
[-C--:B------:R-:W-:Y:S01]  /*5230*/  IMAD.WIDE R18, R29, R16.reuse, c[0x0][0x168] ;  /* 0x00005a001d127625 */ /* 0x080fe200078e0210 */
[----:B------:R0:W-:Y:S01]  /*5240*/  STG.E.SYS [R2], RZ ;  /* 0x000000ff02007386 */ /* 0x0001e2000010e900 */
[----:B------:R-:W-:-:S02]  /*5250*/  IMAD.WIDE R14, R15, R16, c[0x0][0x168] ;  /* 0x00005a000f0e7625 */ /* 0x000fc400078e0210 */
[----:B------:R-:W-:Y:S01]  /*5260*/  FADD.FTZ R50, R21, |R50| ;  /* 0x4000003215327221 */ /* 0x000fe20000010000 */
[----:B------:R1:W-:Y:S01]  /*5270*/  STG.E.SYS [R4], RZ ;  /* 0x000000ff04007386 */ /* 0x0003e2000010e900 */
[C-C-:B------:R-:W-:Y:S02]  /*5280*/  IMAD R21, R43.reuse, 0x24, R46.reuse ;  /* 0x000000242b157824 */ /* 0x140fe400078e022e */
[C-C-:B0-----:R-:W-:Y:S01]  /*5290*/  IMAD R3, R43.reuse, 0x22, R46.reuse ;  /* 0x000000222b037824 */ /* 0x141fe200078e022e */
[----:B------:R0:W-:Y:S01]  /*52a0*/  STG.E.SYS [R6], RZ ;  /* 0x000000ff06007386 */ /* 0x0001e2000010e900 */
[----:B-1----:R-:W-:-:S03]  /*52b0*/  IMAD R5, R43, 0x23, R46 ;  /* 0x000000232b057824 */ /* 0x002fc600078e022e */
[----:B------:R1:W-:Y:S01]  /*52c0*/  STG.E.SYS [R8], RZ ;  /* 0x000000ff08007386 */ /* 0x0003e2000010e900 */
[----:B------:R-:W-:-:S03]  /*52d0*/  IMAD R23, R43, 0x26, R46 ;  /* 0x000000262b177824 */ /* 0x000fc600078e022e */
[----:B------:R2:W-:Y:S01]  /*52e0*/  STG.E.SYS [R10], RZ ;  /* 0x000000ff0a007386 */ /* 0x0005e2000010e900 */
[----:B0-----:R-:W-:-:S03]  /*52f0*/  IMAD R7, R43, 0x25, R46 ;  /* 0x000000252b077824 */ /* 0x001fc600078e022e */
[----:B------:R0:W-:Y:S01]  /*5300*/  STG.E.SYS [R12], RZ ;  /* 0x000000ff0c007386 */ /* 0x0001e2000010e900 */
[-C--:B-1----:R-:W-:Y:S02]  /*5310*/  IMAD.WIDE R8, R3, R16.reuse, c[0x0][0x168] ;  /* 0x00005a0003087625 */ /* 0x082fe400078e0210 */
[----:B------:R-:W-:Y:S02]  /*5320*/  IMAD R25, R43, 0x27, R46 ;  /* 0x000000272b197824 */ /* 0x000fe400078e022e */
[-C--:B--2---:R-:W-:Y:S01]  /*5330*/  IMAD.WIDE R10, R5, R16.reuse, c[0x0][0x168] ;  /* 0x00005a00050a7625 */ /* 0x084fe200078e0210 */
[----:B------:R1:W-:Y:S01]  /*5340*/  STG.E.SYS [R18], RZ ;  /* 0x000000ff12007386 */ /* 0x0003e2000010e900 */
[-C--:B------:R-:W-:Y:S02]  /*5350*/  IMAD.WIDE R6, R7, R16.reuse, c[0x0][0x168] ;  /* 0x00005a0007067625 */ /* 0x080fe400078e0210 */
[-C--:B0-----:R-:W-:Y:S01]  /*5360*/  IMAD.WIDE R12, R21, R16.reuse, c[0x0][0x168] ;  /* 0x00005a00150c7625 */ /* 0x081fe200078e0210 */
[----:B------:R0:W-:Y:S01]  /*5370*/  STG.E.SYS [R14], R17 ;  /* 0x000000110e007386 */ /* 0x0001e2000010e900 */
[----:B------:R-:W-:-:S02]  /*5380*/  IMAD.WIDE R4, R23, R16, c[0x0][0x168] ;  /* 0x00005a0017047625 */ /* 0x000fc400078e0210 */
[----:B------:R-:W-:Y:S02]  /*5390*/  IMAD.WIDE R2, R25, R16, c[0x0][0x168] ;  /* 0x00005a0019027625 */ /* 0x000fe400078e0210 */
[C---:B-1----:R-:W-:Y:S01]  /*53a0*/  IMAD R19, R43.reuse, 0x28, R46 ;  /* 0x000000282b137824 */ /* 0x042fe200078e022e */
[----:B------:R1:W-:Y:S01]  /*53b0*/  STG.E.SYS [R8], RZ ;  /* 0x000000ff08007386 */ /* 0x0003e2000010e900 */
[----:B0-----:R-:W-:-:S03]  /*53c0*/  IMAD R15, R43, 0x28, R43 ;  /* 0x000000282b0f7824 */ /* 0x001fc600078e022b */
[----:B------:R0:W-:Y:S01]  /*53d0*/  STG.E.SYS [R10], RZ ;  /* 0x000000ff0a007386 */ /* 0x0001e2000010e900 */
[----:B------:R-:W-:Y:S01]  /*53e0*/  IMAD.WIDE R18, R19, R16, c[0x0][0x168] ;  /* 0x00005a0013127625 */ /* 0x000fe200078e0210 */
[----:B------:R-:W-:Y:S02]  /*53f0*/  IADD3 R15, R46, R15, RZ ;  /* 0x0000000f2e0f7210 */ /* 0x000fe40007ffe0ff */
[----:B------:R-:W-:Y:S01]  /*5400*/  STG.E.SYS [R12], RZ ;  /* 0x000000ff0c007386 */ /* 0x000fe2000010e900 */
[C-C-:B------:R-:W-:Y:S02]  /*5410*/  IMAD R21, R43.reuse, 0x2a, R46.reuse ;  /* 0x0000002a2b157824 */ /* 0x140fe400078e022e */
[----:B------:R-:W-:Y:S01]  /*5420*/  FADD.FTZ R50, R50, |R51| ;  /* 0x4000003332327221 */ /* 0x000fe20000010000 */
[----:B------:R2:W-:Y:S01]  /*5430*/  STG.E.SYS [R6], RZ ;  /* 0x000000ff06007386 */ /* 0x0005e2000010e900 */
[----:B-1----:R-:W-:-:S03]  /*5440*/  IMAD R9, R43, 0x2b, R46 ;  /* 0x0000002b2b097824 */ /* 0x002fc600078e022e */
[----:B------:R1:W-:Y:S01]  /*5450*/  STG.E.SYS [R4], RZ ;  /* 0x000000ff04007386 */ /* 0x0003e2000010e900 */
[----:B------:R-:W-:Y:S02]  /*5460*/  FADD.FTZ R50, R50, |R35| ;  /* 0x4000002332327221 */ /* 0x000fe40000010000 */
[--C-:B0-----:R-:W-:Y:S01]  /*5470*/  IMAD R11, R43, 0x2c, R46.reuse ;  /* 0x0000002c2b0b7824 */ /* 0x101fe200078e022e */
[----:B------:R0:W-:Y:S01]  /*5480*/  STG.E.SYS [R2], RZ ;  /* 0x000000ff02007386 */ /* 0x0001e2000010e900 */
[-C--:B--2---:R-:W-:Y:S02]  /*5490*/  IMAD.WIDE R6, R21, R16.reuse, c[0x0][0x168] ;  /* 0x00005a0015067625 */ /* 0x084fe400078e0210 */
[--C-:B------:R-:W-:Y:S02]  /*54a0*/  IMAD R25, R43, 0x2f, R46.reuse ;  /* 0x0000002f2b197824 */ /* 0x100fe400078e022e */
[----:B-1----:R-:W-:Y:S02]  /*54b0*/  IMAD.WIDE R4, R15, R16, c[0x0][0x168] ;  /* 0x00005a000f047625 */ /* 0x002fe400078e0210 */
[----:B------:R-:W-:-:S02]  /*54c0*/  IMAD R13, R43, 0x2d, R46 ;  /* 0x0000002d2b0d7824 */ /* 0x000fc400078e022e */
[C-C-:B0-----:R-:W-:Y:S01]  /*54d0*/  IMAD R3, R43.reuse, 0x30, R46.reuse ;  /* 0x000000302b037824 */ /* 0x141fe200078e022e */
[----:B------:R0:W-:Y:S01]  /*54e0*/  STG.E.SYS [R18], RZ ;  /* 0x000000ff12007386 */ /* 0x0001e2000010e900 */
[----:B------:R-:W-:Y:S02]  /*54f0*/  IMAD R23, R43, 0x2e, R46 ;  /* 0x0000002e2b177824 */ /* 0x000fe400078e022e */
[-C--:B------:R-:W-:Y:S02]  /*5500*/  IMAD.WIDE R8, R9, R16.reuse, c[0x0][0x168] ;  /* 0x00005a0009087625 */ /* 0x080fe400078e0210 */
[----:B------:R-:W-:Y:S02]  /*5510*/  FADD.FTZ R50, R50, |R34| ;  /* 0x4000002232327221 */ /* 0x000fe40000010000 */
[-C--:B------:R-:W-:Y:S02]  /*5520*/  IMAD.WIDE R10, R11, R16.reuse, c[0x0][0x168] ;  /* 0x00005a000b0a7625 */ /* 0x080fe400078e0210 */
[----:B0-----:R-:W-:-:S02]  /*5530*/  IMAD.WIDE R18, R25, R16, c[0x0][0x168] ;  /* 0x00005a0019127625 */ /* 0x001fc400078e0210 */
[--C-:B------:R-:W-:Y:S02]  /*5540*/  IMAD R27, R43, 0x31, R46.reuse ;  /* 0x000000312b1b7824 */ /* 0x100fe400078e022e */
[-C--:B------:R-:W-:Y:S02]  /*5550*/  IMAD.WIDE R12, R13, R16.reuse, c[0x0][0x168] ;  /* 0x00005a000d0c7625 */ /* 0x080fe400078e0210 */
[-C--:B------:R-:W-:Y:S02]  /*5560*/  IMAD.WIDE R20, R3, R16.reuse, c[0x0][0x168] ;  /* 0x00005a0003147625 */ /* 0x080fe400078e0210 */
[----:B------:R-:W-:Y:S02]  /*5570*/  IMAD R25, R43, 0x32, R43 ;  /* 0x000000322b197824 */ /* 0x000fe400078e022b */
[----:B------:R-:W-:Y:S02]  /*5580*/  IMAD.WIDE R14, R23, R16, c[0x0][0x168] ;  /* 0x00005a00170e7625 */ /* 0x000fe400078e0210 */
[----:B------:R-:W-:Y:S01]  /*5590*/  IMAD R3, R43, 0x32, R46 ;  /* 0x000000322b037824 */ /* 0x000fe200078e022e */
[----:B------:R0:W-:Y:S01]  /*55a0*/  STG.E.SYS [R4], RZ ;  /* 0x000000ff04007386 */ /* 0x0001e2000010e900 */
[----:B------:R-:W-:-:S02]  /*55b0*/  FADD.FTZ R50, R50, |R61| ;  /* 0x4000003d32327221 */ /* 0x000fc40000010000 */
[-C--:B------:R-:W-:Y:S01]  /*55c0*/  IMAD.WIDE R22, R27, R16.reuse, c[0x0][0x168] ;  /* 0x00005a001b167625 */ /* 0x080fe200078e0210 */
[----:B------:R1:W-:Y:S01]  /*55d0*/  STG.E.SYS [R6], RZ ;  /* 0x000000ff06007386 */ /* 0x0003e2000010e900 */
[----:B------:R-:W-:Y:S02]  /*55e0*/  FADD.FTZ R50, R50, |R49| ;  /* 0x4000003132327221 */ /* 0x000fe40000010000 */
[----:B0-----:R-:W-:Y:S01]  /*55f0*/  IMAD.WIDE R4, R3, R16, c[0x0][0x168] ;  /* 0x00005a0003047625 */ /* 0x001fe200078e0210 */
[----:B------:R0:W-:Y:S01]  /*5600*/  STG.E.SYS [R8], RZ ;  /* 0x000000ff08007386 */ /* 0x0001e2000010e900 */
[----:B-1----:R-:W-:-:S03]  /*5610*/  IADD3 R7, R46, R25, RZ ;  /* 0x000000192e077210 */ /* 0x002fc60007ffe0ff */
[----:B------:R1:W-:Y:S01]  /*5620*/  STG.E.SYS [R10], R17 ;  /* 0x000000110a007386 */ /* 0x0003e2000010e900 */
[----:B------:R-:W-:Y:S02]  /*5630*/  IMAD R27, R43, 0x34, R46 ;  /* 0x000000342b1b7824 */ /* 0x000fe400078e022e */
[----:B------:R-:W-:Y:S01]  /*5640*/  FADD.FTZ R2, R50, |R48| ;  /* 0x4000003032027221 */ /* 0x000fe20000010000 */
[----:B------:R2:W-:Y:S01]  /*5650*/  STG.E.SYS [R12], RZ ;  /* 0x000000ff0c007386 */ /* 0x0005e2000010e900 */
[----:B------:R-:W-:Y:S01]  /*5660*/  IMAD.WIDE R6, R7, R16, c[0x0][0x168] ;  /* 0x00005a0007067625 */ /* 0x000fe200078e0210 */
[----:B------:R-:W-:Y:S01]  /*5670*/  MOV R48, R33 ;  /* 0x0000002100307202 */ /* 0x000fe20000000f00 */
[C-C-:B------:R-:W-:Y:S01]  /*5680*/  IMAD R29, R43.reuse, 0x35, R46.reuse ;  /* 0x000000352b1d7824 */ /* 0x140fe200078e022e */
[----:B------:R-:W-:Y:S01]  /*5690*/  STG.E.SYS [R14], RZ ;  /* 0x000000ff0e007386 */ /* 0x000fe2000010e900 */
[C-C-:B------:R-:W-:Y:S02]  /*56a0*/  IMAD R25, R43.reuse, 0x39, R46.reuse ;  /* 0x000000392b197824 */ /* 0x140fe400078e022e */
[C-C-:B------:R-:W-:Y:S01]  /*56b0*/  IMAD R33, R43.reuse, 0x37, R46.reuse ;  /* 0x000000372b217824 */ /* 0x140fe200078e022e */
[----:B------:R-:W-:Y:S01]  /*56c0*/  STG.E.SYS [R18], RZ ;  /* 0x000000ff12007386 */ /* 0x000fe2000010e900 */
[----:B------:R-:W-:-:S02]  /*56d0*/  IMAD R3, R43, 0x3b, R46 ;  /* 0x0000003b2b037824 */ /* 0x000fc400078e022e */
[--C-:B------:R-:W-:Y:S01]  /*56e0*/  IMAD R35, R43, 0x38, R46.reuse ;  /* 0x000000382b237824 */ /* 0x100fe200078e022e */
[----:B------:R3:W-:Y:S01]  /*56f0*/  STG.E.SYS [R20], RZ ;  /* 0x000000ff14007386 */ /* 0x0007e2000010e900 */
[-C--:B0-----:R-:W-:Y:S02]  /*5700*/  IMAD.WIDE R8, R27, R16.reuse, c[0x0][0x168] ;  /* 0x00005a001b087625 */ /* 0x081fe400078e0210 */
[-C--:B-1----:R-:W-:Y:S01]  /*5710*/  IMAD.WIDE R10, R29, R16.reuse, c[0x0][0x168] ;  /* 0x00005a001d0a7625 */ /* 0x082fe200078e0210 */
[----:B------:R-:W-:Y:S01]  /*5720*/  STG.E.SYS [R22], RZ ;  /* 0x000000ff16007386 */ /* 0x000fe2000010e900 */
[----:B------:R-:W-:Y:S02]  /*5730*/  IMAD R37, R43, 0x3a, R46 ;  /* 0x0000003a2b257824 */ /* 0x000fe400078e022e */
[-C--:B--2---:R-:W-:Y:S01]  /*5740*/  IMAD.WIDE R12, R31, R16.reuse, c[0x0][0x168] ;  /* 0x00005a001f0c7625 */ /* 0x084fe200078e0210 */
[----:B------:R0:W-:Y:S01]  /*5750*/  STG.E.SYS [R4], RZ ;  /* 0x000000ff04007386 */ /* 0x0001e2000010e900 */
[----:B---3--:R-:W-:-:S02]  /*5760*/  IMAD.WIDE R20, R25, R16, c[0x0][0x168] ;  /* 0x00005a0019147625 */ /* 0x008fc400078e0210 */
[-C--:B------:R-:W-:Y:S02]  /*5770*/  IMAD.WIDE R14, R33, R16.reuse, c[0x0][0x168] ;  /* 0x00005a00210e7625 */ /* 0x080fe400078e0210 */
[-C--:B------:R-:W-:Y:S02]  /*5780*/  IMAD.WIDE R24, R3, R16.reuse, c[0x0][0x168] ;  /* 0x00005a0003187625 */ /* 0x080fe400078e0210 */
[-C--:B------:R-:W-:Y:S02]  /*5790*/  IMAD.WIDE R18, R35, R16.reuse, c[0x0][0x168] ;  /* 0x00005a0023127625 */ /* 0x080fe400078e0210 */
[C---:B0-----:R-:W-:Y:S02]  /*57a0*/  IMAD R5, R43.reuse, 0x3c, R43 ;  /* 0x0000003c2b057824 */ /* 0x041fe400078e022b */
[----:B------:R-:W-:Y:S01]  /*57b0*/  IMAD R3, R43, 0x3c, R46 ;  /* 0x0000003c2b037824 */ /* 0x000fe200078e022e */
[----:B------:R0:W-:Y:S01]  /*57c0*/  STG.E.SYS [R6], RZ ;  /* 0x000000ff06007386 */ /* 0x0001e2000010e900 */
[----:B------:R-:W-:-:S03]  /*57d0*/  IMAD.WIDE R22, R37, R16, c[0x0][0x168] ;  /* 0x00005a0025167625 */ /* 0x000fc600078e0210 */
[----:B------:R1:W-:Y:S01]  /*57e0*/  STG.E.SYS [R8], RZ ;  /* 0x000000ff08007386 */ /* 0x0003e2000010e900 */
[----:B0-----:R-:W-:Y:S01]  /*57f0*/  IADD3 R7, R46, R5, RZ ;  /* 0x000000052e077210 */ /* 0x001fe20007ffe0ff */
[----:B------:R-:W-:Y:S02]  /*5800*/  IMAD.WIDE R4, R3, R16, c[0x0][0x168] ;  /* 0x00005a0003047625 */ /* 0x000fe400078e0210 */
[----:B------:R0:W-:Y:S01]  /*5810*/  STG.E.SYS [R10], RZ ;  /* 0x000000ff0a007386 */ /* 0x0001e2000010e900 */
[C-C-:B------:R-:W-:Y:S01]  /*5820*/  IMAD R27, R43.reuse, 0x3e, R46.reuse ;  /* 0x0000003e2b1b7824 */ /* 0x140fe200078e022e */
[----:B------:R-:W-:Y:S01]  /*5830*/  LEA R31, R43, R46, 0x6 ;  /* 0x0000002e2b1f7211 */ /* 0x000fe200078e30ff */
[----:B------:R-:W-:Y:S01]  /*5840*/  IMAD.WIDE R6, R7, R16, c[0x0][0x168] ;  /* 0x00005a0007067625 */ /* 0x000fe200078e0210 */
[----:B------:R-:W-:Y:S01]  /*5850*/  STG.E.SYS [R12], RZ ;  /* 0x000000ff0c007386 */ /* 0x000fe2000010e900 */
[----:B------:R-:W-:-:S03]  /*5860*/  IMAD R29, R43, 0x3f, R46 ;  /* 0x0000003f2b1d7824 */ /* 0x000fc600078e022e */
[----:B------:R-:W-:Y:S01]  /*5870*/  STG.E.SYS [R14], R17 ;  /* 0x000000110e007386 */ /* 0x000fe2000010e900 */
[----:B------:R-:W-:-:S03]  /*5880*/  IMAD R33, R43, 0x41, R46 ;  /* 0x000000412b217824 */ /* 0x000fc600078e022e */
[----:B------:R-:W-:Y:S01]  /*5890*/  STG.E.SYS [R18], RZ ;  /* 0x000000ff12007386 */ /* 0x000fe2000010e900 */
[----:B------:R-:W-:-:S03]  /*58a0*/  IMAD R35, R43, 0x42, R46 ;  /* 0x000000422b237824 */ /* 0x000fc600078e022e */
[----:B------:R2:W-:Y:S01]  /*58b0*/  STG.E.SYS [R20], RZ ;  /* 0x000000ff14007386 */ /* 0x0005e2000010e900 */
[----:B-1----:R-:W-:-:S03]  /*58c0*/  IMAD.WIDE R8, R27, R16, c[0x0][0x168] ;  /* 0x00005a001b087625 */ /* 0x002fc600078e0210 */
[----:B------:R1:W-:Y:S01]  /*58d0*/  STG.E.SYS [R22], RZ ;  /* 0x000000ff16007386 */ /* 0x0003e2000010e900 */
[----:B0-----:R-:W-:-:S03]  /*58e0*/  IMAD.WIDE R10, R29, R16, c[0x0][0x168] ;  /* 0x00005a001d0a7625 */ /* 0x001fc600078e0210 */
[----:B------:R0:W-:Y:S01]  /*58f0*/  STG.E.SYS [R24], RZ ;  /* 0x000000ff18007386 */ /* 0x0001e2000010e900 */
[--C-:B--2---:R-:W-:Y:S02]  /*5900*/  IMAD R21, R43, 0x43, R46.reuse ;  /* 0x000000432b157824 */ /* 0x104fe400078e022e */
[-C--:B------:R-:W-:Y:S01]  /*5910*/  IMAD.WIDE R12, R31, R16.reuse, c[0x0][0x168] ;  /* 0x00005a001f0c7625 */ /* 0x080fe200078e0210 */
[----:B------:R2:W-:Y:S01]  /*5920*/  STG.E.SYS [R4], RZ ;  /* 0x000000ff04007386 */ /* 0x0005e2000010e900 */
[--C-:B-1----:R-:W-:Y:S02]  /*5930*/  IMAD R23, R43, 0x44, R46.reuse ;  /* 0x000000442b177824 */ /* 0x102fe400078e022e */
[-C--:B------:R-:W-:Y:S02]  /*5940*/  IMAD.WIDE R14, R33, R16.reuse, c[0x0][0x168] ;  /* 0x00005a00210e7625 */ /* 0x080fe400078e0210 */
[----:B0-----:R-:W-:Y:S02]  /*5950*/  IMAD R25, R43, 0x45, R46 ;  /* 0x000000452b197824 */ /* 0x001fe400078e022e */
[----:B------:R-:W-:-:S02]  /*5960*/  IMAD.WIDE R18, R35, R16, c[0x0][0x168] ;  /* 0x00005a0023127625 */ /* 0x000fc400078e0210 */
[C---:B--2---:R-:W-:Y:S02]  /*5970*/  IMAD R5, R43.reuse, 0x46, R43 ;  /* 0x000000462b057824 */ /* 0x044fe400078e022b */
[----:B------:R-:W-:Y:S01]  /*5980*/  IMAD R3, R43, 0x46, R46 ;  /* 0x000000462b037824 */ /* 0x000fe200078e022e */
[----:B------:R0:W-:Y:S01]  /*5990*/  STG.E.SYS [R6], RZ ;  /* 0x000000ff06007386 */ /* 0x0001e2000010e900 */
[-C--:B------:R-:W-:Y:S02]  /*59a0*/  IMAD.WIDE R20, R21, R16.reuse, c[0x0][0x168] ;  /* 0x00005a0015147625 */ /* 0x080fe400078e0210 */
[-C--:B------:R-:W-:Y:S02]  /*59b0*/  IMAD.WIDE R22, R23, R16.reuse, c[0x0][0x168] ;  /* 0x00005a0017167625 */ /* 0x080fe400078e0210 */
[-C--:B------:R-:W-:Y:S01]  /*59c0*/  IMAD.WIDE R24, R25, R16.reuse, c[0x0][0x168] ;  /* 0x00005a0019187625 */ /* 0x080fe200078e0210 */
[----:B------:R1:W-:Y:S01]  /*59d0*/  STG.E.SYS [R8], RZ ;  /* 0x000000ff08007386 */ /* 0x0003e2000010e900 */
[----:B0-----:R-:W-:Y:S01]  /*59e0*/  IADD3 R7, R46, R5, RZ ;  /* 0x000000052e077210 */ /* 0x001fe20007ffe0ff */
[----:B------:R-:W-:-:S02]  /*59f0*/  IMAD.WIDE R4, R3, R16, c[0x0][0x168] ;  /* 0x00005a0003047625 */ /* 0x000fc400078e0210 */
[----:B------:R0:W-:Y:S01]  /*5a00*/  STG.E.SYS [R10], RZ ;  /* 0x000000ff0a007386 */ /* 0x0001e2000010e900 */
[--C-:B------:R-:W-:Y:S02]  /*5a10*/  IMAD R27, R43, 0x48, R46.reuse ;  /* 0x000000482b1b7824 */ /* 0x100fe400078e022e */
[----:B------:R-:W-:Y:S01]  /*5a20*/  IMAD.WIDE R6, R7, R16, c[0x0][0x168] ;  /* 0x00005a0007067625 */ /* 0x000fe200078e0210 */
[----:B------:R-:W-:Y:S01]  /*5a30*/  STG.E.SYS [R12], RZ ;  /* 0x000000ff0c007386 */ /* 0x000fe2000010e900 */
[----:B------:R-:W-:-:S03]  /*5a40*/  IMAD R29, R43, 0x49, R46 ;  /* 0x000000492b1d7824 */ /* 0x000fc600078e022e */
[----:B------:R-:W-:Y:S01]  /*5a50*/  STG.E.SYS [R14], RZ ;  /* 0x000000ff0e007386 */ /* 0x000fe2000010e900 */
[----:B------:R-:W-:-:S03]  /*5a60*/  IMAD R31, R43, 0x4a, R46 ;  /* 0x0000004a2b1f7824 */ /* 0x000fc600078e022e */
[----:B------:R-:W-:Y:S01]  /*5a70*/  STG.E.SYS [R18], R17 ;  /* 0x0000001112007386 */ /* 0x000fe2000010e900 */
[----:B------:R-:W-:-:S03]  /*5a80*/  IMAD R33, R43, 0x4b, R46 ;  /* 0x0000004b2b217824 */ /* 0x000fc600078e022e */
[----:B------:R2:W-:Y:S01]  /*5a90*/  STG.E.SYS [R20], RZ ;  /* 0x000000ff14007386 */ /* 0x0005e2000010e900 */
[----:B------:R-:W-:Y:S02]  /*5aa0*/  IMAD R35, R43, 0x4c, R46 ;  /* 0x0000004c2b237824 */ /* 0x000fe400078e022e */
[-C--:B-1----:R-:W-:Y:S01]  /*5ab0*/  IMAD.WIDE R8, R27, R16.reuse, c[0x0][0x168] ;  /* 0x00005a001b087625 */ /* 0x082fe200078e0210 */
        /* <DEDUP_REMOVED lines=20> */
[C-C-:B------:R-:W-:Y:S02]  /*5c00*/  IMAD R27, R43.reuse, 0x52, R46.reuse ;  /* 0x000000522b1b7824 */ /* 0x140fe400078e022e */
[C-C-:B------:R-:W-:Y:S01]  /*5c10*/  IMAD R29, R43.reuse, 0x53, R46.reuse ;  /* 0x000000532b1d7824 */ /* 0x140fe200078e022e */
[----:B------:R2:W-:Y:S01]  /*5c20*/  STG.E.SYS [R12], RZ ;  /* 0x000000ff0c007386 */ /* 0x0005e2000010e900 */
[--C-:B------:R-:W-:Y:S02]  /*5c30*/  IMAD R31, R43, 0x54, R46.reuse ;  /* 0x000000542b1f7824 */ /* 0x100fe400078e022e */
[-C--:B------:R-:W-:Y:S01]  /*5c40*/  IMAD.WIDE R6, R7, R16.reuse, c[0x0][0x168] ;  /* 0x00005a0007067625 */ /* 0x080fe200078e0210 */
[----:B------:R3:W-:Y:S01]  /*5c50*/  STG.E.SYS [R14], RZ ;  /* 0x000000ff0e007386 */ /* 0x0007e2000010e900 */
[C-C-:B------:R-:W-:Y:S02]  /*5c60*/  IMAD R33, R43.reuse, 0x55, R46.reuse ;  /* 0x000000552b217824 */ /* 0x140fe400078e022e */
[----:B------:R-:W-:Y:S01]  /*5c70*/  IMAD R35, R43, 0x56, R46 ;  /* 0x000000562b237824 */ /* 0x000fe200078e022e */
[----:B------:R-:W-:Y:S01]  /*5c80*/  STG.E.SYS [R18], RZ ;  /* 0x000000ff12007386 */ /* 0x000fe2000010e900 */
[----:B-1----:R-:W-:-:S02]  /*5c90*/  IMAD.WIDE R8, R27, R16, c[0x0][0x168] ;  /* 0x00005a001b087625 */ /* 0x002fc400078e0210 */
[-C--:B0-----:R-:W-:Y:S01]  /*5ca0*/  IMAD.WIDE R10, R29, R16.reuse, c[0x0][0x168] ;  /* 0x00005a001d0a7625 */ /* 0x081fe200078e0210 */
[----:B------:R0:W-:Y:S01]  /*5cb0*/  STG.E.SYS [R20], R17 ;  /* 0x0000001114007386 */ /* 0x0001e2000010e900 */
[----:B--2---:R-:W-:-:S03]  /*5cc0*/  IMAD.WIDE R12, R31, R16, c[0x0][0x168] ;  /* 0x00005a001f0c7625 */ /* 0x004fc600078e0210 */
[----:B------:R1:W-:Y:S01]  /*5cd0*/  STG.E.SYS [R22], RZ ;  /* 0x000000ff16007386 */ /* 0x0003e2000010e900 */
[----:B---3--:R-:W-:-:S03]  /*5ce0*/  IMAD.WIDE R14, R33, R16, c[0x0][0x168] ;  /* 0x00005a00210e7625 */ /* 0x008fc600078e0210 */
[----:B------:R-:W-:Y:S01]  /*5cf0*/  STG.E.SYS [R24], RZ ;  /* 0x000000ff18007386 */ /* 0x000fe2000010e900 */
[----:B0-----:R-:W-:-:S03]  /*5d00*/  IMAD R21, R43, 0x57, R46 ;  /* 0x000000572b157824 */ /* 0x001fc600078e022e */
[----:B------:R0:W-:Y:S01]  /*5d10*/  STG.E.SYS [R4], RZ ;  /* 0x000000ff04007386 */ /* 0x0001e2000010e900 */
[--C-:B-1----:R-:W-:Y:S02]  /*5d20*/  IMAD R23, R43, 0x58, R46.reuse ;  /* 0x000000582b177824 */ /* 0x102fe400078e022e */
[-C--:B------:R-:W-:Y:S02]  /*5d30*/  IMAD.WIDE R18, R35, R16.reuse, c[0x0][0x168] ;  /* 0x00005a0023127625 */ /* 0x080fe400078e0210 */
[-C--:B------:R-:W-:Y:S02]  /*5d40*/  IMAD.WIDE R20, R21, R16.reuse, c[0x0][0x168] ;  /* 0x00005a0015147625 */ /* 0x080fe400078e0210 */
[----:B------:R-:W-:Y:S02]  /*5d50*/  IMAD.WIDE R22, R23, R16, c[0x0][0x168] ;  /* 0x00005a0017167625 */ /* 0x000fe400078e0210 */
[C---:B0-----:R-:W-:Y:S01]  /*5d60*/  IMAD R5, R43.reuse, 0x5a, R43 ;  /* 0x0000005a2b057824 */ /* 0x041fe200078e022b */
[----:B------:R0:W-:Y:S01]  /*5d70*/  STG.E.SYS [R6], RZ ;  /* 0x000000ff06007386 */ /* 0x0001e2000010e900 */
[----:B------:R-:W-:-:S02]  /*5d80*/  IMAD R25, R43, 0x59, R46 ;  /* 0x000000592b197824 */ /* 0x000fc400078e022e */
[--C-:B------:R-:W-:Y:S01]  /*5d90*/  IMAD R3, R43, 0x5a, R46.reuse ;  /* 0x0000005a2b037824 */ /* 0x100fe200078e022e */
[----:B------:R1:W-:Y:S01]  /*5da0*/  STG.E.SYS [R8], RZ ;  /* 0x000000ff08007386 */ /* 0x0003e2000010e900 */
[-C--:B------:R-:W-:Y:S02]  /*5db0*/  IMAD.WIDE R24, R25, R16.reuse, c[0x0][0x168] ;  /* 0x00005a0019187625 */ /* 0x080fe400078e0210 */
[C-C-:B------:R-:W-:Y:S01]  /*5dc0*/  IMAD R27, R43.reuse, 0x5c, R46.reuse ;  /* 0x0000005c2b1b7824 */ /* 0x140fe200078e022e */
[----:B0-----:R-:W-:Y:S01]  /*5dd0*/  IADD3 R7, R46, R5, RZ ;  /* 0x000000052e077210 */ /* 0x001fe20007ffe0ff */
[----:B------:R0:W-:Y:S01]  /*5de0*/  STG.E.SYS [R10], RZ ;  /* 0x000000ff0a007386 */ /* 0x0001e2000010e900 */
[C-C-:B------:R-:W-:Y:S02]  /*5df0*/  IMAD R29, R43.reuse, 0x5d, R46.reuse ;  /* 0x0000005d2b1d7824 */ /* 0x140fe400078e022e */
[----:B------:R-:W-:Y:S01]  /*5e00*/  IMAD R31, R43, 0x5e, R46 ;  /* 0x0000005e2b1f7824 */ /* 0x000fe200078e022e */
[----:B------:R2:W-:Y:S01]  /*5e10*/  STG.E.SYS [R12], RZ ;  /* 0x000000ff0c007386 */ /* 0x0005e2000010e900 */
[----:B------:R-:W-:-:S02]  /*5e20*/  IMAD.WIDE R4, R3, R16, c[0x0][0x168] ;  /* 0x00005a0003047625 */ /* 0x000fc400078e0210 */
[--C-:B------:R-:W-:Y:S01]  /*5e30*/  IMAD R33, R43, 0x5f, R46.reuse ;  /* 0x0000005f2b217824 */ /* 0x100fe200078e022e */
[----:B------:R3:W-:Y:S01]  /*5e40*/  STG.E.SYS [R14], RZ ;  /* 0x000000ff0e007386 */ /* 0x0007e2000010e900 */
[-C--:B------:R-:W-:Y:S02]  /*5e50*/  IMAD.WIDE R6, R7, R16.reuse, c[0x0][0x168] ;  /* 0x00005a0007067625 */ /* 0x080fe400078e0210 */
[----:B------:R-:W-:Y:S01]  /*5e60*/  IMAD R35, R43, 0x60, R46 ;  /* 0x000000602b237824 */ /* 0x000fe200078e022e */
[----:B------:R-:W-:Y:S01]  /*5e70*/  STG.E.SYS [R18], RZ ;  /* 0x000000ff12007386 */ /* 0x000fe2000010e900 */
[-C--:B-1----:R-:W-:Y:S02]  /*5e80*/  IMAD.WIDE R8, R27, R16.reuse, c[0x0][0x168] ;  /* 0x00005a001b087625 */ /* 0x082fe400078e0210 */
[-C--:B0-----:R-:W-:Y:S01]  /*5e90*/  IMAD.WIDE R10, R29, R16.reuse, c[0x0][0x168] ;  /* 0x00005a001d0a7625 */ /* 0x081fe200078e0210 */
[----:B------:R0:W-:Y:S01]  /*5ea0*/  STG.E.SYS [R20], RZ ;  /* 0x000000ff14007386 */ /* 0x0001e2000010e900 */
[----:B--2---:R-:W-:-:S03]  /*5eb0*/  IMAD.WIDE R12, R31, R16, c[0x0][0x168] ;  /* 0x00005a001f0c7625 */ /* 0x004fc600078e0210 */
[----:B------:R1:W-:Y:S01]  /*5ec0*/  STG.E.SYS [R22], R17 ;  /* 0x0000001116007386 */ /* 0x0003e2000010e900 */
[--C-:B------:R-:W-:Y:S02]  /*5ed0*/  IMAD R37, R43, 0x63, R46.reuse ;  /* 0x000000632b257824 */ /* 0x100fe400078e022e */
[-C--:B---3--:R-:W-:Y:S02]  /*5ee0*/  IMAD.WIDE R14, R33, R16.reuse, c[0x0][0x168] ;  /* 0x00005a00210e7625 */ /* 0x088fe400078e0210 */
[--C-:B0-----:R-:W-:Y:S02]  /*5ef0*/  IMAD R21, R43, 0x61, R46.reuse ;  /* 0x000000612b157824 */ /* 0x101fe400078e022e */
[-C--:B------:R-:W-:Y:S02]  /*5f00*/  IMAD.WIDE R18, R35, R16.reuse, c[0x0][0x168] ;  /* 0x00005a0023127625 */ /* 0x080fe400078e0210 */
[----:B-1----:R-:W-:Y:S01]  /*5f10*/  IMAD R23, R43, 0x62, R46 ;  /* 0x000000622b177824 */ /* 0x002fe200078e022e */
[----:B------:R0:W-:Y:S01]  /*5f20*/  STG.E.SYS [R24], RZ ;  /* 0x000000ff18007386 */ /* 0x0001e2000010e900 */
[----:B------:R-:W-:-:S02]  /*5f30*/  IMAD.WIDE R20, R21, R16, c[0x0][0x168] ;  /* 0x00005a0015147625 */ /* 0x000fc400078e0210 */
[-C--:B------:R-:W-:Y:S01]  /*5f40*/  IMAD.WIDE R22, R23, R16.reuse, c[0x0][0x168] ;  /* 0x00005a0017167625 */ /* 0x080fe200078e0210 */
[----:B------:R1:W-:Y:S01]  /*5f50*/  STG.E.SYS [R4], RZ ;  /* 0x000000ff04007386 */ /* 0x0003e2000010e900 */
[----:B0-----:R-:W-:-:S03]  /*5f60*/  IMAD.WIDE R24, R37, R16, c[0x0][0x168] ;  /* 0x00005a0025187625 */ /* 0x001fc600078e0210 */
[----:B------:R1:W-:Y:S04]  /*5f70*/  STG.E.SYS [R6], RZ ;  /* 0x000000ff06007386 */ /* 0x0003e8000010e900 */
[----:B------:R1:W-:Y:S01]  /*5f80*/  STG.E.SYS [R8], RZ ;  /* 0x000000ff08007386 */ /* 0x0003e2000010e900 */
[----:B------:R-:W-:-:S03]  /*5f90*/  FADD.FTZ R2, R2, |R48| ;  /* 0x4000003002027221 */ /* 0x000fc60000010000 */
[----:B------:R1:W-:Y:S04]  /*5fa0*/  STG.E.SYS [R10], RZ ;  /* 0x000000ff0a007386 */ /* 0x0003e8000010e900 */
[----:B------:R1:W-:Y:S04]  /*5fb0*/  STG.E.SYS [R12], RZ ;  /* 0x000000ff0c007386 */ /* 0x0003e8000010e900 */
[----:B------:R1:W-:Y:S04]  /*5fc0*/  STG.E.SYS [R14], RZ ;  /* 0x000000ff0e007386 */ /* 0x0003e8000010e900 */
[----:B------:R1:W-:Y:S01]  /*5fd0*/  STG.E.SYS [R18], RZ ;  /* 0x000000ff12007386 */ /* 0x0003e2000010e900 */
[----:B------:R-:W-:-:S03]  /*5fe0*/  FADD.FTZ R2, R2, |R32| ;  /* 0x4000002002027221 */ /* 0x000fc60000010000 */
[----:B------:R1:W-:Y:S04]  /*5ff0*/  STG.E.SYS [R20], RZ ;  /* 0x000000ff14007386 */ /* 0x0003e8000010e900 */
[----:B------:R1:W-:Y:S04]  /*6000*/  STG.E.SYS [R22], RZ ;  /* 0x000000ff16007386 */ /* 0x0003e8000010e900 */
[----:B------:R1:W-:Y:S01]  /*6010*/  STG.E.SYS [R24], R17 ;  /* 0x0000001118007386 */ /* 0x0003e2000010e900 */
[----:B------:R-:W-:Y:S01]  /*6020*/  FSETP.GEU.FTZ.AND P0, PT, R2, 1.0000000116860974231e-07, PT ;  /* 0x33d6bf950200780b */ /* 0x000fe20003f1e000 */
[----:B------:R-:W-:Y:S11]  /*6030*/  BSSY B1, `(.L_x_306) ;  /* 0x0000167000017945 */ /* 0x000ff60003800000 */
[----:B-1----:R-:W-:Y:S05]  /*6040*/  @!P0 BRA `(.L_x_307) ;  /* 0x0000165000008947 */ /* 0x002fea0003800000 */
.L_x_322:
[----:B------:R-:W-:Y:S01]  /*6050*/  FMUL.FTZ R31, R2, 0.20000000298023223877 ;  /* 0x3e4ccccd021f7820 */ /* 0x000fe20000410000 */
[----:B------:R-:W-:-:S03]  /*6060*/  MOV R32, 0x1 ;  /* 0x0000000100207802 */ /* 0x000fc60000000f00 */
[----:B------:R-:W-:-:S08]  /*6070*/  FMUL.FTZ R31, R31, 0.0099999997764825820923 ;  /* 0x3c23d70a1f1f7820 */ /* 0x000fd00000410000 */
.L_x_321:
[----:B------:R-:W-:-:S12]  /*6080*/  ISETP.GE.AND P0, PT, R32, 0x1, PT ;  /* 0x000000012000780c */ /* 0x000fd80003f06270 */
[----:B01----:R-:W-:Y:S05]  /*6090*/  @!P0 BRA `(.L_x_308) ;  /* 0x0000117000008947 */ /* 0x003fea0003800000 */
[C---:B------:R-:W-:Y:S01]  /*60a0*/  IMAD R2, R32.reuse, 0xb, RZ ;  /* 0x0000000b20027824 */ /* 0x040fe200078e02ff */
[----:B------:R-:W-:Y:S01]  /*60b0*/  MOV R25, 0x4 ;  /* 0x0000000400197802 */ /* 0x000fe20000000f00 */
[----:B------:R-:W-:Y:S01]  /*60c0*/  IMAD R30, R32, 0xa, RZ ;  /* 0x0000000a201e7824 */ /* 0x000fe200078e02ff */
[----:B------:R-:W-:Y:S02]  /*60d0*/  MOV R28, RZ ;  /* 0x000000ff001c7202 */ /* 0x000fe40000000f00 */
[----:B------:R-:W-:Y:S01]  /*60e0*/  LEA R29, R2, R1, 0x2 ;  /* 0x00000001021d7211 */ /* 0x000fe200078e10ff */
[CC--:B------:R-:W-:Y:S01]  /*60f0*/  IMAD R3, R43.reuse, R30.reuse, R43 ;  /* 0x0000001e2b037224 */ /* 0x0c0fe200078e022b */
[C---:B------:R-:W-:Y:S01]  /*6100*/  IADD3 R2, R30.reuse, 0x2, RZ ;  /* 0x000000021e027810 */ /* 0x040fe20007ffe0ff */
[C-C-:B------:R-:W-:Y:S01]  /*6110*/  IMAD R20, R43.reuse, R30, R46.reuse ;  /* 0x0000001e2b147224 */ /* 0x140fe200078e022e */
[C---:B------:R-:W-:Y:S02]  /*6120*/  IADD3 R4, R30.reuse, 0x3, RZ ;  /* 0x000000031e047810 */ /* 0x040fe40007ffe0ff */
[C---:B------:R-:W-:Y:S01]  /*6130*/  IADD3 R5, R30.reuse, 0x4, RZ ;  /* 0x000000041e057810 */ /* 0x040fe20007ffe0ff */
[C-C-:B------:R-:W-:Y:S01]  /*6140*/  IMAD R2, R43.reuse, R2, R46.reuse ;  /* 0x000000022b027224 */ /* 0x140fe200078e022e */
        /* <DEDUP_REMOVED lines=8> */
[----:B------:R-:W-:Y:S01]  /*61d0*/  IADD3 R10, R30, 0x9, RZ ;  /* 0x000000091e0a7810 */ /* 0x000fe20007ffe0ff */
[C-C-:B------:R-:W-:Y:S01]  /*61e0*/  IMAD R22, R43.reuse, R8, R46.reuse ;  /* 0x000000082b167224 */ /* 0x140fe200078e022e */
[----:B------:R-:W-:Y:S01]  /*61f0*/  IADD3 R3, R46, R3, RZ ;  /* 0x000000032e037210 */ /* 0x000fe20007ffe0ff */
[----:B------:R-:W-:-:S02]  /*6200*/  IMAD R23, R43, R9, R46 ;  /* 0x000000092b177224 */ /* 0x000fc400078e022e */
[----:B------:R-:W-:Y:S02]  /*6210*/  IMAD R24, R43, R10, R46 ;  /* 0x0000000a2b187224 */ /* 0x000fe400078e022e */
[-C--:B------:R-:W-:Y:S02]  /*6220*/  IMAD.WIDE R18, R3, R25.reuse, c[0x0][0x168] ;  /* 0x00005a0003127625 */ /* 0x080fe400078e0219 */
[-C--:B------:R-:W-:Y:S02]  /*6230*/  IMAD.WIDE R16, R2, R25.reuse, c[0x0][0x168] ;  /* 0x00005a0002107625 */ /* 0x080fe400078e0219 */
[-C--:B------:R-:W-:Y:S02]  /*6240*/  IMAD.WIDE R14, R4, R25.reuse, c[0x0][0x168] ;  /* 0x00005a00040e7625 */ /* 0x080fe400078e0219 */
[-C--:B------:R-:W-:Y:S02]  /*6250*/  IMAD.WIDE R12, R5, R25.reuse, c[0x0][0x168] ;  /* 0x00005a00050c7625 */ /* 0x080fe400078e0219 */
[----:B------:R-:W-:-:S02]  /*6260*/  IMAD.WIDE R10, R6, R25, c[0x0][0x168] ;  /* 0x00005a00060a7625 */ /* 0x000fc400078e0219 */
[-C--:B------:R-:W-:Y:S02]  /*6270*/  IMAD.WIDE R8, R7, R25.reuse, c[0x0][0x168] ;  /* 0x00005a0007087625 */ /* 0x080fe400078e0219 */
[-C--:B------:R-:W-:Y:S02]  /*6280*/  IMAD.WIDE R20, R20, R25.reuse, c[0x0][0x168] ;  /* 0x00005a0014147625 */ /* 0x080fe400078e0219 */
[-C--:B------:R-:W-:Y:S02]  /*6290*/  IMAD.WIDE R6, R22, R25.reuse, c[0x0][0x168] ;  /* 0x00005a0016067625 */ /* 0x080fe400078e0219 */
[-C--:B------:R-:W-:Y:S02]  /*62a0*/  IMAD.WIDE R4, R23, R25.reuse, c[0x0][0x168] ;  /* 0x00005a0017047625 */ /* 0x080fe400078e0219 */
[----:B------:R-:W-:-:S08]  /*62b0*/  IMAD.WIDE R2, R24, R25, c[0x0][0x168] ;  /* 0x00005a0018027625 */ /* 0x000fd000078e0219 */
.L_x_320:
[----:B01----:R-:W-:-:S04]  /*62c0*/  IADD3 R22, R30, R28, RZ ;  /* 0x0000001c1e167210 */ /* 0x003fc80007ffe0ff */
[----:B------:R-:W-:-:S08]  /*62d0*/  LEA R27, R22, R1, 0x2 ;  /* 0x00000001161b7211 */ /* 0x000fd000078e10ff */
[----:B------:R0:W5:Y:S01]  /*62e0*/  LDL R26, [R27] ;  /* 0x000000001b1a7983 */ /* 0x0001620000100800 */
[----:B------:R-:W-:Y:S01]  /*62f0*/  ISETP.GE.AND P0, PT, R0, 0x4, PT ;  /* 0x000000040000780c */ /* 0x000fe20003f06270 */
[----:B------:R-:W-:Y:S01]  /*6300*/  IMAD R22, R28, 0xb, RZ ;  /* 0x0000000b1c167824 */ /* 0x000fe200078e02ff */
[----:B------:R-:W-:Y:S01]  /*6310*/  BSSY B0, `(.L_x_309) ;  /* 0x00000ec000007945 */ /* 0x000fe20003800000 */
[----:B------:R-:W-:Y:S03]  /*6320*/  BSSY B2, `(.L_x_310) ;  /* 0x0000013000027945 */ /* 0x000fe60003800000 */
[----:B------:R-:W-:-:S06]  /*6330*/  LEA R25, R22, R1, 0x2 ;  /* 0x0000000116197211 */ /* 0x000fcc00078e10ff */
[----:B------:R-:W-:Y:S05]  /*6340*/  @!P0 BRA `(.L_x_311) ;  /* 0x000000a000008947 */ /* 0x000fea0003800000 */
[----:B0-----:R-:W2:Y:S02]  /*6350*/  LDL R22, [R29] ;  /* 0x000000001d167983 */ /* 0x001ea40000100800 */
[----:B--2---:R-:W-:-:S05]  /*6360*/  FMUL.FTZ R23, |R22|, 9.9999997171806853657e-10 ;  /* 0x3089705f16177820 */ /* 0x004fca0000410200 */
[----:B-----5:R-:W-:-:S12]  /*6370*/  FSETP.GTU.FTZ.AND P0, PT, |R26|, R23, PT ;  /* 0x000000171a00720b */ /* 0x020fd80003f1c200 */
[----:B------:R-:W-:Y:S05]  /*6380*/  @P0 BRA `(.L_x_311) ;  /* 0x0000006000000947 */ /* 0x000fea0003800000 */
[----:B------:R-:W2:Y:S02]  /*6390*/  LDL R22, [R25] ;  /* 0x0000000019167983 */ /* 0x000ea40000100800 */
[----:B--2---:R-:W-:-:S05]  /*63a0*/  FMUL.FTZ R23, |R22|, 9.9999997171806853657e-10 ;  /* 0x3089705f16177820 */ /* 0x004fca0000410200 */
[----:B------:R-:W-:-:S12]  /*63b0*/  FSETP.GTU.FTZ.AND P0, PT, |R26|, R23, PT ;  /* 0x000000171a00720b */ /* 0x000fd80003f1c200 */
[----:B------:R0:W-:Y:S01]  /*63c0*/  @!P0 STL [R27], RZ ;  /* 0x000000ff1b008387 */ /* 0x0001e20000100800 */
[----:B------:R-:W-:Y:S01]  /*63d0*/  @!P0 BREAK B2 ;  /* 0x0000000000028942 */ /* 0x000fe20003800000 */
[----:B------:R-:W-:Y:S05]  /*63e0*/  @!P0 BRA `(.L_x_312) ;  /* 0x00000de000008947 */ /* 0x000fea0003800000 */
.L_x_311:
[C---:B0----5:R-:W-:Y:S02]  /*63f0*/  FSETP.GEU.FTZ.AND P0, PT, |R26|.reuse, R31, PT ;  /* 0x0000001f1a00720b */ /* 0x061fe40003f1e200 */
[----:B------:R-:W-:Y:S02]  /*6400*/  FSETP.NEU.FTZ.AND P1, PT, R26, RZ, PT ;  /* 0x000000ff1a00720b */ /* 0x000fe40003f3d000 */
[----:B------:R-:W-:-:S04]  /*6410*/  ISETP.LT.AND P0, PT, R0, 0x3, !P0 ;  /* 0x000000030000780c */ /* 0x000fc80004701270 */
[----:B------:R-:W-:-:S12]  /*6420*/  PLOP3.LUT P0, PT, P1, P0, PT, 0x8a, 0x0 ;  /* 0x000000000000781c */ /* 0x000fd80000f01172 */
[----:B------:R-:W-:Y:S01]  /*6430*/  @P0 BREAK B2 ;  /* 0x0000000000020942 */ /* 0x000fe20003800000 */
[----:B------:R-:W-:Y:S05]  /*6440*/  @P0 BRA `(.L_x_312) ;  /* 0x00000d8000000947 */ /* 0x000fea0003800000 */
[----:B------:R-:W-:Y:S05]  /*6450*/  BSYNC B2 ;  /* 0x0000000000027941 */ /* 0x000fea0003800000 */
.L_x_310:
[----:B------:R-:W2:Y:S04]  /*6460*/  LDL R24, [R29] ;  /* 0x000000001d187983 */ /* 0x000ea80000100800 */
[----:B------:R-:W2:Y:S01]  /*6470*/  LDL R33, [R25] ;  /* 0x0000000019217983 */ /* 0x000ea20000100800 */
[----:B------:R-:W-:Y:S01]  /*6480*/  IMAD R36, R28, 0xa, RZ ;  /* 0x0000000a1c247824 */ /* 0x000fe200078e02ff */
[----:B------:R-:W-:Y:S02]  /*6490*/  MOV R37, 0x4 ;  /* 0x0000000400257802 */ /* 0x000fe40000000f00 */
[----:B------:R0:W5:Y:S01]  /*64a0*/  LDG.E.SYS R38, [R20] ;  /* 0x0000000014267381 */ /* 0x00016200001ee900 */
[----:B------:R-:W-:-:S04]  /*64b0*/  IMAD R22, R43, R36, R46 ;  /* 0x000000242b167224 */ /* 0x000fc800078e022e */
[----:B------:R-:W-:-:S10]  /*64c0*/  IMAD.WIDE R22, R22, R37, c[0x0][0x168] ;  /* 0x00005a0016167625 */ /* 0x000fd400078e0225 */
[----:B------:R0:W5:Y:S01]  /*64d0*/  LDG.E.SYS R39, [R22] ;  /* 0x0000000016277381 */ /* 0x00016200001ee900 */
[----:B------:R-:W-:Y:S01]  /*64e0*/  BSSY B2, `(.L_x_313) ;  /* 0x0000010000027945 */ /* 0x000fe20003800000 */
[----:B--2---:R-:W-:-:S04]  /*64f0*/  FADD.FTZ R35, R24, -R33 ;  /* 0x8000002118237221 */ /* 0x004fc80000010000 */
[----:B------:R-:W-:-:S05]  /*6500*/  FMUL.FTZ R33, |R35|, 9.9999997171806853657e-10 ;  /* 0x3089705f23217820 */ /* 0x000fca0000410200 */
[----:B------:R-:W-:-:S12]  /*6510*/  FSETP.GT.FTZ.AND P0, PT, |R26|, R33, PT ;  /* 0x000000211a00720b */ /* 0x000fd80003f14200 */
[----:B------:R-:W1:Y:S02]  /*6520*/  @!P0 MUFU.RCP R33, R35 ;  /* 0x0000002300218308 */ /* 0x000e640000001000 */
[----:B-1----:R-:W-:Y:S01]  /*6530*/  @!P0 FMUL.FTZ R33, R26, R33 ;  /* 0x000000211a218220 */ /* 0x002fe20000410000 */
[----:B------:R-:W-:Y:S07]  /*6540*/  @!P0 BRA `(.L_x_314) ;  /* 0x0000009000008947 */ /* 0x000fee0003800000 */
[----:B0-----:R-:W0:Y:S01]  /*6550*/  MUFU.RCP R34, R26 ;  /* 0x0000001a00227308 */ /* 0x001e220000001000 */
[----:B------:R-:W-:-:S04]  /*6560*/  FMUL.FTZ R33, R35, 0.5 ;  /* 0x3f00000023217820 */ /* 0x000fc80000410000 */
[----:B0-----:R-:W-:-:S04]  /*6570*/  FMUL.FTZ R34, R33, R34 ;  /* 0x0000002221227220 */ /* 0x001fc80000410000 */
[C---:B------:R-:W-:Y:S01]  /*6580*/  FFMA.FTZ R35, R34.reuse, R34, 1 ;  /* 0x3f80000022237423 */ /* 0x040fe20000010022 */
[----:B------:R-:W-:-:S05]  /*6590*/  FSETP.GEU.FTZ.AND P0, PT, R34, RZ, PT ;  /* 0x000000ff2200720b */ /* 0x000fca0003f1e000 */
[----:B------:R-:W0:Y:S02]  /*65a0*/  MUFU.SQRT R35, R35 ;  /* 0x0000002300237308 */ /* 0x000e240000002000 */
[----:B0-----:R-:W-:-:S06]  /*65b0*/  FADD.FTZ R40, |R34|, R35 ;  /* 0x0000002322287221 */ /* 0x001fcc0000010200 */
[----:B------:R-:W0:Y:S02]  /*65c0*/  MUFU.RCP R33, R40 ;  /* 0x0000002800217308 */ /* 0x000e240000001000 */
[----:B0-----:R-:W-:-:S08]  /*65d0*/  @!P0 FADD.FTZ R33, -R33, -RZ ;  /* 0x800000ff21218221 */ /* 0x001fd00000010100 */
.L_x_314:
[----:B0-----:R-:W-:Y:S05]  /*65e0*/  BSYNC B2 ;  /* 0x0000000000027941 */ /* 0x001fea0003800000 */
.L_x_313:
[----:B------:R-:W-:-:S06]  /*65f0*/  FFMA.FTZ R40, R33, R33, 1 ;  /* 0x3f80000021287423 */ /* 0x000fcc0000010021 */
[----:B------:R-:W0:Y:S02]  /*6600*/  MUFU.RSQ R40, R40 ;  /* 0x0000002800287308 */ /* 0x000e240000001400 */
[C---:B0-----:R-:W-:Y:S02]  /*6610*/  FADD.FTZ R41, R40.reuse, 1 ;  /* 0x3f80000028297421 */ /* 0x041fe40000010000 */
[----:B------:R-:W-:-:S04]  /*6620*/  FMUL.FTZ R34, R40, R33 ;  /* 0x0000002128227220 */ /* 0x000fc80000410000 */
[----:B------:R-:W0:Y:S02]  /*6630*/  MUFU.RCP R35, R41 ;  /* 0x0000002900237308 */ /* 0x000e240000001000 */
[----:B0-----:R-:W-:-:S04]  /*6640*/  FMUL.FTZ R35, R34, R35 ;  /* 0x0000002322237220 */ /* 0x001fc80000410000 */
[----:B-----5:R-:W-:-:S04]  /*6650*/  FFMA.FTZ R42, R35, R39, R38 ;  /* 0x00000027232a7223 */ /* 0x020fc80000010026 */
[----:B------:R-:W-:-:S08]  /*6660*/  FFMA.FTZ R49, -R34, R42, R39 ;  /* 0x0000002a22317223 */ /* 0x000fd00000010127 */
[----:B------:R0:W-:Y:S04]  /*6670*/  STG.E.SYS [R22], R49 ;  /* 0x0000003116007386 */ /* 0x0001e8000010e900 */
[----:B------:R-:W2:Y:S01]  /*6680*/  LDG.E.SYS R42, [R20] ;  /* 0x00000000142a7381 */ /* 0x000ea200001ee900 */
[----:B------:R-:W-:Y:S02]  /*6690*/  IMAD R51, R43, R36, R43 ;  /* 0x000000242b337224 */ /* 0x000fe400078e022b */
[----:B------:R-:W-:-:S03]  /*66a0*/  FFMA.FTZ R39, -R35, R38, R39 ;  /* 0x0000002623277223 */ /* 0x000fc60000010127 */
[----:B------:R-:W-:-:S05]  /*66b0*/  IADD3 R44, R46, R51, RZ ;  /* 0x000000332e2c7210 */ /* 0x000fca0007ffe0ff */
[----:B0-----:R-:W-:Y:S02]  /*66c0*/  IMAD.WIDE R22, R44, R37, c[0x0][0x168] ;  /* 0x00005a002c167625 */ /* 0x001fe400078e0225 */
[----:B--2---:R-:W-:-:S08]  /*66d0*/  FFMA.FTZ R39, R34, R39, R42 ;  /* 0x0000002722277223 */ /* 0x004fd0000001002a */
[----:B------:R-:W-:Y:S04]  /*66e0*/  STG.E.SYS [R20], R39 ;  /* 0x0000002714007386 */ /* 0x000fe8000010e900 */
[----:B------:R-:W2:Y:S04]  /*66f0*/  LDG.E.SYS R38, [R22] ;  /* 0x0000000016267381 */ /* 0x000ea800001ee900 */
[----:B------:R-:W2:Y:S02]  /*6700*/  LDG.E.SYS R40, [R18] ;  /* 0x0000000012287381 */ /* 0x000ea400001ee900 */
[----:B--2---:R-:W-:-:S04]  /*6710*/  FFMA.FTZ R41, R35, R38, R40 ;  /* 0x0000002623297223 */ /* 0x004fc80000010028 */
[----:B------:R-:W-:-:S08]  /*6720*/  FFMA.FTZ R41, -R34, R41, R38 ;  /* 0x0000002922297223 */ /* 0x000fd00000010126 */
[----:B------:R0:W-:Y:S04]  /*6730*/  STG.E.SYS [R22], R41 ;  /* 0x0000002916007386 */ /* 0x0001e8000010e900 */
[----:B------:R-:W2:Y:S01]  /*6740*/  LDG.E.SYS R42, [R18] ;  /* 0x00000000122a7381 */ /* 0x000ea200001ee900 */
[----:B------:R-:W-:Y:S01]  /*6750*/  IADD3 R44, R36, 0x2, RZ ;  /* 0x00000002242c7810 */ /* 0x000fe20007ffe0ff */
[----:B------:R-:W-:-:S04]  /*6760*/  FFMA.FTZ R49, -R35, R40, R38 ;  /* 0x0000002823317223 */ /* 0x000fc80000010126 */
[----:B------:R-:W-:-:S04]  /*6770*/  IMAD R44, R43, R44, R46 ;  /* 0x0000002c2b2c7224 */ /* 0x000fc800078e022e */
        /* <DEDUP_REMOVED lines=86> */
[----:B------:R0:W-:Y:S04]  /*6ce0*/  STG.E.SYS [R4], R39 ;  /* 0x0000002704007386 */ /* 0x0001e8000010e900 */
[----:B------:R-:W2:Y:S04]  /*6cf0*/  LDG.E.SYS R38, [R22] ;  /* 0x0000000016267381 */ /* 0x000ea800001ee900 */
[----:B------:R-:W2:Y:S01]  /*6d00*/  LDG.E.SYS R40, [R2] ;  /* 0x0000000002287381 */ /* 0x000ea200001ee900 */
[----:B------:R-:W-:-:S08]  /*6d10*/  FFMA.FTZ R36, R26, R33, R24 ;  /* 0x000000211a247223 */ /* 0x000fd00000010018 */
[----:B------:R1:W-:Y:S01]  /*6d20*/  STL [R29], R36 ;  /* 0x000000241d007387 */ /* 0x0003e20000100800 */
[----:B--2---:R-:W-:-:S04]  /*6d30*/  FFMA.FTZ R37, R35, R38, R40 ;  /* 0x0000002623257223 */ /* 0x004fc80000010028 */
[----:B------:R-:W-:-:S04]  /*6d40*/  FFMA.FTZ R41, -R34, R37, R38 ;  /* 0x0000002522297223 */ /* 0x000fc80000010126 */
[----:B------:R-:W2:Y:S04]  /*6d50*/  LDL R37, [R25] ;  /* 0x0000000019257983 */ /* 0x000ea80000100800 */
[----:B------:R1:W-:Y:S04]  /*6d60*/  STG.E.SYS [R22], R41 ;  /* 0x0000002916007386 */ /* 0x0003e8000010e900 */
[----:B------:R-:W3:Y:S01]  /*6d70*/  LDG.E.SYS R42, [R2] ;  /* 0x00000000022a7381 */ /* 0x000ee200001ee900 */
[----:B------:R-:W-:Y:S01]  /*6d80*/  FFMA.FTZ R49, -R35, R40, R38 ;  /* 0x0000002823317223 */ /* 0x000fe20000010126 */
[----:B------:R-:W-:-:S02]  /*6d90*/  ISETP.GE.AND P0, PT, R28, 0x1, PT ;  /* 0x000000011c00780c */ /* 0x000fc40003f06270 */
[----:B0-----:R-:W-:Y:S02]  /*6da0*/  IADD3 R39, R28, 0x1, RZ ;  /* 0x000000011c277810 */ /* 0x001fe40007ffe0ff */
[----:B------:R-:W-:Y:S02]  /*6db0*/  IADD3 R24, R32, 0x1, RZ ;  /* 0x0000000120187810 */ /* 0x000fe40007ffe0ff */
[----:B------:R-:W-:Y:S02]  /*6dc0*/  ISETP.GE.AND P1, PT, R39, R32, PT ;  /* 0x000000202700720c */ /* 0x000fe40003f26270 */
[----:B------:R-:W-:Y:S01]  /*6dd0*/  ISETP.GT.AND P2, PT, R24, 0x9, PT ;  /* 0x000000091800780c */ /* 0x000fe20003f44270 */
[----:B--2---:R-:W-:Y:S02]  /*6de0*/  FFMA.FTZ R26, -R26, R33, R37 ;  /* 0x000000211a1a7223 */ /* 0x004fe40000010125 */
[----:B---3--:R-:W-:-:S06]  /*6df0*/  FFMA.FTZ R49, R34, R49, R42 ;  /* 0x0000003122317223 */ /* 0x008fcc000001002a */
[----:B------:R1:W-:Y:S04]  /*6e00*/  STL [R25], R26 ;  /* 0x0000001a19007387 */ /* 0x0003e80000100800 */
[----:B------:R1:W-:Y:S04]  /*6e10*/  STL [R27], RZ ;  /* 0x000000ff1b007387 */ /* 0x0003e80000100800 */
[----:B------:R1:W-:Y:S01]  /*6e20*/  STG.E.SYS [R2], R49 ;  /* 0x0000003102007386 */ /* 0x0003e2000010e900 */
[----:B------:R-:W-:Y:S05]  /*6e30*/  @!P0 BRA `(.L_x_315) ;  /* 0x0000013000008947 */ /* 0x000fea0003800000 */
[----:B------:R-:W-:Y:S01]  /*6e40*/  BSSY B2, `(.L_x_315) ;  /* 0x0000012000027945 */ /* 0x000fe20003800000 */
[----:B-1----:R-:W-:-:S08]  /*6e50*/  MOV R23, RZ ;  /* 0x000000ff00177202 */ /* 0x002fd00000000f00 */
.L_x_316:
[----:B0-----:R-:W-:Y:S01]  /*6e60*/  IMAD R22, R28, 0xa, R23 ;  /* 0x0000000a1c167824 */ /* 0x001fe200078e0217 */
[----:B------:R-:W-:-:S04]  /*6e70*/  IADD3 R26, R30, R23, RZ ;  /* 0x000000171e1a7210 */ /* 0x000fc80007ffe0ff */
[-C--:B------:R-:W-:Y:S02]  /*6e80*/  LEA R22, R22, R1.reuse, 0x2 ;  /* 0x0000000116167211 */ /* 0x080fe400078e10ff */
[----:B------:R-:W-:-:S06]  /*6e90*/  LEA R26, R26, R1, 0x2 ;  /* 0x000000011a1a7211 */ /* 0x000fcc00078e10ff */
[----:B------:R-:W2:Y:S04]  /*6ea0*/  LDL R36, [R22] ;  /* 0x0000000016247983 */ /* 0x000ea80000100800 */
[----:B------:R-:W2:Y:S02]  /*6eb0*/  LDL R25, [R26] ;  /* 0x000000001a197983 */ /* 0x000ea40000100800 */
[----:B--2---:R-:W-:-:S04]  /*6ec0*/  FFMA.FTZ R27, R35, R36, R25 ;  /* 0x00000024231b7223 */ /* 0x004fc80000010019 */
[----:B------:R-:W-:-:S08]  /*6ed0*/  FFMA.FTZ R27, -R34, R27, R36 ;  /* 0x0000001b221b7223 */ /* 0x000fd00000010124 */
[----:B------:R0:W-:Y:S04]  /*6ee0*/  STL [R22], R27 ;  /* 0x0000001b16007387 */ /* 0x0001e80000100800 */
[----:B------:R-:W2:Y:S01]  /*6ef0*/  LDL R33, [R26] ;  /* 0x000000001a217983 */ /* 0x000ea20000100800 */
[----:B------:R-:W-:Y:S01]  /*6f00*/  FFMA.FTZ R25, -R35, R25, R36 ;  /* 0x0000001923197223 */ /* 0x000fe20000010124 */
[----:B------:R-:W-:-:S04]  /*6f10*/  IADD3 R23, R23, 0x1, RZ ;  /* 0x0000000117177810 */ /* 0x000fc80007ffe0ff */
[----:B------:R-:W-:Y:S01]  /*6f20*/  ISETP.GE.AND P0, PT, R23, R28, PT ;  /* 0x0000001c1700720c */ /* 0x000fe20003f06270 */
[----:B--2---:R-:W-:-:S08]  /*6f30*/  FFMA.FTZ R25, R34, R25, R33 ;  /* 0x0000001922197223 */ /* 0x004fd00000010021 */
[----:B------:R0:W-:Y:S03]  /*6f40*/  STL [R26], R25 ;  /* 0x000000191a007387 */ /* 0x0001e60000100800 */
[----:B------:R-:W-:Y:S05]  /*6f50*/  @!P0 BRA `(.L_x_316) ;  /* 0xffffff0000008947 */ /* 0x000fea000383ffff */
[----:B------:R-:W-:Y:S05]  /*6f60*/  BSYNC B2 ;  /* 0x0000000000027941 */ /* 0x000fea0003800000 */
.L_x_315:
[----:B------:R-:W-:Y:S05]  /*6f70*/  @P1 BRA `(.L_x_317) ;  /* 0x0000012000001947 */ /* 0x000fea0003800000 */
[----:B------:R-:W-:Y:S02]  /*6f80*/  BSSY B2, `(.L_x_317) ;  /* 0x0000011000027945 */ /* 0x000fe40003800000 */
.L_x_318:
[----:B01----:R-:W-:Y:S01]  /*6f90*/  IMAD R22, R39, 0xa, R28 ;  /* 0x0000000a27167824 */ /* 0x003fe200078e021c */
        /* <DEDUP_REMOVED lines=16> */
.L_x_317:
[----:B------:R-:W-:Y:S05]  /*70a0*/  @P2 BRA `(.L_x_312) ;  /* 0x0000012000002947 */ /* 0x000fea0003800000 */
[----:B------:R-:W-:Y:S02]  /*70b0*/  BSSY B2, `(.L_x_312) ;  /* 0x0000011000027945 */ /* 0x000fe40003800000 */
.L_x_319:
[C---:B01----:R-:W-:Y:S02]  /*70c0*/  IMAD R22, R24.reuse, 0xa, R28 ;  /* 0x0000000a18167824 */ /* 0x043fe400078e021c */
[----:B------:R-:W-:-:S03]  /*70d0*/  IMAD R26, R24, 0xa, R32 ;  /* 0x0000000a181a7824 */ /* 0x000fc600078e0220 */
        /* <DEDUP_REMOVED lines=10> */
[----:B------:R-:W-:Y:S01]  /*7180*/  ISETP.GE.AND P0, PT, R24, 0xa, PT ;  /* 0x0000000a1800780c */ /* 0x000fe20003f06270 */
[----:B--2---:R-:W-:-:S08]  /*7190*/  FFMA.FTZ R23, R34, R23, R27 ;  /* 0x0000001722177223 */ /* 0x004fd0000001001b */
[----:B------:R0:W-:Y:S03]  /*71a0*/  STL [R26], R23 ;  /* 0x000000171a007387 */ /* 0x0001e60000100800 */
[----:B------:R-:W-:Y:S05]  /*71b0*/  @!P0 BRA `(.L_x_319) ;  /* 0xffffff0000008947 */ /* 0x000fea000383ffff */
[----:B------:R-:W-:Y:S05]  /*71c0*/  BSYNC B2 ;  /* 0x0000000000027941 */ /* 0x000fea0003800000 */
.L_x_312:
[----:B------:R-:W-:Y:S05]  /*71d0*/  BSYNC B0 ;  /* 0x0000000000007941 */ /* 0x000fea0003800000 */
.L_x_309:
[----:B------:R-:W-:-:S04]  /*71e0*/  IADD3 R28, R28, 0x1, RZ ;  /* 0x000000011c1c7810 */ /* 0x000fc80007ffe0ff */
[----:B------:R-:W-:-:S12]  /*71f0*/  ISETP.GE.AND P0, PT, R28, R32, PT ;  /* 0x000000201c00720c */ /* 0x000fd80003f06270 */
[----:B------:R-:W-:Y:S05]  /*7200*/  @!P0 BRA `(.L_x_320) ;  /* 0xfffff0b000008947 */ /* 0x000fea000383ffff */
.L_x_308:
[----:B------:R-:W-:-:S04]  /*7210*/  IADD3 R32, R32, 0x1, RZ ;  /* 0x0000000120207810 */ /* 0x000fc80007ffe0ff */
[----:B------:R-:W-:-:S12]  /*7220*/  ISETP.GE.AND P0, PT, R32, 0xa, PT ;  /* 0x0000000a2000780c */ /* 0x000fd80003f06270 */
[----:B------:R-:W-:Y:S05]  /*7230*/  @!P0 BRA `(.L_x_321) ;  /* 0xffffee4000008947 */ /* 0x000fea000383ffff */
[----:B------:R-:W-:-:S04]  /*7240*/  IADD3 R50, R0, 0x1, RZ ;  /* 0x0000000100327810 */ /* 0x000fc80007ffe0ff */
[----:B------:R-:W-:-:S12]  /*7250*/  ISETP.GT.AND P0, PT, R50, 0x7, PT ;  /* 0x000000073200780c */ /* 0x000fd80003f04270 */
[----:B------:R-:W-:Y:S05]  /*7260*/  @P0 BRA `(.L_x_307) ;  /* 0x0000043000000947 */ /* 0x000fea0003800000 */
[----:B-1----:R-:W2:Y:S04]  /*7270*/  LDL R49, [R1+0x28] ;  /* 0x0000280001317983 */ /* 0x002ea80000100800 */
[----:B------:R-:W3:Y:S04]  /*7280*/  LDL.64 R40, [R1+0x50] ;  /* 0x0000500001287983 */ /* 0x000ee80000100a00 */
[----:B------:R-:W4:Y:S04]  /*7290*/  LDL.64 R34, [R1+0x78] ;  /* 0x0000780001227983 */ /* 0x000f280000100a00 */
[----:B------:R-:W5:Y:S04]  /*72a0*/  LDL R48, [R1+0x80] ;  /* 0x0000800001307983 */ /* 0x000f680000100800 */
[----:B------:R-:W5:Y:S04]  /*72b0*/  LDL.128 R36, [R1+0xa0] ;  /* 0x0000a00001247983 */ /* 0x000f680000100c00 */
[----:B------:R-:W5:Y:S04]  /*72c0*/  LDL.64 R32, [R1+0xc8] ;  /* 0x0000c80001207983 */ /* 0x000f680000100a00 */
[----:B0-----:R-:W5:Y:S04]  /*72d0*/  LDL.64 R26, [R1+0xd0] ;  /* 0x0000d000011a7983 */ /* 0x001f680000100a00 */
[----:B------:R-:W5:Y:S04]  /*72e0*/  LDL R44, [R1+0xd8] ;  /* 0x0000d800012c7983 */ /* 0x000f680000100800 */
[----:B------:R-:W5:Y:S04]  /*72f0*/  LDL.128 R28, [R1+0xf0] ;  /* 0x0000f000011c7983 */ /* 0x000f680000100c00 */
[----:B------:R-:W5:Y:S04]  /*7300*/  LDL.64 R24, [R1+0x100] ;  /* 0x0001000001187983 */ /* 0x000f680000100a00 */
[----:B------:R-:W5:Y:S04]  /*7310*/  LDL.64 R10, [R1+0x118] ;  /* 0x00011800010a7983 */ /* 0x000f680000100a00 */
[----:B------:R-:W5:Y:S04]  /*7320*/  LDL.128 R20, [R1+0x120] ;  /* 0x0001200001147983 */ /* 0x000f680000100c00 */
[----:B------:R-:W5:Y:S04]  /*7330*/  LDL R42, [R1+0x130] ;  /* 0x00013000012a7983 */ /* 0x000f680000100800 */
[----:B------:R-:W5:Y:S04]  /*7340*/  LDL.128 R16, [R1+0x140] ;  /* 0x0001400001107983 */ /* 0x000f680000100c00 */
[----:B------:R-:W5:Y:S04]  /*7350*/  LDL.128 R12, [R1+0x150] ;  /* 0x00015000010c7983 */ /* 0x000f680000100c00 */
[----:B------:R-:W5:Y:S04]  /*7360*/  LDL.64 R2, [R1+0x168] ;  /* 0x0001680001027983 */ /* 0x000f680000100a00 */
[----:B------:R-:W5:Y:S04]  /*7370*/  LDL.128 R4, [R1+0x170] ;  /* 0x0001700001047983 */ /* 0x000f680000100c00 */
[----:B------:R-:W5:Y:S04]  /*7380*/  LDL.64 R8, [R1+0x180] ;  /* 0x0001800001087983 */ /* 0x000f680000100a00 */
[----:B------:R-:W5:Y:S01]  /*7390*/  LDL R0, [R1+0x188] ;  /* 0x0001880001007983 */ /* 0x000f620000100800 */
[----:B--2---:R-:W-:-:S04]  /*73a0*/  FADD.FTZ R49, RZ, |R49| ;  /* 0x40000031ff317221 */ /* 0x004fc80000010000 */
[----:B---3--:R-:W-:-:S04]  /*73b0*/  FADD.FTZ R40, |R40|, R49 ;  /* 0x0000003128287221 */ /* 0x008fc80000010200 */
[----:B------:R-:W-:-:S04]  /*73c0*/  FADD.FTZ R41, |R41|, R40 ;  /* 0x0000002829297221 */ /* 0x000fc80000010200 */
[----:B----4-:R-:W-:-:S04]  /*73d0*/  FADD.FTZ R34, |R34|, R41 ;  /* 0x0000002922227221 */ /* 0x010fc80000010200 */
[----:B------:R-:W-:-:S04]  /*73e0*/  FADD.FTZ R35, |R35|, R34 ;  /* 0x0000002223237221 */ /* 0x000fc80000010200 */
[----:B-----5:R-:W-:-:S04]  /*73f0*/  FADD.FTZ R35, |R48|, R35 ;  /* 0x0000002330237221 */ /* 0x020fc80000010200 */
[----:B------:R-:W-:-:S04]  /*7400*/  FADD.FTZ R36, |R36|, R35 ;  /* 0x0000002324247221 */ /* 0x000fc80000010200 */
        /* <DEDUP_REMOVED lines=37> */
[----:B------:R-:W-:Y:S01]  /*7660*/  FADD.FTZ R2, |R0|, R9 ;  /* 0x0000000900027221 */ /* 0x000fe20000010200 */
[----:B------:R-:W-:-:S04]  /*7670*/  MOV R0, R50 ;  /* 0x0000003200007202 */ /* 0x000fc80000000f00 */
[----:B------:R-:W-:-:S12]  /*7680*/  FSETP.GEU.FTZ.AND P0, PT, R2, 1.0000000116860974231e-07, PT ;  /* 0x33d6bf950200780b */ /* 0x000fd80003f1e000 */
[----:B------:R-:W-:Y:S05]  /*7690*/  @P0 BRA `(.L_x_322) ;  /* 0xffffe9b000000947 */ /* 0x000fea000383ffff */
.L_x_307:
[----:B------:R-:W-:Y:S05]  /*76a0*/  BSYNC B1 ;  /* 0x0000000000017941 */ /* 0x000fea0003800000 */
.L_x_306:
[----:B------:R-:W2:Y:S04]  /*76b0*/  LDL R9, [R1+0x2c] ;  /* 0x00002c0001097983 */ /* 0x000ea80000100800 */
[----:B------:R-:W2:Y:S04]  /*76c0*/  LDL R0, [R1] ;  /* 0x0000000001007983 */ /* 0x000ea80000100800 */
[----:B------:R-:W3:Y:S04]  /*76d0*/  LDL R5, [R1+0x58] ;  /* 0x0000580001057983 */ /* 0x000ee80000100800 */
[----:B------:R-:W4:Y:S04]  /*76e0*/  LDL R7, [R1+0x84] ;  /* 0x0000840001077983 */ /* 0x000f280000100800 */
[----:B-1----:R-:W5:Y:S04]  /*76f0*/  LDL R3, [R1+0xb0] ;  /* 0x0000b00001037983 */ /* 0x002f680000100800 */
[----:B------:R-:W4:Y:S04]  /*7700*/  LDL R11, [R1+0xdc] ;  /* 0x0000dc00010b7983 */ /* 0x000f280000100800 */
[----:B------:R-:W5:Y:S04]  /*7710*/  LDL R13, [R1+0x108] ;  /* 0x00010800010d7983 */ /* 0x000f680000100800 */
[----:B------:R-:W5:Y:S04]  /*7720*/  LDL R4, [R1+0x134] ;  /* 0x0001340001047983 */ /* 0x000f680000100800 */
[----:B------:R-:W5:Y:S04]  /*7730*/  LDL R6, [R1+0x160] ;  /* 0x0001600001067983 */ /* 0x000f680000100800 */
[----:B------:R-:W5:Y:S01]  /*7740*/  LDL R8, [R1+0x18c] ;  /* 0x00018c0001087983 */ /* 0x000f620000100800 */
[----:B------:R-:W-:Y:S01]  /*7750*/  MOV R44, 0x4 ;  /* 0x00000004002c7802 */ /* 0x000fe20000000f00 */
[C-C-:B------:R-:W-:Y:S01]  /*7760*/  IMAD R15, R43.reuse, 0x6, R46.reuse ;  /* 0x000000062b0f7824 */ /* 0x140fe200078e022e */
[----:B------:R-:W-:Y:S01]  /*7770*/  IADD3 R61, R46, R43, RZ ;  /* 0x0000002b2e3d7210 */ /* 0x000fe20007ffe0ff */
[C---:B------:R-:W-:Y:S01]  /*7780*/  IMAD R17, R43.reuse, 0x7, R46 ;  /* 0x000000072b117824 */ /* 0x040fe200078e022e */
[----:B------:R-:W-:Y:S01]  /*7790*/  LEA R19, R43, R46, 0x3 ;  /* 0x0000002e2b137211 */ /* 0x000fe200078e18ff */
[----:B------:R-:W-:Y:S01]  /*77a0*/  BSSY B0, `(.L_x_323) ;  /* 0x000007a000007945 */ /* 0x000fe20003800000 */
[----:B0-----:R-:W-:-:S02]  /*77b0*/  IMAD.WIDE R26, R15, R44, c[0x0][0x168] ;  /* 0x00005a000f1a7625 */ /* 0x001fc400078e022c */
[-C--:B------:R-:W-:Y:S02]  /*77c0*/  IMAD.WIDE R60, R61, R44.reuse, c[0x0][0x168] ;  /* 0x00005a003d3c7625 */ /* 0x080fe400078e022c */
[-C--:B------:R-:W-:Y:S02]  /*77d0*/  IMAD.WIDE R24, R17, R44.reuse, c[0x0][0x168] ;  /* 0x00005a0011187625 */ /* 0x080fe400078e022c */
[----:B------:R-:W-:Y:S01]  /*77e0*/  IMAD.WIDE R22, R19, R44, c[0x0][0x168] ;  /* 0x00005a0013167625 */ /* 0x000fe200078e022c */
[----:B--2---:R-:W-:-:S04]  /*77f0*/  FSETP.GE.FTZ.AND P4, PT, R9, R0, PT ;  /* 0x000000000900720b */ /* 0x004fc80003f96000 */
[----:B------:R-:W-:-:S04]  /*7800*/  FSEL R2, R0, R9, !P4 ;  /* 0x0000000900027208 */ /* 0x000fc80006000000 */
[----:B---3--:R-:W-:-:S04]  /*7810*/  FSETP.GE.FTZ.AND P5, PT, R5, R2, PT ;  /* 0x000000020500720b */ /* 0x008fc80003fb6000 */
[----:B------:R-:W-:Y:S02]  /*7820*/  FSEL R2, R2, R5, !P5 ;  /* 0x0000000502027208 */ /* 0x000fe40006800000 */
[----:B------:R-:W-:Y:S02]  /*7830*/  LEA R5, R43, R46, 0x1 ;  /* 0x0000002e2b057211 */ /* 0x000fe400078e08ff */
[----:B----4-:R-:W-:-:S03]  /*7840*/  FSETP.GE.FTZ.AND P0, PT, R7, R2, PT ;  /* 0x000000020700720b */ /* 0x010fc60003f16000 */
[----:B------:R-:W-:Y:S01]  /*7850*/  IMAD.WIDE R34, R5, R44, c[0x0][0x168] ;  /* 0x00005a0005227625 */ /* 0x000fe200078e022c */
[----:B------:R-:W-:Y:S01]  /*7860*/  FSEL R2, R2, R7, !P0 ;  /* 0x0000000702027208 */ /* 0x000fe20004000000 */
[----:B------:R-:W-:-:S03]  /*7870*/  IMAD R7, R43, 0x3, R46 ;  /* 0x000000032b077824 */ /* 0x000fc600078e022e */
[----:B-----5:R-:W-:Y:S01]  /*7880*/  FSETP.GE.FTZ.AND P1, PT, R3, R2, PT ;  /* 0x000000020300720b */ /* 0x020fe20003f36000 */
[----:B------:R-:W-:-:S03]  /*7890*/  IMAD.WIDE R32, R7, R44, c[0x0][0x168] ;  /* 0x00005a0007207625 */ /* 0x000fc600078e022c */
[----:B------:R-:W-:Y:S01]  /*78a0*/  FSEL R2, R2, R3, !P1 ;  /* 0x0000000302027208 */ /* 0x000fe20004800000 */
[----:B------:R0:W-:Y:S01]  /*78b0*/  STL.64 [R1+0x1a0], R34 ;  /* 0x0001a02201007387 */ /* 0x0001e20000100a00 */
[----:B------:R-:W-:Y:S02]  /*78c0*/  SEL R3, RZ, 0x1, !P4 ;  /* 0x00000001ff037807 */ /* 0x000fe40006000000 */
[----:B------:R-:W-:Y:S02]  /*78d0*/  FSETP.GE.FTZ.AND P2, PT, R11, R2, PT ;  /* 0x000000020b00720b */ /* 0x000fe40003f56000 */
[----:B------:R-:W-:Y:S01]  /*78e0*/  SEL R3, R3, 0x2, !P5 ;  /* 0x0000000203037807 */ /* 0x000fe20006800000 */
[----:B------:R0:W-:Y:S01]  /*78f0*/  STL.64 [R1+0x1c0], R32 ;  /* 0x0001c02001007387 */ /* 0x0001e20000100a00 */
[----:B------:R-:W-:Y:S02]  /*7900*/  FSEL R2, R2, R11, !P2 ;  /* 0x0000000b02027208 */ /* 0x000fe40005000000 */
[----:B------:R-:W-:-:S02]  /*7910*/  SEL R3, R3, 0x3, !P0 ;  /* 0x0000000303037807 */ /* 0x000fc40004000000 */
[----:B------:R-:W-:Y:S02]  /*7920*/  FSETP.GE.FTZ.AND P3, PT, R13, R2, PT ;  /* 0x000000020d00720b */ /* 0x000fe40003f76000 */
[----:B------:R-:W-:Y:S02]  /*7930*/  SEL R3, R3, 0x4, !P1 ;  /* 0x0000000403037807 */ /* 0x000fe40004800000 */
[----:B------:R-:W-:Y:S02]  /*7940*/  FSEL R13, R2, R13, !P3 ;  /* 0x0000000d020d7208 */ /* 0x000fe40005800000 */
[----:B------:R-:W-:Y:S02]  /*7950*/  SEL R3, R3, 0x5, !P2 ;  /* 0x0000000503037807 */ /* 0x000fe40005000000 */
[----:B------:R-:W-:Y:S02]  /*7960*/  FSETP.GE.FTZ.AND P4, PT, R4, R13, PT ;  /* 0x0000000d0400720b */ /* 0x000fe40003f96000 */
[----:B------:R-:W-:-:S02]  /*7970*/  SEL R3, R3, 0x6, !P3 ;  /* 0x0000000603037807 */ /* 0x000fc40005800000 */
[----:B------:R-:W-:Y:S02]  /*7980*/  FSEL R13, R13, R4, !P4 ;  /* 0x000000040d0d7208 */ /* 0x000fe40006000000 */
[----:B------:R-:W-:Y:S02]  /*7990*/  SEL R3, R3, 0x7, !P4 ;  /* 0x0000000703037807 */ /* 0x000fe40006000000 */
[----:B------:R-:W-:Y:S02]  /*79a0*/  FSETP.GE.FTZ.AND P0, PT, R6, R13, PT ;  /* 0x0000000d0600720b */ /* 0x000fe40003f16000 */
[----:B------:R-:W-:Y:S02]  /*79b0*/  LEA R11, R43, R46, 0x2 ;  /* 0x0000002e2b0b7211 */ /* 0x000fe400078e10ff */
[----:B------:R-:W-:Y:S02]  /*79c0*/  FSEL R13, R13, R6, !P0 ;  /* 0x000000060d0d7208 */ /* 0x000fe40004000000 */
[----:B------:R-:W-:Y:S01]  /*79d0*/  SEL R3, R3, 0x8, !P0 ;  /* 0x0000000803037807 */ /* 0x000fe20004000000 */
[----:B------:R-:W-:Y:S01]  /*79e0*/  IMAD.WIDE R30, R11, R44, c[0x0][0x168] ;  /* 0x00005a000b1e7625 */ /* 0x000fe200078e022c */
[----:B------:R-:W-:-:S04]  /*79f0*/  FSETP.GE.FTZ.AND P1, PT, R8, R13, PT ;  /* 0x0000000d0800720b */ /* 0x000fc80003f36000 */
[----:B------:R-:W-:Y:S02]  /*7a00*/  SEL R3, R3, 0x9, !P1 ;  /* 0x0000000903037807 */ /* 0x000fe40004800000 */
[----:B------:R-:W-:Y:S01]  /*7a10*/  FSEL R2, R13, R8, !P1 ;  /* 0x000000080d027208 */ /* 0x000fe20004800000 */
[----:B------:R-:W-:Y:S01]  /*7a20*/  IMAD R13, R43, 0x5, R46 ;  /* 0x000000052b0d7824 */ /* 0x000fe200078e022e */
[----:B------:R-:W-:-:S03]  /*7a30*/  ISETP.NE.AND P0, PT, R3, RZ, PT ;  /* 0x000000ff0300720c */ /* 0x000fc60003f05270 */
[----:B------:R-:W-:-:S09]  /*7a40*/  IMAD.WIDE R28, R13, R44, c[0x0][0x168] ;  /* 0x00005a000d1c7625 */ /* 0x000fd200078e022c */
[----:B------:R-:W-:Y:S05]  /*7a50*/  @!P0 BRA `(.L_x_324) ;  /* 0x000004e000008947 */ /* 0x000fea0003800000 */
[----:B0-----:R-:W-:Y:S02]  /*7a60*/  IMAD R12, R3, 0xa, RZ ;  /* 0x0000000a030c7824 */ /* 0x001fe400078e02ff */
[----:B------:R-:W-:Y:S02]  /*7a70*/  IMAD.WIDE R6, R46, R44, c[0x0][0x168] ;  /* 0x00005a002e067625 */ /* 0x000fe400078e022c */
[----:B------:R-:W-:-:S05]  /*7a80*/  IMAD R14, R43, R12, RZ ;  /* 0x0000000c2b0e7224 */ /* 0x000fca00078e02ff */
[----:B------:R-:W-:-:S03]  /*7a90*/  IADD3 R9, R46, R14, RZ ;  /* 0x0000000e2e097210 */ /* 0x000fc60007ffe0ff */
[----:B------:R-:W2:Y:S02]  /*7aa0*/  LDG.E.SYS R13, [R6] ;  /* 0x00000000060d7381 */ /* 0x000ea400001ee900 */
[----:B------:R-:W-:-:S10]  /*7ab0*/  IMAD.WIDE R8, R9, R44, c[0x0][0x168] ;  /* 0x00005a0009087625 */ /* 0x000fd400078e022c */
[----:B------:R-:W3:Y:S01]  /*7ac0*/  LDG.E.SYS R15, [R8] ;  /* 0x00000000080f7381 */ /* 0x000ee200001ee900 */
[----:B------:R-:W-:-:S05]  /*7ad0*/  IADD3 R5, R46, R14, R43 ;  /* 0x0000000e2e057210 */ /* 0x000fca0007ffe02b */
[----:B------:R-:W-:Y:S01]  /*7ae0*/  IMAD.WIDE R4, R5, R44, c[0x0][0x168] ;  /* 0x00005a0005047625 */ /* 0x000fe200078e022c */
[----:B------:R-:W-:Y:S01]  /*7af0*/  IADD3 R10, R12, 0x2, RZ ;  /* 0x000000020c0a7810 */ /* 0x000fe20007ffe0ff */
[----:B---3--:R0:W-:Y:S04]  /*7b00*/  STG.E.SYS [R6], R15 ;  /* 0x0000000f06007386 */ /* 0x0081e8000010e900 */
[----:B--2---:R1:W-:Y:S04]  /*7b10*/  STG.E.SYS [R8], R13 ;  /* 0x0000000d08007386 */ /* 0x0043e8000010e900 */
[----:B------:R-:W2:Y:S04]  /*7b20*/  LDG.E.SYS R19, [R4] ;  /* 0x0000000004137381 */ /* 0x000ea800001ee900 */
[----:B------:R-:W3:Y:S01]  /*7b30*/  LDG.E.SYS R17, [R60] ;  /* 0x000000003c117381 */ /* 0x000ee200001ee900 */
[----:B------:R-:W-:-:S04]  /*7b40*/  IMAD R11, R43, R10, R46 ;  /* 0x0000000a2b0b7224 */ /* 0x000fc800078e022e */
[----:B------:R-:W-:Y:S02]  /*7b50*/  IMAD.WIDE R10, R11, R44, c[0x0][0x168] ;  /* 0x00005a000b0a7625 */ /* 0x000fe400078e022c */
[----:B0-----:R-:W-:Y:S01]  /*7b60*/  IMAD R7, R43, 0x3, R14 ;  /* 0x000000032b077824 */ /* 0x001fe200078e020e */
[----:B--2---:R-:W-:Y:S04]  /*7b70*/  STG.E.SYS [R60], R19 ;  /* 0x000000133c007386 */ /* 0x004fe8000010e900 */
[----:B---3--:R0:W-:Y:S04]  /*7b80*/  STG.E.SYS [R4], R17 ;  /* 0x0000001104007386 */ /* 0x0081e8000010e900 */
[----:B------:R-:W2:Y:S04]  /*7b90*/  LDG.E.SYS R16, [R10] ;  /* 0x000000000a107381 */ /* 0x000ea800001ee900 */
[----:B------:R-:W3:Y:S01]  /*7ba0*/  LDG.E.SYS R21, [R34] ;  /* 0x0000000022157381 */ /* 0x000ee200001ee900 */
[----:B------:R-:W-:-:S05]  /*7bb0*/  IADD3 R7, R46, R7, RZ ;  /* 0x000000072e077210 */ /* 0x000fca0007ffe0ff */
[----:B------:R-:W-:Y:S01]  /*7bc0*/  IMAD.WIDE R6, R7, R44, c[0x0][0x168] ;  /* 0x00005a0007067625 */ /* 0x000fe200078e022c */
[----:B-1----:R-:W-:Y:S01]  /*7bd0*/  IADD3 R8, R12, 0x4, RZ ;  /* 0x000000040c087810 */ /* 0x002fe20007ffe0ff */
[----:B--2---:R-:W-:Y:S04]  /*7be0*/  STG.E.SYS [R34], R16 ;  /* 0x0000001022007386 */ /* 0x004fe8000010e900 */
[----:B---3--:R-:W-:Y:S04]  /*7bf0*/  STG.E.SYS [R10], R21 ;  /* 0x000000150a007386 */ /* 0x008fe8000010e900 */
[----:B------:R-:W2:Y:S04]  /*7c00*/  LDG.E.SYS R15, [R6] ;  /* 0x00000000060f7381 */ /* 0x000ea800001ee900 */
[----:B------:R-:W3:Y:S01]  /*7c10*/  LDG.E.SYS R13, [R32] ;  /* 0x00000000200d7381 */ /* 0x000ee200001ee900 */
[----:B0-----:R-:W-:-:S04]  /*7c20*/  IMAD R5, R43, R8, R46 ;  /* 0x000000082b057224 */ /* 0x001fc800078e022e */
[----:B------:R-:W-:Y:S02]  /*7c30*/  IMAD.WIDE R4, R5, R44, c[0x0][0x168] ;  /* 0x00005a0005047625 */ /* 0x000fe400078e022c */
[----:B------:R-:W-:Y:S01]  /*7c40*/  IMAD R9, R43, 0x5, R14 ;  /* 0x000000052b097824 */ /* 0x000fe200078e020e */
[----:B--2---:R0:W-:Y:S04]  /*7c50*/  STG.E.SYS [R32], R15 ;  /* 0x0000000f20007386 */ /* 0x0041e8000010e900 */
[----:B---3--:R1:W-:Y:S04]  /*7c60*/  STG.E.SYS [R6], R13 ;  /* 0x0000000d06007386 */ /* 0x0083e8000010e900 */
[----:B------:R-:W2:Y:S04]  /*7c70*/  LDG.E.SYS R18, [R4] ;  /* 0x0000000004127381 */ /* 0x000ea800001ee900 */
[----:B------:R-:W3:Y:S01]  /*7c80*/  LDG.E.SYS R17, [R30] ;  /* 0x000000001e117381 */ /* 0x000ee200001ee900 */
[----:B------:R-:W-:-:S05]  /*7c90*/  IADD3 R9, R46, R9, RZ ;  /* 0x000000092e097210 */ /* 0x000fca0007ffe0ff */
[----:B------:R-:W-:Y:S02]  /*7ca0*/  IMAD.WIDE R8, R9, R44, c[0x0][0x168] ;  /* 0x00005a0009087625 */ /* 0x000fe400078e022c */
[----:B0-----:R-:W-:Y:S01]  /*7cb0*/  IMAD R15, R43, 0x6, R14 ;  /* 0x000000062b0f7824 */ /* 0x001fe200078e020e */
[----:B--2---:R-:W-:Y:S04]  /*7cc0*/  STG.E.SYS [R30], R18 ;  /* 0x000000121e007386 */ /* 0x004fe8000010e900 */
[----:B---3--:R0:W-:Y:S04]  /*7cd0*/  STG.E.SYS [R4], R17 ;  /* 0x0000001104007386 */ /* 0x0081e8000010e900 */
[----:B------:R-:W2:Y:S04]  /*7ce0*/  LDG.E.SYS R10, [R8] ;  /* 0x00000000080a7381 */ /* 0x000ea800001ee900 */
[----:B------:R-:W3:Y:S01]  /*7cf0*/  LDG.E.SYS R11, [R28] ;  /* 0x000000001c0b7381 */ /* 0x000ee200001ee900 */
[----:B-1----:R-:W-:-:S05]  /*7d00*/  IADD3 R7, R46, R15, RZ ;  /* 0x0000000f2e077210 */ /* 0x002fca0007ffe0ff */
[----:B------:R-:W-:Y:S02]  /*7d10*/  IMAD.WIDE R6, R7, R44, c[0x0][0x168] ;  /* 0x00005a0007067625 */ /* 0x000fe400078e022c */
[----:B------:R-:W-:Y:S01]  /*7d20*/  IMAD R19, R43, 0x7, R14 ;  /* 0x000000072b137824 */ /* 0x000fe200078e020e */
[----:B--2---:R1:W-:Y:S04]  /*7d30*/  STG.E.SYS [R28], R10 ;  /* 0x0000000a1c007386 */ /* 0x0043e8000010e900 */
[----:B---3--:R2:W-:Y:S04]  /*7d40*/  STG.E.SYS [R8], R11 ;  /* 0x0000000b08007386 */ /* 0x0085e8000010e900 */
[----:B------:R-:W3:Y:S04]  /*7d50*/  LDG.E.SYS R15, [R6] ;  /* 0x00000000060f7381 */ /* 0x000ee800001ee900 */
[----:B------:R-:W4:Y:S01]  /*7d60*/  LDG.E.SYS R13, [R26] ;  /* 0x000000001a0d7381 */ /* 0x000f2200001ee900 */
[----:B0-----:R-:W-:-:S05]  /*7d70*/  IADD3 R5, R46, R19, RZ ;  /* 0x000000132e057210 */ /* 0x001fca0007ffe0ff */
[----:B------:R-:W-:Y:S01]  /*7d80*/  IMAD.WIDE R4, R5, R44, c[0x0][0x168] ;  /* 0x00005a0005047625 */ /* 0x000fe200078e022c */
[----:B-1----:R-:W-:Y:S01]  /*7d90*/  IADD3 R10, R12, 0x8, RZ ;  /* 0x000000080c0a7810 */ /* 0x002fe20007ffe0ff */
[----:B---3--:R-:W-:Y:S04]  /*7da0*/  STG.E.SYS [R26], R15 ;  /* 0x0000000f1a007386 */ /* 0x008fe8000010e900 */
[----:B----4-:R0:W-:Y:S04]  /*7db0*/  STG.E.SYS [R6], R13 ;  /* 0x0000000d06007386 */ /* 0x0101e8000010e900 */
[----:B------:R-:W3:Y:S04]  /*7dc0*/  LDG.E.SYS R14, [R4] ;  /* 0x00000000040e7381 */ /* 0x000ee800001ee900 */
[----:B------:R-:W4:Y:S01]  /*7dd0*/  LDG.E.SYS R17, [R24] ;  /* 0x0000000018117381 */ /* 0x000f2200001ee900 */
[----:B--2---:R-:W-:-:S04]  /*7de0*/  IMAD R11, R43, R10, R46 ;  /* 0x0000000a2b0b7224 */ /* 0x004fc800078e022e */
[----:B------:R-:W-:Y:S01]  /*7df0*/  IMAD.WIDE R10, R11, R44, c[0x0][0x168] ;  /* 0x00005a000b0a7625 */ /* 0x000fe200078e022c */
[----:B------:R-:W-:Y:S01]  /*7e00*/  IADD3 R12, R12, 0x9, RZ ;  /* 0x000000090c0c7810 */ /* 0x000fe20007ffe0ff */
[----:B---3--:R-:W-:Y:S04]  /*7e10*/  STG.E.SYS [R24], R14 ;  /* 0x0000000e18007386 */ /* 0x008fe8000010e900 */
[----:B----4-:R1:W-:Y:S04]  /*7e20*/  STG.E.SYS [R4], R17 ;  /* 0x0000001104007386 */ /* 0x0103e8000010e900 */
[----:B------:R-:W2:Y:S04]  /*7e30*/  LDG.E.SYS R8, [R10] ;  /* 0x000000000a087381 */ /* 0x000ea800001ee900 */
[----:B------:R-:W3:Y:S01]  /*7e40*/  LDG.E.SYS R19, [R22] ;  /* 0x0000000016137381 */ /* 0x000ee200001ee900 */
[----:B0-----:R-:W-:-:S02]  /*7e50*/  IMAD R7, R43, R12, R46 ;  /* 0x0000000c2b077224 */ /* 0x001fc400078e022e */
[----:B------:R-:W-:Y:S02]  /*7e60*/  IMAD R13, R43, 0x9, R46 ;  /* 0x000000092b0d7824 */ /* 0x000fe400078e022e */
[-C--:B------:R-:W-:Y:S02]  /*7e70*/  IMAD.WIDE R6, R7, R44.reuse, c[0x0][0x168] ;  /* 0x00005a0007067625 */ /* 0x080fe400078e022c */
[----:B------:R-:W-:Y:S02]  /*7e80*/  IMAD.WIDE R12, R13, R44, c[0x0][0x168] ;  /* 0x00005a000d0c7625 */ /* 0x000fe400078e022c */
[----:B-1----:R-:W-:-:S05]  /*7e90*/  IMAD R4, R3, 0xb, RZ ;  /* 0x0000000b03047824 */ /* 0x002fca00078e02ff */
[----:B------:R-:W-:-:S08]  /*7ea0*/  LEA R3, R4, R1, 0x2 ;  /* 0x0000000104037211 */ /* 0x000fd000078e10ff */
[----:B------:R0:W-:Y:S04]  /*7eb0*/  STL [R3], R0 ;  /* 0x0000000003007387 */ /* 0x0001e80000100800 */
[----:B------:R0:W5:Y:S04]  /*7ec0*/  LDL R9, [R1+0x2c] ;  /* 0x00002c0001097983 */ /* 0x0001680000100800 */
[----:B--2---:R0:W-:Y:S04]  /*7ed0*/  STG.E.SYS [R22], R8 ;  /* 0x0000000816007386 */ /* 0x0041e8000010e900 */
[----:B---3--:R0:W-:Y:S04]  /*7ee0*/  STG.E.SYS [R10], R19 ;  /* 0x000000130a007386 */ /* 0x0081e8000010e900 */
[----:B------:R-:W2:Y:S04]  /*7ef0*/  LDG.E.SYS R15, [R6] ;  /* 0x00000000060f7381 */ /* 0x000ea800001ee900 */
[----:B------:R-:W3:Y:S04]  /*7f00*/  LDG.E.SYS R5, [R12] ;  /* 0x000000000c057381 */ /* 0x000ee800001ee900 */
[----:B------:R0:W-:Y:S04]  /*7f10*/  STL [R1], R2 ;  /* 0x0000000201007387 */ /* 0x0001e80000100800 */
[----:B--2---:R0:W-:Y:S04]  /*7f20*/  STG.E.SYS [R12], R15 ;  /* 0x0000000f0c007386 */ /* 0x0041e8000010e900 */
[----:B---3--:R0:W-:Y:S02]  /*7f30*/  STG.E.SYS [R6], R5 ;  /* 0x0000000506007386 */ /* 0x0081e4000010e900 */
.L_x_324:
[----:B0-----:R-:W-:Y:S05]  /*7f40*/  BSYNC B0 ;  /* 0x0000000000007941 */ /* 0x001fea0003800000 */
.L_x_323:
[----:B------:R-:W2:Y:S04]  /*7f50*/  LDL R3, [R1+0x58] ;  /* 0x0000580001037983 */ /* 0x000ea80000100800 */
[----:B------:R-:W3:Y:S04]  /*7f60*/  LDL R5, [R1+0x84] ;  /* 0x0000840001057983 */ /* 0x000ee80000100800 */
[----:B------:R-:W4:Y:S04]  /*7f70*/  LDL R7, [R1+0xb0] ;  /* 0x0000b00001077983 */ /* 0x000f280000100800 */
[----:B------:R-:W4:Y:S04]  /*7f80*/  LDL R11, [R1+0xdc] ;  /* 0x0000dc00010b7983 */ /* 0x000f280000100800 */
[----:B------:R-:W4:Y:S04]  /*7f90*/  LDL R13, [R1+0x108] ;  /* 0x00010800010d7983 */ /* 0x000f280000100800 */
[----:B------:R-:W4:Y:S04]  /*7fa0*/  LDL R2, [R1+0x134] ;  /* 0x0001340001027983 */ /* 0x000f280000100800 */
[----:B------:R-:W4:Y:S04]  /*7fb0*/  LDL R4, [R1+0x160] ;  /* 0x0001600001047983 */ /* 0x000f280000100800 */
[----:B------:R-:W4:Y:S01]  /*7fc0*/  LDL R6, [R1+0x18c] ;  /* 0x00018c0001067983 */ /* 0x000f220000100800 */
[C---:B------:R-:W-:Y:S01]  /*7fd0*/  LEA R17, R43.reuse, R46, 0x4 ;  /* 0x0000002e2b117211 */ /* 0x040fe200078e20ff */
[C-C-:B------:R-:W-:Y:S01]  /*7fe0*/  IMAD R59, R43.reuse, 0xa, R46.reuse ;  /* 0x0000000a2b3b7824 */ /* 0x140fe200078e022e */
[----:B------:R-:W-:Y:S01]  /*7ff0*/  BSSY B0, `(.L_x_325) ;  /* 0x0000079000007945 */ /* 0x000fe20003800000 */
[----:B------:R-:W-:-:S02]  /*8000*/  IMAD R15, R43, 0xf, R46 ;  /* 0x0000000f2b0f7824 */ /* 0x000fc400078e022e */
[----:B------:R-:W-:Y:S02]  /*8010*/  IMAD R19, R43, 0x12, R46 ;  /* 0x000000122b137824 */ /* 0x000fe400078e022e */
[-C--:B------:R-:W-:Y:S02]  /*8020*/  IMAD.WIDE R58, R59, R44.reuse, c[0x0][0x168] ;  /* 0x00005a003b3a7625 */ /* 0x080fe400078e022c */
[-C--:B------:R-:W-:Y:S02]  /*8030*/  IMAD.WIDE R26, R15, R44.reuse, c[0x0][0x168] ;  /* 0x00005a000f1a7625 */ /* 0x080fe400078e022c */
[-C--:B------:R-:W-:Y:S02]  /*8040*/  IMAD.WIDE R24, R17, R44.reuse, c[0x0][0x168] ;  /* 0x00005a0011187625 */ /* 0x080fe400078e022c */
[----:B------:R-:W-:Y:S01]  /*8050*/  IMAD.WIDE R20, R19, R44, c[0x0][0x168] ;  /* 0x00005a0013147625 */ /* 0x000fe200078e022c */
[----:B--2--5:R-:W-:-:S04]  /*8060*/  FSETP.GE.FTZ.AND P2, PT, R3, R9, PT ;  /* 0x000000090300720b */ /* 0x024fc80003f56000 */
[----:B------:R-:W-:-:S04]  /*8070*/  FSEL R0, R9, R3, !P2 ;  /* 0x0000000309007208 */ /* 0x000fc80005000000 */
[----:B---3--:R-:W-:-:S04]  /*8080*/  FSETP.GE.FTZ.AND P3, PT, R5, R0, PT ;  /* 0x000000000500720b */ /* 0x008fc80003f76000 */
[----:B------:R-:W-:Y:S02]  /*8090*/  FSEL R0, R0, R5, !P3 ;  /* 0x0000000500007208 */ /* 0x000fe40005800000 */
[----:B------:R-:W-:Y:S02]  /*80a0*/  MOV R5, 0x1 ;  /* 0x0000000100057802 */ /* 0x000fe40000000f00 */
[----:B----4-:R-:W-:Y:S02]  /*80b0*/  FSETP.GE.FTZ.AND P4, PT, R7, R0, PT ;  /* 0x000000000700720b */ /* 0x010fe40003f96000 */
[----:B------:R-:W-:Y:S02]  /*80c0*/  SEL R5, R5, 0x2, !P2 ;  /* 0x0000000205057807 */ /* 0x000fe40005000000 */
[----:B------:R-:W-:Y:S01]  /*80d0*/  FSEL R0, R0, R7, !P4 ;  /* 0x0000000700007208 */ /* 0x000fe20006000000 */
[----:B------:R-:W-:Y:S01]  /*80e0*/  IMAD R7, R43, 0xc, R46 ;  /* 0x0000000c2b077824 */ /* 0x000fe200078e022e */
[----:B------:R-:W-:-:S02]  /*80f0*/  SEL R5, R5, 0x3, !P3 ;  /* 0x0000000305057807 */ /* 0x000fc40005800000 */
[----:B------:R-:W-:Y:S01]  /*8100*/  FSETP.GE.FTZ.AND P1, PT, R11, R0, PT ;  /* 0x000000000b00720b */ /* 0x000fe20003f36000 */
[----:B------:R-:W-:Y:S01]  /*8110*/  IMAD.WIDE R32, R7, R44, c[0x0][0x168] ;  /* 0x00005a0007207625 */ /* 0x000fe200078e022c */
[----:B------:R-:W-:Y:S02]  /*8120*/  SEL R5, R5, 0x4, !P4 ;  /* 0x0000000405057807 */ /* 0x000fe40006000000 */
[----:B------:R-:W-:Y:S01]  /*8130*/  FSEL R0, R0, R11, !P1 ;  /* 0x0000000b00007208 */ /* 0x000fe20004800000 */
[----:B------:R-:W-:Y:S01]  /*8140*/  IMAD R11, R43, 0xd, R46 ;  /* 0x0000000d2b0b7824 */ /* 0x000fe200078e022e */
[----:B------:R-:W-:Y:S02]  /*8150*/  SEL R5, R5, 0x5, !P1 ;  /* 0x0000000505057807 */ /* 0x000fe40004800000 */
[----:B------:R-:W-:Y:S01]  /*8160*/  FSETP.GE.FTZ.AND P0, PT, R13, R0, PT ;  /* 0x000000000d00720b */ /* 0x000fe20003f16000 */
[----:B------:R-:W-:-:S03]  /*8170*/  IMAD.WIDE R30, R11, R44, c[0x0][0x168] ;  /* 0x00005a000b1e7625 */ /* 0x000fc600078e022c */
[----:B------:R-:W-:Y:S02]  /*8180*/  FSEL R13, R0, R13, !P0 ;  /* 0x0000000d000d7208 */ /* 0x000fe40004000000 */
[----:B------:R-:W-:Y:S02]  /*8190*/  SEL R5, R5, 0x6, !P0 ;  /* 0x0000000605057807 */ /* 0x000fe40004000000 */
[----:B------:R-:W-:-:S04]  /*81a0*/  FSETP.GE.FTZ.AND P2, PT, R2, R13, PT ;  /* 0x0000000d0200720b */ /* 0x000fc80003f56000 */
[----:B------:R-:W-:Y:S02]  /*81b0*/  FSEL R13, R13, R2, !P2 ;  /* 0x000000020d0d7208 */ /* 0x000fe40005000000 */
[----:B------:R-:W-:Y:S02]  /*81c0*/  SEL R5, R5, 0x7, !P2 ;  /* 0x0000000705057807 */ /* 0x000fe40005000000 */
[----:B------:R-:W-:-:S04]  /*81d0*/  FSETP.GE.FTZ.AND P3, PT, R4, R13, PT ;  /* 0x0000000d0400720b */ /* 0x000fc80003f76000 */
[----:B------:R-:W-:Y:S02]  /*81e0*/  FSEL R13, R13, R4, !P3 ;  /* 0x000000040d0d7208 */ /* 0x000fe40005800000 */
[----:B------:R-:W-:Y:S02]  /*81f0*/  SEL R5, R5, 0x8, !P3 ;  /* 0x0000000805057807 */ /* 0x000fe40005800000 */
[----:B------:R-:W-:-:S04]  /*8200*/  FSETP.GE.FTZ.AND P0, PT, R6, R13, PT ;  /* 0x0000000d0600720b */ /* 0x000fc80003f16000 */
[----:B------:R-:W-:Y:S01]  /*8210*/  SEL R8, R5, 0x9, !P0 ;  /* 0x0000000905087807 */ /* 0x000fe20004000000 */
[--C-:B------:R-:W-:Y:S01]  /*8220*/  IMAD R5, R43, 0x11, R46.reuse ;  /* 0x000000112b057824 */ /* 0x100fe200078e022e */
[----:B------:R-:W-:Y:S01]  /*8230*/  FSEL R0, R13, R6, !P0 ;  /* 0x000000060d007208 */ /* 0x000fe20004000000 */
[----:B------:R-:W-:Y:S01]  /*8240*/  IMAD R13, R43, 0xe, R46 ;  /* 0x0000000e2b0d7824 */ /* 0x000fe200078e022e */
[----:B------:R-:W-:Y:S01]  /*8250*/  ISETP.NE.AND P0, PT, R8, 0x1, PT ;  /* 0x000000010800780c */ /* 0x000fe20003f05270 */
[-C--:B------:R-:W-:Y:S02]  /*8260*/  IMAD.WIDE R22, R5, R44.reuse, c[0x0][0x168] ;  /* 0x00005a0005167625 */ /* 0x080fe400078e022c */
[----:B------:R-:W-:-:S09]  /*8270*/  IMAD.WIDE R28, R13, R44, c[0x0][0x168] ;  /* 0x00005a000d1c7625 */ /* 0x000fd200078e022c */
[----:B------:R-:W-:Y:S05]  /*8280*/  @!P0 BRA `(.L_x_326) ;  /* 0x000004f000008947 */ /* 0x000fea0003800000 */
[----:B------:R-:W-:Y:S01]  /*8290*/  IMAD R10, R8, 0xa, RZ ;  /* 0x0000000a080a7824 */ /* 0x000fe200078e02ff */
[----:B------:R-:W2:Y:S03]  /*82a0*/  LDG.E.SYS R11, [R58] ;  /* 0x000000003a0b7381 */ /* 0x000ea600001ee900 */
[----:B------:R-:W-:-:S04]  /*82b0*/  IMAD R7, R43, R10, R46 ;  /* 0x0000000a2b077224 */ /* 0x000fc800078e022e */
[----:B------:R-:W-:-:S10]  /*82c0*/  IMAD.WIDE R6, R7, R44, c[0x0][0x168] ;  /* 0x00005a0007067625 */ /* 0x000fd400078e022c */
[----:B------:R-:W3:Y:S01]  /*82d0*/  LDG.E.SYS R13, [R6] ;  /* 0x00000000060d7381 */ /* 0x000ee200001ee900 */
[C---:B------:R-:W-:Y:S02]  /*82e0*/  IMAD R3, R43.reuse, R10, R43 ;  /* 0x0000000a2b037224 */ /* 0x040fe400078e022b */
[----:B------:R-:W-:-:S03]  /*82f0*/  IMAD R5, R43, 0xb, R46 ;  /* 0x0000000b2b057824 */ /* 0x000fc600078e022e */
[----:B------:R-:W-:Y:S01]  /*8300*/  IADD3 R3, R46, R3, RZ ;  /* 0x000000032e037210 */ /* 0x000fe20007ffe0ff */
[----:B------:R-:W-:-:S04]  /*8310*/  IMAD.WIDE R4, R5, R44, c[0x0][0x168] ;  /* 0x00005a0005047625 */ /* 0x000fc800078e022c */
[----:B------:R-:W-:Y:S01]  /*8320*/  IMAD.WIDE R2, R3, R44, c[0x0][0x168] ;  /* 0x00005a0003027625 */ /* 0x000fe200078e022c */
[----:B------:R-:W-:Y:S01]  /*8330*/  IADD3 R12, R10, 0x2, RZ ;  /* 0x000000020a0c7810 */ /* 0x000fe20007ffe0ff */
[----:B---3--:R-:W-:Y:S04]  /*8340*/  STG.E.SYS [R58], R13 ;  /* 0x0000000d3a007386 */ /* 0x008fe8000010e900 */
[----:B--2---:R0:W-:Y:S04]  /*8350*/  STG.E.SYS [R6], R11 ;  /* 0x0000000b06007386 */ /* 0x0041e8000010e900 */
[----:B------:R-:W2:Y:S04]  /*8360*/  LDG.E.SYS R17, [R2] ;  /* 0x0000000002117381 */ /* 0x000ea800001ee900 */
[----:B------:R-:W3:Y:S01]  /*8370*/  LDG.E.SYS R15, [R4] ;  /* 0x00000000040f7381 */ /* 0x000ee200001ee900 */
[----:B------:R-:W-:-:S04]  /*8380*/  IMAD R19, R43, R12, R46 ;  /* 0x0000000c2b137224 */ /* 0x000fc800078e022e */
[----:B0-----:R-:W-:Y:S01]  /*8390*/  IMAD.WIDE R6, R19, R44, c[0x0][0x168] ;  /* 0x00005a0013067625 */ /* 0x001fe200078e022c */
[----:B------:R-:W-:Y:S01]  /*83a0*/  IADD3 R13, R10, 0x3, RZ ;  /* 0x000000030a0d7810 */ /* 0x000fe20007ffe0ff */
[----:B--2---:R-:W-:Y:S04]  /*83b0*/  STG.E.SYS [R4], R17 ;  /* 0x0000001104007386 */ /* 0x004fe8000010e900 */
[----:B---3--:R0:W-:Y:S04]  /*83c0*/  STG.E.SYS [R2], R15 ;  /* 0x0000000f02007386 */ /* 0x0081e8000010e900 */
[----:B------:R-:W2:Y:S04]  /*83d0*/  LDG.E.SYS R12, [R6] ;  /* 0x00000000060c7381 */ /* 0x000ea800001ee900 */
[----:B------:R-:W3:Y:S01]  /*83e0*/  LDG.E.SYS R19, [R32] ;  /* 0x0000000020137381 */ /* 0x000ee200001ee900 */
[----:B------:R-:W-:-:S04]  /*83f0*/  IMAD R13, R43, R13, R46 ;  /* 0x0000000d2b0d7224 */ /* 0x000fc800078e022e */
[----:B0-----:R-:W-:Y:S01]  /*8400*/  IMAD.WIDE R2, R13, R44, c[0x0][0x168] ;  /* 0x00005a000d027625 */ /* 0x001fe200078e022c */
[----:B------:R-:W-:Y:S01]  /*8410*/  IADD3 R4, R10, 0x4, RZ ;  /* 0x000000040a047810 */ /* 0x000fe20007ffe0ff */
[----:B--2---:R0:W-:Y:S04]  /*8420*/  STG.E.SYS [R32], R12 ;  /* 0x0000000c20007386 */ /* 0x0041e8000010e900 */
[----:B---3--:R1:W-:Y:S04]  /*8430*/  STG.E.SYS [R6], R19 ;  /* 0x0000001306007386 */ /* 0x0083e8000010e900 */
[----:B------:R-:W2:Y:S04]  /*8440*/  LDG.E.SYS R13, [R2] ;  /* 0x00000000020d7381 */ /* 0x000ea800001ee900 */
[----:B------:R-:W3:Y:S01]  /*8450*/  LDG.E.SYS R11, [R30] ;  /* 0x000000001e0b7381 */ /* 0x000ee200001ee900 */
[----:B------:R-:W-:-:S04]  /*8460*/  IMAD R5, R43, R4, R46 ;  /* 0x000000042b057224 */ /* 0x000fc800078e022e */
[----:B------:R-:W-:Y:S01]  /*8470*/  IMAD.WIDE R4, R5, R44, c[0x0][0x168] ;  /* 0x00005a0005047625 */ /* 0x000fe200078e022c */
[----:B0-----:R-:W-:Y:S01]  /*8480*/  IADD3 R12, R10, 0x5, RZ ;  /* 0x000000050a0c7810 */ /* 0x001fe20007ffe0ff */
[----:B--2---:R-:W-:Y:S04]  /*8490*/  STG.E.SYS [R30], R13 ;  /* 0x0000000d1e007386 */ /* 0x004fe8000010e900 */
[----:B---3--:R0:W-:Y:S04]  /*84a0*/  STG.E.SYS [R2], R11 ;  /* 0x0000000b02007386 */ /* 0x0081e8000010e900 */
[----:B------:R-:W2:Y:S04]  /*84b0*/  LDG.E.SYS R14, [R4] ;  /* 0x00000000040e7381 */ /* 0x000ea800001ee900 */
[----:B------:R-:W3:Y:S01]  /*84c0*/  LDG.E.SYS R15, [R28] ;  /* 0x000000001c0f7381 */ /* 0x000ee200001ee900 */
[----:B-1----:R-:W-:-:S04]  /*84d0*/  IMAD R7, R43, R12, R46 ;  /* 0x0000000c2b077224 */ /* 0x002fc800078e022e */
        /* <DEDUP_REMOVED lines=21> */
[----:B------:R-:W-:Y:S01]  /*8630*/  IMAD.WIDE R2, R3, R44, c[0x0][0x168] ;  /* 0x00005a0003027625 */ /* 0x000fe200078e022c */
[----:B------:R-:W-:Y:S01]  /*8640*/  IADD3 R10, R10, 0x9, RZ ;  /* 0x000000090a0a7810 */ /* 0x000fe20007ffe0ff */
[----:B--2---:R-:W-:Y:S04]  /*8650*/  STG.E.SYS [R22], R14 ;  /* 0x0000000e16007386 */ /* 0x004fe8000010e900 */
[----:B---3--:R1:W-:Y:S04]  /*8660*/  STG.E.SYS [R6], R15 ;  /* 0x0000000f06007386 */ /* 0x0083e8000010e900 */
[----:B------:R-:W2:Y:S04]  /*8670*/  LDG.E.SYS R12, [R2] ;  /* 0x00000000020c7381 */ /* 0x000ea800001ee900 */
[----:B------:R-:W3:Y:S01]  /*8680*/  LDG.E.SYS R17, [R20] ;  /* 0x0000000014117381 */ /* 0x000ee200001ee900 */
[----:B0-----:R-:W-:-:S02]  /*8690*/  IMAD R5, R43, R10, R46 ;  /* 0x0000000a2b057224 */ /* 0x001fc400078e022e */
[----:B------:R-:W-:Y:S02]  /*86a0*/  IMAD R11, R43, 0x13, R46 ;  /* 0x000000132b0b7824 */ /* 0x000fe400078e022e */
[-C--:B------:R-:W-:Y:S02]  /*86b0*/  IMAD.WIDE R4, R5, R44.reuse, c[0x0][0x168] ;  /* 0x00005a0005047625 */ /* 0x080fe400078e022c */
[----:B-1----:R-:W-:Y:S02]  /*86c0*/  IMAD.WIDE R6, R11, R44, c[0x0][0x168] ;  /* 0x00005a000b067625 */ /* 0x002fe400078e022c */
[----:B------:R-:W-:-:S05]  /*86d0*/  IMAD R8, R8, 0xb, RZ ;  /* 0x0000000b08087824 */ /* 0x000fca00078e02ff */
[----:B------:R-:W-:-:S08]  /*86e0*/  LEA R8, R8, R1, 0x2 ;  /* 0x0000000108087211 */ /* 0x000fd000078e10ff */
[----:B------:R-:W-:Y:S04]  /*86f0*/  STL [R8], R9 ;  /* 0x0000000908007387 */ /* 0x000fe80000100800 */
[----:B--2---:R-:W-:Y:S04]  /*8700*/  STG.E.SYS [R20], R12 ;  /* 0x0000000c14007386 */ /* 0x004fe8000010e900 */
[----:B---3--:R0:W-:Y:S04]  /*8710*/  STG.E.SYS [R2], R17 ;  /* 0x0000001102007386 */ /* 0x0081e8000010e900 */
[----:B------:R-:W2:Y:S04]  /*8720*/  LDG.E.SYS R13, [R4] ;  /* 0x00000000040d7381 */ /* 0x000ea800001ee900 */
[----:B------:R-:W3:Y:S04]  /*8730*/  LDG.E.SYS R11, [R6] ;  /* 0x00000000060b7381 */ /* 0x000ee800001ee900 */
[----:B0-----:R0:W5:Y:S04]  /*8740*/  LDL R3, [R1+0x58] ;  /* 0x0000580001037983 */ /* 0x0011680000100800 */
[----:B------:R0:W-:Y:S04]  /*8750*/  STL [R1+0x2c], R0 ;  /* 0x00002c0001007387 */ /* 0x0001e80000100800 */
[----:B--2---:R0:W-:Y:S04]  /*8760*/  STG.E.SYS [R6], R13 ;  /* 0x0000000d06007386 */ /* 0x0041e8000010e900 */
[----:B---3--:R0:W-:Y:S02]  /*8770*/  STG.E.SYS [R4], R11 ;  /* 0x0000000b04007386 */ /* 0x0081e4000010e900 */
.L_x_326:
[----:B------:R-:W-:Y:S05]  /*8780*/  BSYNC B0 ;  /* 0x0000000000007941 */ /* 0x000fea0003800000 */
.L_x_325:
[----:B------:R-:W2:Y:S04]  /*8790*/  LDL R2, [R1+0x84] ;  /* 0x0000840001027983 */ /* 0x000ea80000100800 */
[----:B0-----:R-:W3:Y:S04]  /*87a0*/  LDL R5, [R1+0xb0] ;  /* 0x0000b00001057983 */ /* 0x001ee80000100800 */
[----:B------:R-:W4:Y:S04]  /*87b0*/  LDL R7, [R1+0xdc] ;  /* 0x0000dc0001077983 */ /* 0x000f280000100800 */
[----:B------:R-:W4:Y:S04]  /*87c0*/  LDL R9, [R1+0x108] ;  /* 0x0001080001097983 */ /* 0x000f280000100800 */
[----:B------:R-:W4:Y:S04]  /*87d0*/  LDL R6, [R1+0x134] ;  /* 0x0001340001067983 */ /* 0x000f280000100800 */
[----:B------:R-:W4:Y:S04]  /*87e0*/  LDL R0, [R1+0x160] ;  /* 0x0001600001007983 */ /* 0x000f280000100800 */
[----:B------:R-:W4:Y:S01]  /*87f0*/  LDL R8, [R1+0x18c] ;  /* 0x00018c0001087983 */ /* 0x000f220000100800 */
[C-C-:B------:R-:W-:Y:S01]  /*8800*/  IMAD R11, R43.reuse, 0x14, R46.reuse ;  /* 0x000000142b0b7824 */ /* 0x140fe200078e022e */
[----:B------:R-:W-:Y:S01]  /*8810*/  BSSY B0, `(.L_x_327) ;  /* 0x0000078000007945 */ /* 0x000fe20003800000 */
[----:B------:R-:W-:-:S02]  /*8820*/  IMAD R55, R43, 0x17, R46 ;  /* 0x000000172b377824 */ /* 0x000fc400078e022e */
[-C--:B------:R-:W-:Y:S02]  /*8830*/  IMAD.WIDE R14, R11, R44.reuse, c[0x0][0x168] ;  /* 0x00005a000b0e7625 */ /* 0x080fe400078e022c */
[C-C-:B------:R-:W-:Y:S02]  /*8840*/  IMAD R53, R43.reuse, 0x18, R46.reuse ;  /* 0x000000182b357824 */ /* 0x140fe400078e022e */
[----:B------:R-:W-:Y:S02]  /*8850*/  IMAD R49, R43, 0x19, R46 ;  /* 0x000000192b317824 */ /* 0x000fe400078e022e */
[-C--:B------:R-:W-:Y:S02]  /*8860*/  IMAD.WIDE R54, R55, R44.reuse, c[0x0][0x168] ;  /* 0x00005a0037367625 */ /* 0x080fe400078e022c */
[-C--:B------:R-:W-:Y:S02]  /*8870*/  IMAD.WIDE R52, R53, R44.reuse, c[0x0][0x168] ;  /* 0x00005a0035347625 */ /* 0x080fe400078e022c */
[----:B------:R0:W-:Y:S01]  /*8880*/  STL.64 [R1+0x198], R14 ;  /* 0x0001980e01007387 */ /* 0x0001e20000100a00 */
[----:B------:R-:W-:Y:S01]  /*8890*/  IMAD.WIDE R48, R49, R44, c[0x0][0x168] ;  /* 0x00005a0031307625 */ /* 0x000fe200078e022c */
[----:B--2--5:R-:W-:-:S04]  /*88a0*/  FSETP.GE.FTZ.AND P0, PT, R2, R3, PT ;  /* 0x000000030200720b */ /* 0x024fc80003f16000 */
[----:B------:R-:W-:-:S04]  /*88b0*/  FSEL R4, R3, R2, !P0 ;  /* 0x0000000203047208 */ /* 0x000fc80004000000 */
[----:B---3--:R-:W-:-:S04]  /*88c0*/  FSETP.GE.FTZ.AND P1, PT, R5, R4, PT ;  /* 0x000000040500720b */ /* 0x008fc80003f36000 */
[----:B------:R-:W-:Y:S02]  /*88d0*/  FSEL R4, R4, R5, !P1 ;  /* 0x0000000504047208 */ /* 0x000fe40004800000 */
[----:B------:R-:W-:Y:S02]  /*88e0*/  MOV R5, 0x2 ;  /* 0x0000000200057802 */ /* 0x000fe40000000f00 */
[----:B----4-:R-:W-:-:S04]  /*88f0*/  FSETP.GE.FTZ.AND P2, PT, R7, R4, PT ;  /* 0x000000040700720b */ /* 0x010fc80003f56000 */
[----:B------:R-:W-:Y:S01]  /*8900*/  FSEL R4, R4, R7, !P2 ;  /* 0x0000000704047208 */ /* 0x000fe20005000000 */
[----:B------:R-:W-:-:S03]  /*8910*/  IMAD R7, R43, 0x1b, R46 ;  /* 0x0000001b2b077824 */ /* 0x000fc600078e022e */
[----:B------:R-:W-:-:S04]  /*8920*/  FSETP.GE.FTZ.AND P3, PT, R9, R4, PT ;  /* 0x000000040900720b */ /* 0x000fc80003f76000 */
[----:B------:R-:W-:Y:S02]  /*8930*/  FSEL R9, R4, R9, !P3 ;  /* 0x0000000904097208 */ /* 0x000fe40005800000 */
[----:B------:R-:W-:Y:S01]  /*8940*/  SEL R4, R5, 0x3, !P0 ;  /* 0x0000000305047807 */ /* 0x000fe20004000000 */
[----:B------:R-:W-:Y:S01]  /*8950*/  IMAD R5, R43, 0x1a, R46 ;  /* 0x0000001a2b057824 */ /* 0x000fe200078e022e */
[----:B------:R-:W-:Y:S02]  /*8960*/  FSETP.GE.FTZ.AND P0, PT, R6, R9, PT ;  /* 0x000000090600720b */ /* 0x000fe40003f16000 */
[----:B------:R-:W-:Y:S02]  /*8970*/  SEL R4, R4, 0x4, !P1 ;  /* 0x0000000404047807 */ /* 0x000fe40004800000 */
[----:B------:R-:W-:Y:S01]  /*8980*/  FSEL R9, R9, R6, !P0 ;  /* 0x0000000609097208 */ /* 0x000fe20004000000 */
[----:B------:R-:W-:Y:S01]  /*8990*/  IMAD.WIDE R6, R7, R44, c[0x0][0x168] ;  /* 0x00005a0007067625 */ /* 0x000fe200078e022c */
[----:B------:R-:W-:-:S02]  /*89a0*/  SEL R4, R4, 0x5, !P2 ;  /* 0x0000000504047807 */ /* 0x000fc40005000000 */
[----:B------:R-:W-:Y:S02]  /*89b0*/  FSETP.GE.FTZ.AND P1, PT, R0, R9, PT ;  /* 0x000000090000720b */ /* 0x000fe40003f36000 */
[----:B------:R-:W-:Y:S02]  /*89c0*/  SEL R4, R4, 0x6, !P3 ;  /* 0x0000000604047807 */ /* 0x000fe40005800000 */
[----:B------:R-:W-:Y:S02]  /*89d0*/  FSEL R9, R9, R0, !P1 ;  /* 0x0000000009097208 */ /* 0x000fe40004800000 */
[----:B------:R-:W-:Y:S02]  /*89e0*/  SEL R4, R4, 0x7, !P0 ;  /* 0x0000000704047807 */ /* 0x000fe40004000000 */
[----:B------:R-:W-:Y:S02]  /*89f0*/  FSETP.GE.FTZ.AND P0, PT, R8, R9, PT ;  /* 0x000000090800720b */ /* 0x000fe40003f16000 */
[----:B------:R-:W-:Y:S01]  /*8a00*/  SEL R0, R4, 0x8, !P1 ;  /* 0x0000000804007807 */ /* 0x000fe20004800000 */
[----:B------:R-:W-:Y:S01]  /*8a10*/  IMAD.WIDE R4, R5, R44, c[0x0][0x168] ;  /* 0x00005a0005047625 */ /* 0x000fe200078e022c */
[----:B------:R-:W-:Y:S01]  /*8a20*/  FSEL R8, R9, R8, !P0 ;  /* 0x0000000809087208 */ /* 0x000fe20004000000 */
[----:B------:R-:W-:Y:S01]  /*8a30*/  IMAD R9, R43, 0x15, R46 ;  /* 0x000000152b097824 */ /* 0x000fe200078e022e */
[----:B------:R-:W-:-:S03]  /*8a40*/  SEL R0, R0, 0x9, !P0 ;  /* 0x0000000900007807 */ /* 0x000fc60004000000 */
[----:B------:R-:W-:Y:S01]  /*8a50*/  IMAD.WIDE R12, R9, R44, c[0x0][0x168] ;  /* 0x00005a00090c7625 */ /* 0x000fe200078e022c */
[----:B------:R-:W-:-:S12]  /*8a60*/  ISETP.NE.AND P0, PT, R0, 0x2, PT ;  /* 0x000000020000780c */ /* 0x000fd80003f05270 */
[----:B------:R-:W-:Y:S05]  /*8a70*/  @!P0 BRA `(.L_x_328) ;  /* 0x0000051000008947 */ /* 0x000fea0003800000 */
[C---:B0-----:R-:W-:Y:S02]  /*8a80*/  IMAD R2, R0.reuse, 0xb, RZ ;  /* 0x0000000b00027824 */ /* 0x041fe400078e02ff */
[----:B------:R-:W-:-:S03]  /*8a90*/  IMAD R0, R0, 0xa, RZ ;  /* 0x0000000a00007824 */ /* 0x000fc600078e02ff */
[----:B------:R-:W-:Y:S01]  /*8aa0*/  LEA R2, R2, R1, 0x2 ;  /* 0x0000000102027211 */ /* 0x000fe200078e10ff */
[----:B------:R-:W-:-:S07]  /*8ab0*/  IMAD R9, R43, R0, R46 ;  /* 0x000000002b097224 */ /* 0x000fce00078e022e */
[----:B------:R0:W-:Y:S04]  /*8ac0*/  STL [R2], R3 ;  /* 0x0000000302007387 */ /* 0x0001e80000100800 */
[----:B------:R1:W-:Y:S01]  /*8ad0*/  STL [R1+0x58], R8 ;  /* 0x0000580801007387 */ /* 0x0003e20000100800 */
[----:B0-----:R-:W-:-:S03]  /*8ae0*/  IMAD.WIDE R2, R9, R44, c[0x0][0x168] ;  /* 0x00005a0009027625 */ /* 0x001fc600078e022c */
[----:B------:R-:W2:Y:S07]  /*8af0*/  LDG.E.SYS R9, [R14] ;  /* 0x000000000e097381 */ /* 0x000eae00001ee900 */
[----:B-1----:R-:W3:Y:S01]  /*8b00*/  LDG.E.SYS R8, [R2] ;  /* 0x0000000002087381 */ /* 0x002ee200001ee900 */
[----:B------:R-:W-:-:S05]  /*8b10*/  IMAD R11, R43, R0, R43 ;  /* 0x000000002b0b7224 */ /* 0x000fca00078e022b */
[----:B------:R-:W-:Y:S01]  /*8b20*/  IADD3 R11, R46, R11, RZ ;  /* 0x0000000b2e0b7210 */ /* 0x000fe20007ffe0ff */
[----:B---3--:R-:W-:Y:S04]  /*8b30*/  STG.E.SYS [R14], R8 ;  /* 0x000000080e007386 */ /* 0x008fe8000010e900 */
[----:B--2---:R0:W-:Y:S02]  /*8b40*/  STG.E.SYS [R2], R9 ;  /* 0x0000000902007386 */ /* 0x0041e4000010e900 */
[----:B0-----:R-:W-:Y:S02]  /*8b50*/  IMAD.WIDE R2, R11, R44, c[0x0][0x168] ;  /* 0x00005a000b027625 */ /* 0x001fe400078e022c */
[----:B------:R-:W2:Y:S08]  /*8b60*/  LDG.E.SYS R9, [R12] ;  /* 0x000000000c097381 */ /* 0x000eb000001ee900 */
[----:B------:R-:W3:Y:S01]  /*8b70*/  LDG.E.SYS R8, [R2] ;  /* 0x0000000002087381 */ /* 0x000ee200001ee900 */
[----:B------:R-:W-:-:S05]  /*8b80*/  IADD3 R10, R0, 0x2, RZ ;  /* 0x00000002000a7810 */ /* 0x000fca0007ffe0ff */
[C-C-:B------:R-:W-:Y:S01]  /*8b90*/  IMAD R11, R43.reuse, R10, R46.reuse ;  /* 0x0000000a2b0b7224 */ /* 0x140fe200078e022e */
[----:B---3--:R0:W-:Y:S04]  /*8ba0*/  STG.E.SYS [R12], R8 ;  /* 0x000000080c007386 */ /* 0x0081e8000010e900 */
[----:B--2---:R1:W-:Y:S01]  /*8bb0*/  STG.E.SYS [R2], R9 ;  /* 0x0000000902007386 */ /* 0x0043e2000010e900 */
[----:B0-----:R-:W-:Y:S02]  /*8bc0*/  IMAD R8, R43, 0x16, R46 ;  /* 0x000000162b087824 */ /* 0x001fe400078e022e */
[-C--:B-1----:R-:W-:Y:S02]  /*8bd0*/  IMAD.WIDE R2, R11, R44.reuse, c[0x0][0x168] ;  /* 0x00005a000b027625 */ /* 0x082fe400078e022c */
[----:B------:R-:W-:-:S08]  /*8be0*/  IMAD.WIDE R8, R8, R44, c[0x0][0x168] ;  /* 0x00005a0008087625 */ /* 0x000fd000078e022c */
[----:B------:R-:W2:Y:S04]  /*8bf0*/  LDG.E.SYS R10, [R2] ;  /* 0x00000000020a7381 */ /* 0x000ea800001ee900 */
[----:B------:R-:W3:Y:S01]  /*8c00*/  LDG.E.SYS R11, [R8] ;  /* 0x00000000080b7381 */ /* 0x000ee200001ee900 */
[----:B------:R-:W-:-:S05]  /*8c10*/  IADD3 R12, R0, 0x3, RZ ;  /* 0x00000003000c7810 */ /* 0x000fca0007ffe0ff */
[----:B------:R-:W-:Y:S01]  /*8c20*/  IMAD R13, R43, R12, R46 ;  /* 0x0000000c2b0d7224 */ /* 0x000fe200078e022e */
[----:B--2---:R0:W-:Y:S04]  /*8c30*/  STG.E.SYS [R8], R10 ;  /* 0x0000000a08007386 */ /* 0x0041e8000010e900 */
[----:B---3--:R1:W-:Y:S04]  /*8c40*/  STG.E.SYS [R2], R11 ;  /* 0x0000000b02007386 */ /* 0x0083e8000010e900 */
[----:B0-----:R-:W2:Y:S01]  /*8c50*/  LDG.E.SYS R9, [R54] ;  /* 0x0000000036097381 */ /* 0x001ea200001ee900 */
[----:B-1----:R-:W-:-:S10]  /*8c60*/  IMAD.WIDE R2, R13, R44, c[0x0][0x168] ;  /* 0x00005a000d027625 */ /* 0x002fd400078e022c */
[----:B------:R-:W3:Y:S01]  /*8c70*/  LDG.E.SYS R8, [R2] ;  /* 0x0000000002087381 */ /* 0x000ee200001ee900 */
[----:B------:R-:W-:-:S05]  /*8c80*/  IADD3 R12, R0, 0x4, RZ ;  /* 0x00000004000c7810 */ /* 0x000fca0007ffe0ff */
[----:B------:R-:W-:Y:S01]  /*8c90*/  IMAD R13, R43, R12, R46 ;  /* 0x0000000c2b0d7224 */ /* 0x000fe200078e022e */
[----:B---3--:R-:W-:Y:S04]  /*8ca0*/  STG.E.SYS [R54], R8 ;  /* 0x0000000836007386 */ /* 0x008fe8000010e900 */
[----:B--2---:R0:W-:Y:S02]  /*8cb0*/  STG.E.SYS [R2], R9 ;  /* 0x0000000902007386 */ /* 0x0041e4000010e900 */
[----:B0-----:R-:W-:Y:S02]  /*8cc0*/  IMAD.WIDE R2, R13, R44, c[0x0][0x168] ;  /* 0x00005a000d027625 */ /* 0x001fe400078e022c */
[----:B------:R-:W2:Y:S08]  /*8cd0*/  LDG.E.SYS R9, [R52] ;  /* 0x0000000034097381 */ /* 0x000eb000001ee900 */
        /* <DEDUP_REMOVED lines=23> */
[--C-:B------:R-:W-:Y:S01]  /*8e50*/  IMAD R11, R43, R10, R46.reuse ;  /* 0x0000000a2b0b7224 */ /* 0x100fe200078e022e */
[----:B---3--:R-:W-:Y:S04]  /*8e60*/  STG.E.SYS [R6], R8 ;  /* 0x0000000806007386 */ /* 0x008fe8000010e900 */
[----:B--2---:R0:W-:Y:S02]  /*8e70*/  STG.E.SYS [R2], R9 ;  /* 0x0000000902007386 */ /* 0x0041e4000010e900 */
[----:B0-----:R-:W-:Y:S02]  /*8e80*/  IMAD.WIDE R2, R11, R44, c[0x0][0x168] ;  /* 0x00005a000b027625 */ /* 0x001fe400078e022c */
[----:B------:R-:W-:-:S04]  /*8e90*/  IMAD R8, R43, 0x1c, R46 ;  /* 0x0000001c2b087824 */ /* 0x000fc800078e022e */
[----:B------:R-:W-:-:S04]  /*8ea0*/  IMAD.WIDE R8, R8, R44, c[0x0][0x168] ;  /* 0x00005a0008087625 */ /* 0x000fc800078e022c */
[----:B------:R-:W2:Y:S06]  /*8eb0*/  LDG.E.SYS R10, [R2] ;  /* 0x00000000020a7381 */ /* 0x000eac00001ee900 */
[----:B------:R0:W3:Y:S01]  /*8ec0*/  LDG.E.SYS R11, [R8] ;  /* 0x00000000080b7381 */ /* 0x0000e200001ee900 */
[----:B------:R-:W-:-:S05]  /*8ed0*/  IADD3 R0, R0, 0x9, RZ ;  /* 0x0000000900007810 */ /* 0x000fca0007ffe0ff */
[--C-:B------:R-:W-:Y:S01]  /*8ee0*/  IMAD R13, R43, R0, R46.reuse ;  /* 0x000000002b0d7224 */ /* 0x100fe200078e022e */
[----:B--2---:R0:W-:Y:S03]  /*8ef0*/  STG.E.SYS [R8], R10 ;  /* 0x0000000a08007386 */ /* 0x0041e6000010e900 */
[----:B0-----:R-:W-:Y:S01]  /*8f00*/  IMAD.WIDE R8, R13, R44, c[0x0][0x168] ;  /* 0x00005a000d087625 */ /* 0x001fe200078e022c */
[----:B---3--:R0:W-:Y:S09]  /*8f10*/  STG.E.SYS [R2], R11 ;  /* 0x0000000b02007386 */ /* 0x0081f2000010e900 */
[----:B------:R-:W2:Y:S01]  /*8f20*/  LDG.E.SYS R10, [R8] ;  /* 0x00000000080a7381 */ /* 0x000ea200001ee900 */
[----:B0-----:R-:W-:-:S04]  /*8f30*/  IMAD R2, R43, 0x1d, R46 ;  /* 0x0000001d2b027824 */ /* 0x001fc800078e022e */
[----:B------:R-:W-:-:S10]  /*8f40*/  IMAD.WIDE R2, R2, R44, c[0x0][0x168] ;  /* 0x00005a0002027625 */ /* 0x000fd400078e022c */
[----:B------:R0:W3:Y:S04]  /*8f50*/  LDG.E.SYS R0, [R2] ;  /* 0x0000000002007381 */ /* 0x0000e800001ee900 */
[----:B--2---:R0:W-:Y:S04]  /*8f60*/  STG.E.SYS [R2], R10 ;  /* 0x0000000a02007386 */ /* 0x0041e8000010e900 */
[----:B0-----:R0:W5:Y:S04]  /*8f70*/  LDL R2, [R1+0x84] ;  /* 0x0000840001027983 */ /* 0x0011680000100800 */
[----:B---3--:R0:W-:Y:S02]  /*8f80*/  STG.E.SYS [R8], R0 ;  /* 0x0000000008007386 */ /* 0x0081e4000010e900 */
.L_x_328:
[----:B0-----:R-:W-:Y:S05]  /*8f90*/  BSYNC B0 ;  /* 0x0000000000007941 */ /* 0x001fea0003800000 */
.L_x_327:
[----:B------:R-:W2:Y:S04]  /*8fa0*/  LDL R0, [R1+0xb0] ;  /* 0x0000b00001007983 */ /* 0x000ea80000100800 */
[----:B------:R-:W3:Y:S04]  /*8fb0*/  LDL R10, [R1+0xdc] ;  /* 0x0000dc00010a7983 */ /* 0x000ee80000100800 */
[----:B------:R-:W4:Y:S04]  /*8fc0*/  LDL R9, [R1+0x108] ;  /* 0x0001080001097983 */ /* 0x000f280000100800 */
[----:B------:R-:W4:Y:S04]  /*8fd0*/  LDL R8, [R1+0x134] ;  /* 0x0001340001087983 */ /* 0x000f280000100800 */
[----:B------:R-:W4:Y:S04]  /*8fe0*/  LDL R3, [R1+0x160] ;  /* 0x0001600001037983 */ /* 0x000f280000100800 */
[----:B------:R-:W4:Y:S01]  /*8ff0*/  LDL R18, [R1+0x18c] ;  /* 0x00018c0001127983 */ /* 0x000f220000100800 */
[C-C-:B------:R-:W-:Y:S01]  /*9000*/  IMAD R12, R43.reuse, 0x22, R46.reuse ;  /* 0x000000222b0c7824 */ /* 0x140fe200078e022e */
[----:B------:R-:W-:Y:S01]  /*9010*/  BSSY B0, `(.L_x_329) ;  /* 0x0000073000007945 */ /* 0x000fe20003800000 */
[----:B------:R-:W-:-:S02]  /*9020*/  IMAD R14, R43, 0x23, R46 ;  /* 0x000000232b0e7824 */ /* 0x000fc400078e022e */
[----:B------:R-:W-:Y:S02]  /*9030*/  IMAD R16, R43, 0x24, R46 ;  /* 0x000000242b107824 */ /* 0x000fe400078e022e */
[-C--:B------:R-:W-:Y:S02]  /*9040*/  IMAD.WIDE R12, R12, R44.reuse, c[0x0][0x168] ;  /* 0x00005a000c0c7625 */ /* 0x080fe400078e022c */
[-C--:B------:R-:W-:Y:S02]  /*9050*/  IMAD.WIDE R14, R14, R44.reuse, c[0x0][0x168] ;  /* 0x00005a000e0e7625 */ /* 0x080fe400078e022c */
[----:B------:R-:W-:Y:S01]  /*9060*/  IMAD.WIDE R16, R16, R44, c[0x0][0x168] ;  /* 0x00005a0010107625 */ /* 0x000fe200078e022c */
[----:B--2--5:R-:W-:-:S04]  /*9070*/  FSETP.GE.FTZ.AND P0, PT, R0, R2, PT ;  /* 0x000000020000720b */ /* 0x024fc80003f16000 */
[----:B------:R-:W-:-:S04]  /*9080*/  FSEL R11, R2, R0, !P0 ;  /* 0x00000000020b7208 */ /* 0x000fc80004000000 */
[----:B---3--:R-:W-:-:S04]  /*9090*/  FSETP.GE.FTZ.AND P1, PT, R10, R11, PT ;  /* 0x0000000b0a00720b */ /* 0x008fc80003f36000 */
[----:B------:R-:W-:Y:S01]  /*90a0*/  FSEL R10, R11, R10, !P1 ;  /* 0x0000000a0b0a7208 */ /* 0x000fe20004800000 */
[----:B------:R-:W-:-:S03]  /*90b0*/  IMAD R11, R43, 0x1f, R46 ;  /* 0x0000001f2b0b7824 */ /* 0x000fc600078e022e */
[----:B----4-:R-:W-:Y:S01]  /*90c0*/  FSETP.GE.FTZ.AND P2, PT, R9, R10, PT ;  /* 0x0000000a0900720b */ /* 0x010fe20003f56000 */
[----:B------:R-:W-:-:S03]  /*90d0*/  IMAD.WIDE R20, R11, R44, c[0x0][0x168] ;  /* 0x00005a000b147625 */ /* 0x000fc600078e022c */
[----:B------:R-:W-:Y:S02]  /*90e0*/  FSEL R9, R10, R9, !P2 ;  /* 0x000000090a097208 */ /* 0x000fe40005000000 */
[----:B------:R-:W-:Y:S02]  /*90f0*/  SEL R10, R44, 0x3, P0 ;  /* 0x000000032c0a7807 */ /* 0x000fe40000000000 */
[----:B------:R-:W-:-:S04]  /*9100*/  FSETP.GE.FTZ.AND P3, PT, R8, R9, PT ;  /* 0x000000090800720b */ /* 0x000fc80003f76000 */
[----:B------:R-:W-:Y:S02]  /*9110*/  FSEL R8, R9, R8, !P3 ;  /* 0x0000000809087208 */ /* 0x000fe40005800000 */
[----:B------:R-:W-:Y:S02]  /*9120*/  SEL R9, R10, 0x5, !P1 ;  /* 0x000000050a097807 */ /* 0x000fe40004800000 */
[----:B------:R-:W-:Y:S02]  /*9130*/  FSETP.GE.FTZ.AND P0, PT, R3, R8, PT ;  /* 0x000000080300720b */ /* 0x000fe40003f16000 */
[----:B------:R-:W-:Y:S02]  /*9140*/  SEL R9, R9, 0x6, !P2 ;  /* 0x0000000609097807 */ /* 0x000fe40005000000 */
[----:B------:R-:W-:Y:S01]  /*9150*/  FSEL R3, R8, R3, !P0 ;  /* 0x0000000308037208 */ /* 0x000fe20004000000 */
[----:B------:R-:W-:Y:S01]  /*9160*/  IMAD R8, R43, 0x1e, R46 ;  /* 0x0000001e2b087824 */ /* 0x000fe200078e022e */
[----:B------:R-:W-:-:S02]  /*9170*/  SEL R9, R9, 0x7, !P3 ;  /* 0x0000000709097807 */ /* 0x000fc40005800000 */
[----:B------:R-:W-:Y:S02]  /*9180*/  FSETP.GE.FTZ.AND P1, PT, R18, R3, PT ;  /* 0x000000031200720b */ /* 0x000fe40003f36000 */
[----:B------:R-:W-:Y:S02]  /*9190*/  SEL R9, R9, 0x8, !P0 ;  /* 0x0000000809097807 */ /* 0x000fe40004000000 */
[----:B------:R-:W-:Y:S02]  /*91a0*/  FSEL R18, R3, R18, !P1 ;  /* 0x0000001203127208 */ /* 0x000fe40004800000 */
[----:B------:R-:W-:Y:S01]  /*91b0*/  SEL R3, R9, 0x9, !P1 ;  /* 0x0000000909037807 */ /* 0x000fe20004800000 */
[----:B------:R-:W-:Y:S01]  /*91c0*/  IMAD.WIDE R8, R8, R44, c[0x0][0x168] ;  /* 0x00005a0008087625 */ /* 0x000fe200078e022c */
[----:B------:R-:W-:Y:S02]  /*91d0*/  LEA R10, R43, R46, 0x5 ;  /* 0x0000002e2b0a7211 */ /* 0x000fe400078e28ff */
[----:B------:R-:W-:-:S03]  /*91e0*/  ISETP.NE.AND P0, PT, R3, 0x3, PT ;  /* 0x000000030300780c */ /* 0x000fc60003f05270 */
[----:B------:R-:W-:-:S09]  /*91f0*/  IMAD.WIDE R10, R10, R44, c[0x0][0x168] ;  /* 0x00005a000a0a7625 */ /* 0x000fd200078e022c */
[----:B------:R-:W-:Y:S05]  /*9200*/  @!P0 BRA `(.L_x_330) ;  /* 0x0000053000008947 */ /* 0x000fea0003800000 */
[----:B------:R-:W-:Y:S01]  /*9210*/  IMAD R0, R3, 0xb, RZ ;  /* 0x0000000b03007824 */ /* 0x000fe200078e02ff */
[----:B------:R-:W2:Y:S04]  /*9220*/  LDG.E.SYS R19, [R8] ;  /* 0x0000000008137381 */ /* 0x000ea800001ee900 */
[----:B------:R-:W-:-:S08]  /*9230*/  LEA R0, R0, R1, 0x2 ;  /* 0x0000000100007211 */ /* 0x000fd000078e10ff */
[----:B------:R0:W-:Y:S04]  /*9240*/  STL [R0], R2 ;  /* 0x0000000200007387 */ /* 0x0001e80000100800 */
[----:B------:R1:W-:Y:S01]  /*9250*/  STL [R1+0x84], R18 ;  /* 0x0000841201007387 */ /* 0x0003e20000100800 */
[----:B0-----:R-:W-:-:S04]  /*9260*/  IMAD R0, R3, 0xa, RZ ;  /* 0x0000000a03007824 */ /* 0x001fc800078e02ff */
[----:B------:R-:W-:-:S04]  /*9270*/  IMAD R2, R43, R0, R46 ;  /* 0x000000002b027224 */ /* 0x000fc800078e022e */
[----:B------:R-:W-:-:S10]  /*9280*/  IMAD.WIDE R2, R2, R44, c[0x0][0x168] ;  /* 0x00005a0002027625 */ /* 0x000fd400078e022c */
[----:B-1----:R-:W3:Y:S04]  /*9290*/  LDG.E.SYS R18, [R2] ;  /* 0x0000000002127381 */ /* 0x002ee800001ee900 */
[----:B---3--:R-:W-:Y:S04]  /*92a0*/  STG.E.SYS [R8], R18 ;  /* 0x0000001208007386 */ /* 0x008fe8000010e900 */
[----:B--2---:R0:W-:Y:S02]  /*92b0*/  STG.E.SYS [R2], R19 ;  /* 0x0000001302007386 */ /* 0x0041e4000010e900 */
[----:B0-----:R-:W-:-:S02]  /*92c0*/  IMAD R2, R43, R0, R43 ;  /* 0x000000002b027224 */ /* 0x001fc400078e022b */
[----:B------:R-:W2:Y:S03]  /*92d0*/  LDG.E.SYS R19, [R20] ;  /* 0x0000000014137381 */ /* 0x000ea600001ee900 */
[----:B------:R-:W-:-:S05]  /*92e0*/  IADD3 R2, R46, R2, RZ ;  /* 0x000000022e027210 */ /* 0x000fca0007ffe0ff */
[----:B------:R-:W-:-:S10]  /*92f0*/  IMAD.WIDE R2, R2, R44, c[0x0][0x168] ;  /* 0x00005a0002027625 */ /* 0x000fd400078e022c */
[----:B------:R-:W3:Y:S04]  /*9300*/  LDG.E.SYS R18, [R2] ;  /* 0x0000000002127381 */ /* 0x000ee800001ee900 */
[----:B---3--:R-:W-:Y:S04]  /*9310*/  STG.E.SYS [R20], R18 ;  /* 0x0000001214007386 */ /* 0x008fe8000010e900 */
[----:B--2---:R0:W-:Y:S02]  /*9320*/  STG.E.SYS [R2], R19 ;  /* 0x0000001302007386 */ /* 0x0041e4000010e900 */
[----:B0-----:R-:W-:-:S02]  /*9330*/  IADD3 R2, R0, 0x2, RZ ;  /* 0x0000000200027810 */ /* 0x001fc40007ffe0ff */
[----:B------:R-:W2:Y:S03]  /*9340*/  LDG.E.SYS R19, [R10] ;  /* 0x000000000a137381 */ /* 0x000ea600001ee900 */
[----:B------:R-:W-:-:S04]  /*9350*/  IMAD R2, R43, R2, R46 ;  /* 0x000000022b027224 */ /* 0x000fc800078e022e */
[----:B------:R-:W-:-:S10]  /*9360*/  IMAD.WIDE R2, R2, R44, c[0x0][0x168] ;  /* 0x00005a0002027625 */ /* 0x000fd400078e022c */
[----:B------:R-:W3:Y:S04]  /*9370*/  LDG.E.SYS R18, [R2] ;  /* 0x0000000002127381 */ /* 0x000ee800001ee900 */
[----:B---3--:R-:W-:Y:S04]  /*9380*/  STG.E.SYS [R10], R18 ;  /* 0x000000120a007386 */ /* 0x008fe8000010e900 */
[----:B--2---:R0:W-:Y:S02]  /*9390*/  STG.E.SYS [R2], R19 ;  /* 0x0000001302007386 */ /* 0x0041e4000010e900 */
[----:B0-----:R-:W-:Y:S01]  /*93a0*/  IADD3 R2, R0, 0x3, RZ ;  /* 0x0000000300027810 */ /* 0x001fe20007ffe0ff */
[----:B------:R-:W-:-:S04]  /*93b0*/  IMAD R18, R43, 0x21, R46 ;  /* 0x000000212b127824 */ /* 0x000fc800078e022e */
[----:B------:R-:W-:Y:S02]  /*93c0*/  IMAD R2, R43, R2, R46 ;  /* 0x000000022b027224 */ /* 0x000fe400078e022e */
[-C--:B------:R-:W-:Y:S02]  /*93d0*/  IMAD.WIDE R18, R18, R44.reuse, c[0x0][0x168] ;  /* 0x00005a0012127625 */ /* 0x080fe400078e022c */
[----:B------:R-:W-:-:S08]  /*93e0*/  IMAD.WIDE R2, R2, R44, c[0x0][0x168] ;  /* 0x00005a0002027625 */ /* 0x000fd000078e022c */
[----:B------:R-:W2:Y:S04]  /*93f0*/  LDG.E.SYS R21, [R18] ;  /* 0x0000000012157381 */ /* 0x000ea800001ee900 */
[----:B------:R-:W3:Y:S04]  /*9400*/  LDG.E.SYS R20, [R2] ;  /* 0x0000000002147381 */ /* 0x000ee800001ee900 */
[----:B---3--:R0:W-:Y:S04]  /*9410*/  STG.E.SYS [R18], R20 ;  /* 0x0000001412007386 */ /* 0x0081e8000010e900 */
[----:B--2---:R1:W-:Y:S04]  /*9420*/  STG.E.SYS [R2], R21 ;  /* 0x0000001502007386 */ /* 0x0043e8000010e900 */
[----:B0-----:R-:W2:Y:S01]  /*9430*/  LDG.E.SYS R19, [R12] ;  /* 0x000000000c137381 */ /* 0x001ea200001ee900 */
[----:B-1----:R-:W-:-:S05]  /*9440*/  IADD3 R2, R0, 0x4, RZ ;  /* 0x0000000400027810 */ /* 0x002fca0007ffe0ff */
[----:B------:R-:W-:-:S04]  /*9450*/  IMAD R2, R43, R2, R46 ;  /* 0x000000022b027224 */ /* 0x000fc800078e022e */
        /* <DEDUP_REMOVED lines=33> */
[----:B------:R-:W3:Y:S01]  /*9670*/  LDG.E.SYS R20, [R2] ;  /* 0x0000000002147381 */ /* 0x000ee200001ee900 */
[----:B------:R-:W-:-:S05]  /*9680*/  IADD3 R0, R0, 0x9, RZ ;  /* 0x0000000900007810 */ /* 0x000fca0007ffe0ff */
[----:B------:R-:W-:Y:S01]  /*9690*/  IMAD R0, R43, R0, R46 ;  /* 0x000000002b007224 */ /* 0x000fe200078e022e */
[----:B---3--:R-:W-:Y:S04]  /*96a0*/  STG.E.SYS [R18], R20 ;  /* 0x0000001412007386 */ /* 0x008fe8000010e900 */
[----:B--2---:R0:W-:Y:S02]  /*96b0*/  STG.E.SYS [R2], R21 ;  /* 0x0000001502007386 */ /* 0x0041e4000010e900 */
[----:B0-----:R-:W-:-:S10]  /*96c0*/  IMAD.WIDE R2, R0, R44, c[0x0][0x168] ;  /* 0x00005a0000027625 */ /* 0x001fd400078e022c */
[----:B------:R-:W2:Y:S01]  /*96d0*/  LDG.E.SYS R0, [R2] ;  /* 0x0000000002007381 */ /* 0x000ea200001ee900 */
[----:B------:R-:W-:-:S04]  /*96e0*/  IMAD R18, R43, 0x27, R46 ;  /* 0x000000272b127824 */ /* 0x000fc800078e022e */
[----:B------:R-:W-:-:S10]  /*96f0*/  IMAD.WIDE R18, R18, R44, c[0x0][0x168] ;  /* 0x00005a0012127625 */ /* 0x000fd400078e022c */
[----:B------:R-:W3:Y:S04]  /*9700*/  LDG.E.SYS R20, [R18] ;  /* 0x0000000012147381 */ /* 0x000ee800001ee900 */
[----:B--2---:R0:W-:Y:S04]  /*9710*/  STG.E.SYS [R18], R0 ;  /* 0x0000000012007386 */ /* 0x0041e8000010e900 */
[----:B0-----:R0:W5:Y:S04]  /*9720*/  LDL R0, [R1+0xb0] ;  /* 0x0000b00001007983 */ /* 0x0011680000100800 */
[----:B---3--:R0:W-:Y:S02]  /*9730*/  STG.E.SYS [R2], R20 ;  /* 0x0000001402007386 */ /* 0x0081e4000010e900 */
.L_x_330:
[----:B------:R-:W-:Y:S05]  /*9740*/  BSYNC B0 ;  /* 0x0000000000007941 */ /* 0x000fea0003800000 */
.L_x_329:
[----:B------:R-:W2:Y:S04]  /*9750*/  LDL R33, [R1+0xdc] ;  /* 0x0000dc0001217983 */ /* 0x000ea80000100800 */
[----:B------:R-:W3:Y:S04]  /*9760*/  LDL R18, [R1+0x108] ;  /* 0x0001080001127983 */ /* 0x000ee80000100800 */
[----:B0-----:R-:W4:Y:S04]  /*9770*/  LDL R3, [R1+0x134] ;  /* 0x0001340001037983 */ /* 0x001f280000100800 */
        /* <DEDUP_REMOVED lines=12> */
[----:B------:R-:W-:Y:S02]  /*9840*/  FSEL R18, R19, R18, !P1 ;  /* 0x0000001213127208 */ /* 0x000fe40004800000 */
[----:B------:R-:W-:Y:S02]  /*9850*/  SEL R19, R44, 0x5, !P0 ;  /* 0x000000052c137807 */ /* 0x000fe40004000000 */
[----:B----4-:R-:W-:-:S04]  /*9860*/  FSETP.GE.FTZ.AND P2, PT, R3, R18, PT ;  /* 0x000000120300720b */ /* 0x010fc80003f56000 */
[----:B------:R-:W-:Y:S02]  /*9870*/  FSEL R3, R18, R3, !P2 ;  /* 0x0000000312037208 */ /* 0x000fe40005000000 */
[----:B------:R-:W-:Y:S02]  /*9880*/  SEL R18, R19, 0x6, !P1 ;  /* 0x0000000613127807 */ /* 0x000fe40004800000 */
[----:B------:R-:W-:Y:S02]  /*9890*/  FSETP.GE.FTZ.AND P0, PT, R2, R3, PT ;  /* 0x000000030200720b */ /* 0x000fe40003f16000 */
[----:B------:R-:W-:Y:S02]  /*98a0*/  SEL R18, R18, 0x7, !P2 ;  /* 0x0000000712127807 */ /* 0x000fe40005000000 */
[----:B------:R-:W-:Y:S02]  /*98b0*/  FSEL R3, R3, R2, !P0 ;  /* 0x0000000203037208 */ /* 0x000fe40004000000 */
[----:B------:R-:W-:Y:S01]  /*98c0*/  SEL R2, R18, 0x8, !P0 ;  /* 0x0000000812027807 */ /* 0x000fe20004000000 */
[----:B------:R-:W-:Y:S01]  /*98d0*/  IMAD R18, R43, 0x28, R46 ;  /* 0x000000282b127824 */ /* 0x000fe200078e022e */
[----:B------:R-:W-:-:S03]  /*98e0*/  FSETP.GE.FTZ.AND P0, PT, R26, R3, PT ;  /* 0x000000031a00720b */ /* 0x000fc60003f16000 */
[----:B------:R-:W-:Y:S01]  /*98f0*/  IMAD.WIDE R18, R18, R44, c[0x0][0x168] ;  /* 0x00005a0012127625 */ /* 0x000fe200078e022c */
[----:B------:R-:W-:Y:S02]  /*9900*/  SEL R2, R2, 0x9, !P0 ;  /* 0x0000000902027807 */ /* 0x000fe40004000000 */
[----:B------:R-:W-:Y:S01]  /*9910*/  FSEL R26, R3, R26, !P0 ;  /* 0x0000001a031a7208 */ /* 0x000fe20004000000 */
[----:B------:R-:W-:Y:S01]  /*9920*/  IMAD R3, R43, 0x29, R46 ;  /* 0x000000292b037824 */ /* 0x000fe200078e022e */
[----:B------:R-:W-:-:S03]  /*9930*/  ISETP.NE.AND P0, PT, R2, 0x4, PT ;  /* 0x000000040200780c */ /* 0x000fc60003f05270 */
[----:B------:R-:W-:-:S09]  /*9940*/  IMAD.WIDE R28, R3, R44, c[0x0][0x168] ;  /* 0x00005a00031c7625 */ /* 0x000fd200078e022c */
[----:B------:R-:W-:Y:S05]  /*9950*/  @!P0 BRA `(.L_x_332) ;  /* 0x0000055000008947 */ /* 0x000fea0003800000 */
[----:B------:R-:W-:Y:S01]  /*9960*/  IMAD R3, R2, 0xb, RZ ;  /* 0x0000000b02037824 */ /* 0x000fe200078e02ff */
[----:B------:R-:W2:Y:S04]  /*9970*/  LDG.E.SYS R27, [R18] ;  /* 0x00000000121b7381 */ /* 0x000ea800001ee900 */
[----:B------:R-:W-:-:S08]  /*9980*/  LEA R3, R3, R1, 0x2 ;  /* 0x0000000103037211 */ /* 0x000fd000078e10ff */
[----:B------:R0:W-:Y:S04]  /*9990*/  STL [R3], R0 ;  /* 0x0000000003007387 */ /* 0x0001e80000100800 */
[----:B------:R1:W-:Y:S04]  /*99a0*/  STL [R1+0xb0], R26 ;  /* 0x0000b01a01007387 */ /* 0x0003e80000100800 */
[----:B------:R3:W5:Y:S01]  /*99b0*/  LDL R33, [R1+0xdc] ;  /* 0x0000dc0001217983 */ /* 0x0007620000100800 */
[----:B0-----:R-:W-:-:S04]  /*99c0*/  IMAD R0, R2, 0xa, RZ ;  /* 0x0000000a02007824 */ /* 0x001fc800078e02ff */
[----:B------:R-:W-:-:S04]  /*99d0*/  IMAD R2, R43, R0, R46 ;  /* 0x000000002b027224 */ /* 0x000fc800078e022e */
[----:B------:R-:W-:-:S10]  /*99e0*/  IMAD.WIDE R2, R2, R44, c[0x0][0x168] ;  /* 0x00005a0002027625 */ /* 0x000fd400078e022c */
[----:B-1----:R-:W4:Y:S04]  /*99f0*/  LDG.E.SYS R26, [R2] ;  /* 0x00000000021a7381 */ /* 0x002f2800001ee900 */
[----:B----4-:R-:W-:Y:S04]  /*9a00*/  STG.E.SYS [R18], R26 ;  /* 0x0000001a12007386 */ /* 0x010fe8000010e900 */
[----:B--2---:R0:W-:Y:S02]  /*9a10*/  STG.E.SYS [R2], R27 ;  /* 0x0000001b02007386 */ /* 0x0041e4000010e900 */
[----:B0-----:R-:W-:-:S02]  /*9a20*/  IMAD R2, R43, R0, R43 ;  /* 0x000000002b027224 */ /* 0x001fc400078e022b */
[----:B------:R-:W2:Y:S03]  /*9a30*/  LDG.E.SYS R27, [R28] ;  /* 0x000000001c1b7381 */ /* 0x000ea600001ee900 */
[----:B------:R-:W-:-:S05]  /*9a40*/  IADD3 R2, R46, R2, RZ ;  /* 0x000000022e027210 */ /* 0x000fca0007ffe0ff */
[----:B------:R-:W-:-:S10]  /*9a50*/  IMAD.WIDE R2, R2, R44, c[0x0][0x168] ;  /* 0x00005a0002027625 */ /* 0x000fd400078e022c */
[----:B------:R-:W4:Y:S04]  /*9a60*/  LDG.E.SYS R26, [R2] ;  /* 0x00000000021a7381 */ /* 0x000f2800001ee900 */
[----:B----4-:R-:W-:Y:S04]  /*9a70*/  STG.E.SYS [R28], R26 ;  /* 0x0000001a1c007386 */ /* 0x010fe8000010e900 */
[----:B--2---:R0:W-:Y:S02]  /*9a80*/  STG.E.SYS [R2], R27 ;  /* 0x0000001b02007386 */ /* 0x0041e4000010e900 */
[----:B0-----:R-:W-:-:S02]  /*9a90*/  IADD3 R2, R0, 0x2, RZ ;  /* 0x0000000200027810 */ /* 0x001fc40007ffe0ff */
[----:B------:R-:W2:Y:S03]  /*9aa0*/  LDG.E.SYS R27, [R20] ;  /* 0x00000000141b7381 */ /* 0x000ea600001ee900 */
[----:B------:R-:W-:-:S04]  /*9ab0*/  IMAD R2, R43, R2, R46 ;  /* 0x000000022b027224 */ /* 0x000fc800078e022e */
        /* <DEDUP_REMOVED lines=11> */
[----:B0-----:R-:W-:Y:S01]  /*9b70*/  IADD3 R2, R0, 0x4, RZ ;  /* 0x0000000400027810 */ /* 0x001fe20007ffe0ff */
[----:B------:R-:W-:-:S04]  /*9b80*/  IMAD R26, R43, 0x2c, R46 ;  /* 0x0000002c2b1a7824 */ /* 0x000fc800078e022e */
[----:B------:R-:W-:Y:S02]  /*9b90*/  IMAD R2, R43, R2, R46 ;  /* 0x000000022b027224 */ /* 0x000fe400078e022e */
[-C--:B------:R-:W-:Y:S02]  /*9ba0*/  IMAD.WIDE R26, R26, R44.reuse, c[0x0][0x168] ;  /* 0x00005a001a1a7625 */ /* 0x080fe400078e022c */
[----:B------:R-:W-:-:S08]  /*9bb0*/  IMAD.WIDE R2, R2, R44, c[0x0][0x168] ;  /* 0x00005a0002027625 */ /* 0x000fd000078e022c */
[----:B------:R-:W2:Y:S04]  /*9bc0*/  LDG.E.SYS R29, [R26] ;  /* 0x000000001a1d7381 */ /* 0x000ea800001ee900 */
[----:B------:R-:W4:Y:S04]  /*9bd0*/  LDG.E.SYS R28, [R2] ;  /* 0x00000000021c7381 */ /* 0x000f2800001ee900 */
[----:B----4-:R0:W-:Y:S04]  /*9be0*/  STG.E.SYS [R26], R28 ;  /* 0x0000001c1a007386 */ /* 0x0101e8000010e900 */
[----:B--2---:R1:W-:Y:S04]  /*9bf0*/  STG.E.SYS [R2], R29 ;  /* 0x0000001d02007386 */ /* 0x0043e8000010e900 */
[----:B0-----:R-:W2:Y:S01]  /*9c00*/  LDG.E.SYS R27, [R24] ;  /* 0x00000000181b7381 */ /* 0x001ea200001ee900 */
[----:B-1----:R-:W-:-:S05]  /*9c10*/  IADD3 R2, R0, 0x5, RZ ;  /* 0x0000000500027810 */ /* 0x002fca0007ffe0ff */
        /* <DEDUP_REMOVED lines=25> */
[----:B------:R-:W-:-:S04]  /*9db0*/  IMAD R2, R43, R2, R46 ;  /* 0x000000022b027224 */ /* 0x000fc800078e022e */
[-C--:B------:R-:W-:Y:S02]  /*9dc0*/  IMAD.WIDE R2, R2, R44.reuse, c[0x0][0x168] ;  /* 0x00005a0002027625 */ /* 0x080fe400078e022c */
[----:B------:R-:W-:-:S08]  /*9dd0*/  IMAD.WIDE R26, R26, R44, c[0x0][0x168] ;  /* 0x00005a001a1a7625 */ /* 0x000fd000078e022c */
[----:B------:R-:W2:Y:S04]  /*9de0*/  LDG.E.SYS R28, [R2] ;  /* 0x00000000021c7381 */ /* 0x000ea800001ee900 */
[----:B------:R-:W4:Y:S01]  /*9df0*/  LDG.E.SYS R29, [R26] ;  /* 0x000000001a1d7381 */ /* 0x000f2200001ee900 */
[----:B------:R-:W-:-:S05]  /*9e00*/  IADD3 R0, R0, 0x9, RZ ;  /* 0x0000000900007810 */ /* 0x000fca0007ffe0ff */
[C-C-:B------:R-:W-:Y:S01]  /*9e10*/  IMAD R0, R43.reuse, R0, R46.reuse ;  /* 0x000000002b007224 */ /* 0x140fe200078e022e */
[----:B--2---:R0:W-:Y:S04]  /*9e20*/  STG.E.SYS [R26], R28 ;  /* 0x0000001c1a007386 */ /* 0x0041e8000010e900 */
[----:B----4-:R1:W-:Y:S01]  /*9e30*/  STG.E.SYS [R2], R29 ;  /* 0x0000001d02007386 */ /* 0x0103e2000010e900 */
[----:B0-----:R-:W-:Y:S02]  /*9e40*/  IMAD R26, R43, 0x31, R46 ;  /* 0x000000312b1a7824 */ /* 0x001fe400078e022e */
[-C--:B-1----:R-:W-:Y:S02]  /*9e50*/  IMAD.WIDE R2, R0, R44.reuse, c[0x0][0x168] ;  /* 0x00005a0000027625 */ /* 0x082fe400078e022c */
[----:B------:R-:W-:-:S08]  /*9e60*/  IMAD.WIDE R26, R26, R44, c[0x0][0x168] ;  /* 0x00005a001a1a7625 */ /* 0x000fd000078e022c */
[----:B------:R-:W2:Y:S04]  /*9e70*/  LDG.E.SYS R28, [R2] ;  /* 0x00000000021c7381 */ /* 0x000ea800001ee900 */
[----:B------:R-:W4:Y:S04]  /*9e80*/  LDG.E.SYS R0, [R26] ;  /* 0x000000001a007381 */ /* 0x000f2800001ee900 */
[----:B--2---:R3:W-:Y:S04]  /*9e90*/  STG.E.SYS [R26], R28 ;  /* 0x0000001c1a007386 */ /* 0x0047e8000010e900 */
[----:B----4-:R3:W-:Y:S02]  /*9ea0*/  STG.E.SYS [R2], R0 ;  /* 0x0000000002007386 */ /* 0x0107e4000010e900 */
.L_x_332:
[----:B------:R-:W-:Y:S05]  /*9eb0*/  BSYNC B0 ;  /* 0x0000000000007941 */ /* 0x000fea0003800000 */
.L_x_331:
[----:B---3--:R-:W2:Y:S04]  /*9ec0*/  LDL R0, [R1+0x108] ;  /* 0x0001080001007983 */ /* 0x008ea80000100800 */
[----:B------:R-:W3:Y:S04]  /*9ed0*/  LDL R26, [R1+0x134] ;  /* 0x00013400011a7983 */ /* 0x000ee80000100800 */
[----:B------:R-:W4:Y:S04]  /*9ee0*/  LDL R3, [R1+0x160] ;  /* 0x0001600001037983 */ /* 0x000f280000100800 */
[----:B------:R-:W4:Y:S01]  /*9ef0*/  LDL R32, [R1+0x18c] ;  /* 0x00018c0001207983 */ /* 0x000f220000100800 */
[----:B------:R-:W-:Y:S01]  /*9f00*/  MOV R27, 0x5 ;  /* 0x00000005001b7802 */ /* 0x000fe20000000f00 */
[C-C-:B------:R-:W-:Y:S01]  /*9f10*/  IMAD R28, R43.reuse, 0x34, R46.reuse ;  /* 0x000000342b1c7824 */ /* 0x140fe200078e022e */
[----:B------:R-:W-:Y:S01]  /*9f20*/  BSSY B0, `(.L_x_333) ;  /* 0x000006d000007945 */ /* 0x000fe20003800000 */
[----:B------:R-:W-:-:S02]  /*9f30*/  IMAD R30, R43, 0x35, R46 ;  /* 0x000000352b1e7824 */ /* 0x000fc400078e022e */
[-C--:B------:R-:W-:Y:S02]  /*9f40*/  IMAD.WIDE R28, R28, R44.reuse, c[0x0][0x168] ;  /* 0x00005a001c1c7625 */ /* 0x080fe400078e022c */
[----:B------:R-:W-:Y:S01]  /*9f50*/  IMAD.WIDE R30, R30, R44, c[0x0][0x168] ;  /* 0x00005a001e1e7625 */ /* 0x000fe200078e022c */
[----:B--2--5:R-:W-:-:S04]  /*9f60*/  FSETP.GE.FTZ.AND P0, PT, R0, R33, PT ;  /* 0x000000210000720b */ /* 0x024fc80003f16000 */
[----:B------:R-:W-:-:S04]  /*9f70*/  FSEL R2, R33, R0, !P0 ;  /* 0x0000000021027208 */ /* 0x000fc80004000000 */
[----:B---3--:R-:W-:-:S04]  /*9f80*/  FSETP.GE.FTZ.AND P1, PT, R26, R2, PT ;  /* 0x000000021a00720b */ /* 0x008fc80003f36000 */
[----:B------:R-:W-:Y:S02]  /*9f90*/  FSEL R26, R2, R26, !P1 ;  /* 0x0000001a021a7208 */ /* 0x000fe40004800000 */
[----:B------:R-:W-:Y:S02]  /*9fa0*/  SEL R2, R27, 0x6, !P0 ;  /* 0x000000061b027807 */ /* 0x000fe40004000000 */
[----:B----4-:R-:W-:Y:S02]  /*9fb0*/  FSETP.GE.FTZ.AND P0, PT, R3, R26, PT ;  /* 0x0000001a0300720b */ /* 0x010fe40003f16000 */
[----:B------:R-:W-:Y:S02]  /*9fc0*/  SEL R2, R2, 0x7, !P1 ;  /* 0x0000000702027807 */ /* 0x000fe40004800000 */
[----:B------:R-:W-:Y:S01]  /*9fd0*/  FSEL R3, R26, R3, !P0 ;  /* 0x000000031a037208 */ /* 0x000fe20004000000 */
[----:B------:R-:W-:Y:S01]  /*9fe0*/  IMAD R26, R43, 0x32, R46 ;  /* 0x000000322b1a7824 */ /* 0x000fe200078e022e */
[----:B------:R-:W-:-:S02]  /*9ff0*/  SEL R2, R2, 0x8, !P0 ;  /* 0x0000000802027807 */ /* 0x000fc40004000000 */
[----:B------:R-:W-:Y:S01]  /*a000*/  FSETP.GE.FTZ.AND P0, PT, R32, R3, PT ;  /* 0x000000032000720b */ /* 0x000fe20003f16000 */
[----:B------:R-:W-:-:S03]  /*a010*/  IMAD.WIDE R26, R26, R44, c[0x0][0x168] ;  /* 0x00005a001a1a7625 */ /* 0x000fc600078e022c */
[----:B------:R-:W-:Y:S02]  /*a020*/  SEL R2, R2, 0x9, !P0 ;  /* 0x0000000902027807 */ /* 0x000fe40004000000 */
[----:B------:R-:W-:Y:S01]  /*a030*/  FSEL R32, R3, R32, !P0 ;  /* 0x0000002003207208 */ /* 0x000fe20004000000 */
[----:B------:R-:W-:Y:S01]  /*a040*/  IMAD R3, R43, 0x33, R46 ;  /* 0x000000332b037824 */ /* 0x000fe200078e022e */
[----:B------:R-:W-:-:S03]  /*a050*/  ISETP.NE.AND P0, PT, R2, 0x5, PT ;  /* 0x000000050200780c */ /* 0x000fc60003f05270 */
[----:B------:R-:W-:-:S09]  /*a060*/  IMAD.WIDE R34, R3, R44, c[0x0][0x168] ;  /* 0x00005a0003227625 */ /* 0x000fd200078e022c */
[----:B------:R-:W-:Y:S05]  /*a070*/  @!P0 BRA `(.L_x_334) ;  /* 0x0000057000008947 */ /* 0x000fea0003800000 */
[----:B------:R-:W-:-:S05]  /*a080*/  IMAD R0, R2, 0xb, RZ ;  /* 0x0000000b02007824 */ /* 0x000fca00078e02ff */
[----:B------:R-:W-:-:S08]  /*a090*/  LEA R0, R0, R1, 0x2 ;  /* 0x0000000100007211 */ /* 0x000fd000078e10ff */
[----:B------:R0:W-:Y:S04]  /*a0a0*/  STL [R0], R33 ;  /* 0x0000002100007387 */ /* 0x0001e80000100800 */
[----:B------:R1:W-:Y:S01]  /*a0b0*/  STL [R1+0xdc], R32 ;  /* 0x0000dc2001007387 */ /* 0x0003e20000100800 */
[----:B0-----:R-:W-:-:S03]  /*a0c0*/  IMAD R0, R2, 0xa, RZ ;  /* 0x0000000a02007824 */ /* 0x001fc600078e02ff */
[----:B------:R-:W2:Y:S01]  /*a0d0*/  LDG.E.SYS R33, [R26] ;  /* 0x000000001a217381 */ /* 0x000ea200001ee900 */
        /* <DEDUP_REMOVED lines=81> */
.L_x_334:
[----:B------:R-:W-:Y:S05]  /*a5f0*/  BSYNC B0 ;  /* 0x0000000000007941 */ /* 0x000fea0003800000 */
.L_x_333:
[----:B------:R-:W2:Y:S04]  /*a600*/  LDL R39, [R1+0x134] ;  /* 0x0001340001277983 */ /* 0x000ea80000100800 */
[----:B0-----:R-:W3:Y:S04]  /*a610*/  LDL R3, [R1+0x160] ;  /* 0x0001600001037983 */ /* 0x001ee80000100800 */
        /* <DEDUP_REMOVED lines=12> */
[----:B------:R-:W-:-:S04]  /*a6e0*/  MOV R2, 0x6 ;  /* 0x0000000600027802 */ /* 0x000fc80000000f00 */
[----:B------:R-:W-:Y:S02]  /*a6f0*/  SEL R2, R2, 0x7, !P0 ;  /* 0x0000000702027807 */ /* 0x000fe40004000000 */
[----:B----4-:R-:W-:Y:S02]  /*a700*/  FSETP.GE.FTZ.AND P0, PT, R36, R3, PT ;  /* 0x000000032400720b */ /* 0x010fe40003f16000 */
[----:B------:R-:W-:Y:S02]  /*a710*/  SEL R2, R2, 0x8, !P1 ;  /* 0x0000000802027807 */ /* 0x000fe40004800000 */
[----:B------:R-:W-:Y:S02]  /*a720*/  FSEL R36, R3, R36, !P0 ;  /* 0x0000002403247208 */ /* 0x000fe40004000000 */
[----:B------:R-:W-:-:S04]  /*a730*/  SEL R2, R2, 0x9, !P0 ;  /* 0x0000000902027807 */ /* 0x000fc80004000000 */
[----:B------:R-:W-:-:S12]  /*a740*/  ISETP.NE.AND P0, PT, R2, 0x6, PT ;  /* 0x000000060200780c */ /* 0x000fd80003f05270 */
        /* <DEDUP_REMOVED lines=35> */
[----:B0-----:R-:W-:-:S02]  /*a980*/  IADD3 R2, R0, 0x4, RZ ;  /* 0x0000000400027810 */ /* 0x001fc40007ffe0ff */
[----:B------:R-:W-:-:S03]  /*a990*/  LEA R36, R43, R46, 0x6 ;  /* 0x0000002e2b247211 */ /* 0x000fc600078e30ff */
        /* <DEDUP_REMOVED lines=36> */
[----:B------:R-:W-:-:S04]  /*abe0*/  IMAD R2, R43, R2, R46 ;  /* 0x000000022b027224 */ /* 0x000fc800078e022e */
[-C--:B------:R-:W-:Y:S02]  /*abf0*/  IMAD.WIDE R2, R2, R44.reuse, c[0x0][0x168] ;  /* 0x00005a0002027625 */ /* 0x080fe400078e022c */
[----:B------:R-:W-:-:S08]  /*ac00*/  IMAD.WIDE R36, R36, R44, c[0x0][0x168] ;  /* 0x00005a0024247625 */ /* 0x000fd000078e022c */
[----:B------:R-:W2:Y:S04]  /*ac10*/  LDG.E.SYS R38, [R2] ;  /* 0x0000000002267381 */ /* 0x000ea800001ee900 */
[----:B------:R-:W3:Y:S01]  /*ac20*/  LDG.E.SYS R39, [R36] ;  /* 0x0000000024277381 */ /* 0x000ee200001ee900 */
[----:B------:R-:W-:-:S05]  /*ac30*/  IADD3 R0, R0, 0x9, RZ ;  /* 0x0000000900007810 */ /* 0x000fca0007ffe0ff */
[C-C-:B------:R-:W-:Y:S01]  /*ac40*/  IMAD R0, R43.reuse, R0, R46.reuse ;  /* 0x000000002b007224 */ /* 0x140fe200078e022e */
[----:B--2---:R0:W-:Y:S04]  /*ac50*/  STG.E.SYS [R36], R38 ;  /* 0x0000002624007386 */ /* 0x0041e8000010e900 */
[----:B---3--:R1:W-:Y:S01]  /*ac60*/  STG.E.SYS [R2], R39 ;  /* 0x0000002702007386 */ /* 0x0083e2000010e900 */
[----:B0-----:R-:W-:Y:S02]  /*ac70*/  IMAD R36, R43, 0x45, R46 ;  /* 0x000000452b247824 */ /* 0x001fe400078e022e */
[-C--:B-1----:R-:W-:Y:S01]  /*ac80*/  IMAD.WIDE R2, R0, R44.reuse, c[0x0][0x168] ;  /* 0x00005a0000027625 */ /* 0x082fe200078e022c */
[----:B------:R0:W5:Y:S01]  /*ac90*/  LDL R39, [R1+0x134] ;  /* 0x0001340001277983 */ /* 0x0001620000100800 */
[----:B------:R-:W-:-:S08]  /*aca0*/  IMAD.WIDE R36, R36, R44, c[0x0][0x168] ;  /* 0x00005a0024247625 */ /* 0x000fd000078e022c */
[----:B------:R-:W2:Y:S04]  /*acb0*/  LDG.E.SYS R38, [R2] ;  /* 0x0000000002267381 */ /* 0x000ea800001ee900 */
[----:B------:R-:W3:Y:S04]  /*acc0*/  LDG.E.SYS R0, [R36] ;  /* 0x0000000024007381 */ /* 0x000ee800001ee900 */
[----:B--2---:R0:W-:Y:S04]  /*acd0*/  STG.E.SYS [R36], R38 ;  /* 0x0000002624007386 */ /* 0x0041e8000010e900 */
[----:B---3--:R0:W-:Y:S02]  /*ace0*/  STG.E.SYS [R2], R0 ;  /* 0x0000000002007386 */ /* 0x0081e4000010e900 */
.L_x_336:
[----:B------:R-:W-:Y:S05]  /*acf0*/  BSYNC B0 ;  /* 0x0000000000007941 */ /* 0x000fea0003800000 */
.L_x_335:
[----:B0-----:R-:W2:Y:S04]  /*ad00*/  LDL R0, [R1+0x160] ;  /* 0x0001600001007983 */ /* 0x001ea80000100800 */
[----:B------:R-:W3:Y:S01]  /*ad10*/  LDL R38, [R1+0x18c] ;  /* 0x00018c0001267983 */ /* 0x000ee20000100800 */
[----:B------:R-:W-:Y:S01]  /*ad20*/  MOV R2, 0x7 ;  /* 0x0000000700027802 */ /* 0x000fe20000000f00 */
[C-C-:B------:R-:W-:Y:S01]  /*ad30*/  IMAD R36, R43.reuse, 0x46, R46.reuse ;  /* 0x000000462b247824 */ /* 0x140fe200078e022e */
[----:B------:R-:W-:Y:S01]  /*ad40*/  BSSY B0, `(.L_x_337) ;  /* 0x0000067000007945 */ /* 0x000fe20003800000 */
[----:B------:R-:W-:-:S02]  /*ad50*/  IMAD R50, R43, 0x47, R46 ;  /* 0x000000472b327824 */ /* 0x000fc400078e022e */
[-C--:B------:R-:W-:Y:S02]  /*ad60*/  IMAD.WIDE R36, R36, R44.reuse, c[0x0][0x168] ;  /* 0x00005a0024247625 */ /* 0x080fe400078e022c */
[----:B------:R-:W-:Y:S01]  /*ad70*/  IMAD.WIDE R50, R50, R44, c[0x0][0x168] ;  /* 0x00005a0032327625 */ /* 0x000fe200078e022c */
[----:B--2--5:R-:W-:-:S04]  /*ad80*/  FSETP.GE.FTZ.AND P0, PT, R0, R39, PT ;  /* 0x000000270000720b */ /* 0x024fc80003f16000 */
[----:B------:R-:W-:Y:S02]  /*ad90*/  FSEL R3, R39, R0, !P0 ;  /* 0x0000000027037208 */ /* 0x000fe40004000000 */
[----:B------:R-:W-:Y:S02]  /*ada0*/  SEL R2, R2, 0x8, !P0 ;  /* 0x0000000802027807 */ /* 0x000fe40004000000 */
[----:B---3--:R-:W-:-:S04]  /*adb0*/  FSETP.GE.FTZ.AND P0, PT, R38, R3, PT ;  /* 0x000000032600720b */ /* 0x008fc80003f16000 */
[----:B------:R-:W-:Y:S02]  /*adc0*/  SEL R2, R2, 0x9, !P0 ;  /* 0x0000000902027807 */ /* 0x000fe40004000000 */
[----:B------:R-:W-:Y:S02]  /*add0*/  FSEL R38, R3, R38, !P0 ;  /* 0x0000002603267208 */ /* 0x000fe40004000000 */
[----:B------:R-:W-:-:S12]  /*ade0*/  ISETP.NE.AND P0, PT, R2, 0x7, PT ;  /* 0x000000070200780c */ /* 0x000fd80003f05270 */
        /* <DEDUP_REMOVED lines=92> */
.L_x_338:
[----:B------:R-:W-:Y:S05]  /*b3b0*/  BSYNC B0 ;  /* 0x0000000000007941 */ /* 0x000fea0003800000 */
.L_x_337:
[----:B0-----:R-:W2:Y:S01]  /*b3c0*/  LDL R2, [R1+0x18c] ;  /* 0x00018c0001027983 */ /* 0x001ea20000100800 */
[----:B------:R-:W-:Y:S01]  /*b3d0*/  IMAD R3, R43, 0x50, R46 ;  /* 0x000000502b037824 */ /* 0x000fe200078e022e */
[----:B------:R-:W-:Y:S01]  /*b3e0*/  BSSY B0, `(.L_x_339) ;  /* 0x0000074000007945 */ /* 0x000fe20003800000 */
[----:B--2--5:R-:W-:-:S04]  /*b3f0*/  FSETP.GE.FTZ.AND P0, PT, R2, R0, PT ;  /* 0x000000000200720b */ /* 0x024fc80003f16000 */
[----:B------:R-:W-:Y:S01]  /*b400*/  FSEL R38, R0, R2, !P0 ;  /* 0x0000000200267208 */ /* 0x000fe20004000000 */
[----:B------:R-:W-:-:S07]  /*b410*/  IMAD.WIDE R2, R3, R44, c[0x0][0x168] ;  /* 0x00005a0003027625 */ /* 0x000fce00078e022c */
[----:B------:R0:W-:Y:S01]  /*b420*/  STL [R1+0x1b8], R38 ;  /* 0x0001b82601007387 */ /* 0x0001e20000100800 */
[----:B------:R-:W-:Y:S05]  /*b430*/  @!P0 BRA `(.L_x_340) ;  /* 0x000006e000008947 */ /* 0x000fea0003800000 */
[----:B------:R-:W-:Y:S01]  /*b440*/  MOV R39, 0x9 ;  /* 0x0000000900277802 */ /* 0x000fe20000000f00 */
[----:B------:R-:W2:Y:S04]  /*b450*/  LDG.E.SYS R40, [R2] ;  /* 0x0000000002287381 */ /* 0x000ea800001ee900 */
[C---:B0-----:R-:W-:Y:S02]  /*b460*/  IMAD R38, R39.reuse, 0xb, RZ ;  /* 0x0000000b27267824 */ /* 0x041fe400078e02ff */
[----:B------:R-:W-:-:S03]  /*b470*/  IMAD R41, R39, 0xa, RZ ;  /* 0x0000000a27297824 */ /* 0x000fc600078e02ff */
[----:B------:R-:W-:-:S08]  /*b480*/  LEA R38, R38, R1, 0x2 ;  /* 0x0000000126267211 */ /* 0x000fd000078e10ff */
[----:B------:R0:W-:Y:S02]  /*b490*/  STL [R38], R0 ;  /* 0x0000000026007387 */ /* 0x0001e40000100800 */
[----:B0-----:R-:W-:-:S04]  /*b4a0*/  IMAD R38, R43, R41, R46 ;  /* 0x000000292b267224 */ /* 0x001fc800078e022e */
[----:B------:R-:W-:-:S10]  /*b4b0*/  IMAD.WIDE R38, R38, R44, c[0x0][0x168] ;  /* 0x00005a0026267625 */ /* 0x000fd400078e022c */
[----:B------:R-:W3:Y:S04]  /*b4c0*/  LDG.E.SYS R0, [R38] ;  /* 0x0000000026007381 */ /* 0x000ee800001ee900 */
[----:B---3--:R-:W-:Y:S04]  /*b4d0*/  STG.E.SYS [R2], R0 ;  /* 0x0000000002007386 */ /* 0x008fe8000010e900 */
[----:B--2---:R0:W-:Y:S02]  /*b4e0*/  STG.E.SYS [R38], R40 ;  /* 0x0000002826007386 */ /* 0x0041e4000010e900 */
[----:B0-----:R-:W-:-:S05]  /*b4f0*/  IMAD R38, R43, R41, R43 ;  /* 0x000000292b267224 */ /* 0x001fca00078e022b */
[----:B------:R-:W-:-:S05]  /*b500*/  IADD3 R38, R46, R38, RZ ;  /* 0x000000262e267210 */ /* 0x000fca0007ffe0ff */
[----:B------:R-:W-:Y:S02]  /*b510*/  IMAD.WIDE R38, R38, R44, c[0x0][0x168] ;  /* 0x00005a0026267625 */ /* 0x000fe400078e022c */
[----:B------:R-:W-:-:S04]  /*b520*/  IMAD R40, R43, 0x51, R46 ;  /* 0x000000512b287824 */ /* 0x000fc800078e022e */
[----:B------:R-:W-:-:S04]  /*b530*/  IMAD.WIDE R40, R40, R44, c[0x0][0x168] ;  /* 0x00005a0028287625 */ /* 0x000fc800078e022c */
[----:B------:R-:W2:Y:S06]  /*b540*/  LDG.E.SYS R0, [R38] ;  /* 0x0000000026007381 */ /* 0x000eac00001ee900 */
[----:B------:R0:W3:Y:S04]  /*b550*/  LDG.E.SYS R42, [R40] ;  /* 0x00000000282a7381 */ /* 0x0000e800001ee900 */
[----:B--2---:R0:W-:Y:S02]  /*b560*/  STG.E.SYS [R40], R0 ;  /* 0x0000000028007386 */ /* 0x0041e4000010e900 */
[----:B0-----:R-:W-:-:S02]  /*b570*/  MOV R41, 0x9 ;  /* 0x0000000900297802 */ /* 0x001fc40000000f00 */
[----:B---3--:R0:W-:Y:S03]  /*b580*/  STG.E.SYS [R38], R42 ;  /* 0x0000002a26007386 */ /* 0x0081e6000010e900 */
[----:B------:R-:W-:-:S05]  /*b590*/  IMAD R41, R41, 0xa, RZ ;  /* 0x0000000a29297824 */ /* 0x000fca00078e02ff */
[----:B0-----:R-:W-:-:S05]  /*b5a0*/  IADD3 R38, R41, 0x2, RZ ;  /* 0x0000000229267810 */ /* 0x001fca0007ffe0ff */
[----:B------:R-:W-:-:S04]  /*b5b0*/  IMAD R38, R43, R38, R46 ;  /* 0x000000262b267224 */ /* 0x000fc800078e022e */
        /* <DEDUP_REMOVED lines=77> */
[----:B------:R-:W-:-:S10]  /*ba90*/  IMAD.WIDE R38, R38, R44, c[0x0][0x168] ;  /* 0x00005a0026267625 */ /* 0x000fd400078e022c */
[----:B------:R-:W2:Y:S01]  /*baa0*/  LDG.E.SYS R0, [R38] ;  /* 0x0000000026007381 */ /* 0x000ea200001ee900 */
[----:B------:R-:W-:-:S04]  /*bab0*/  IMAD R40, R43, 0x59, R46 ;  /* 0x000000592b287824 */ /* 0x000fc800078e022e */
[----:B------:R-:W-:-:S10]  /*bac0*/  IMAD.WIDE R40, R40, R44, c[0x0][0x168] ;  /* 0x00005a0028287625 */ /* 0x000fd400078e022c */
[----:B------:R-:W3:Y:S04]  /*bad0*/  LDG.E.SYS R42, [R40] ;  /* 0x00000000282a7381 */ /* 0x000ee800001ee900 */
[----:B--2---:R0:W-:Y:S04]  /*bae0*/  STG.E.SYS [R40], R0 ;  /* 0x0000000028007386 */ /* 0x0041e8000010e900 */
[----:B0-----:R-:W2:Y:S04]  /*baf0*/  LDL.LU R0, [R1+0x1b8] ;  /* 0x0001b80001007983 */ /* 0x001ea80000300800 */
[----:B---3--:R0:W-:Y:S04]  /*bb00*/  STG.E.SYS [R38], R42 ;  /* 0x0000002a26007386 */ /* 0x0081e8000010e900 */
[----:B--2---:R0:W-:Y:S02]  /*bb10*/  STL [R1+0x160], R0 ;  /* 0x0001600001007387 */ /* 0x0041e40000100800 */
.L_x_340:
[----:B------:R-:W-:Y:S05]  /*bb20*/  BSYNC B0 ;  /* 0x0000000000007941 */ /* 0x000fea0003800000 */
.L_x_339:
[----:B------:R-:W2:Y:S04]  /*bb30*/  LDL.LU R40, [R1+0x218] ;  /* 0x0002180001287983 */ /* 0x000ea80000300800 */
[----:B0-----:R-:W2:Y:S04]  /*bb40*/  LDL.LU R38, [R1+0x220] ;  /* 0x0002200001267983 */ /* 0x001ea80000300800 */
[----:B------:R-:W3:Y:S01]  /*bb50*/  LDL.LU R39, [R1+0x210] ;  /* 0x0002100001277983 */ /* 0x000ee20000300800 */
[----:B------:R-:W-:Y:S01]  /*bb60*/  FSETP.LEU.FTZ.AND P0, PT, RZ, c[0x0][0x1a4], PT ;  /* 0x00006900ff007a0b */ /* 0x000fe20003f1b000 */
[----:B------:R-:W-:Y:S01]  /*bb70*/  BSSY B0, `(.L_x_341) ;  /* 0x0000042000007945 */ /* 0x000fe20003800000 */
[----:B--2---:R-:W-:-:S05]  /*bb80*/  IADD3 R38, -R38, R40, RZ ;  /* 0x0000002826267210 */ /* 0x004fca0007ffe1ff */
[----:B---3--:R-:W-:Y:S02]  /*bb90*/  IMAD R40, R39, R38, RZ ;  /* 0x0000002627287224 */ /* 0x008fe400078e02ff */
[----:B------:R-:W-:Y:S02]  /*bba0*/  IMAD.WIDE R38, R46, R44, c[0x0][0x170] ;  /* 0x00005c002e267625 */ /* 0x000fe400078e022c */
[----:B------:R-:W-:-:S05]  /*bbb0*/  IMAD.HI R40, R40, 0x55555556, RZ ;  /* 0x5555555628287827 */ /* 0x000fca00078e02ff */
[----:B------:R-:W-:-:S03]  /*bbc0*/  LEA.HI R42, R40, R40, RZ, 0x1 ;  /* 0x00000028282a7211 */ /* 0x000fc600078f08ff */
[----:B------:R0:W-:Y:S01]  /*bbd0*/  STG.E.SYS [R38], RZ ;  /* 0x000000ff26007386 */ /* 0x0001e2000010e900 */
[----:B------:R-:W-:Y:S01]  /*bbe0*/  IMNMX R42, R42, 0xa, PT ;  /* 0x0000000a2a2a7817 */ /* 0x000fe20003800200 */
[----:B------:R-:W-:Y:S07]  /*bbf0*/  @!P0 BRA `(.L_x_342) ;  /* 0x0000015000008947 */ /* 0x000fee0003800000 */
[----:B------:R-:W-:Y:S01]  /*bc00*/  ISETP.GE.AND P0, PT, R42, 0x1, PT ;  /* 0x000000012a00780c */ /* 0x000fe20003f06270 */
[----:B------:R-:W-:Y:S11]  /*bc10*/  BSSY B1, `(.L_x_343) ;  /* 0x0000012000017945 */ /* 0x000ff60003800000 */
[----:B------:R-:W-:Y:S05]  /*bc20*/  @!P0 BRA `(.L_x_344) ;  /* 0x0000010000008947 */ /* 0x000fea0003800000 */
[----:B------:R-:W-:-:S08]  /*bc30*/  MOV R0, RZ ;  /* 0x000000ff00007202 */ /* 0x000fd00000000f00 */
.L_x_347:
[----:B------:R-:W-:Y:S01]  /*bc40*/  ISETP.GE.AND P0, PT, R0, 0x2, PT ;  /* 0x000000020000780c */ /* 0x000fe20003f06270 */
[----:B------:R-:W-:Y:S11]  /*bc50*/  BSSY B2, `(.L_x_345) ;  /* 0x0000009000027945 */ /* 0x000ff60003800000 */
[----:B-1----:R-:W-:Y:S05]  /*bc60*/  @!P0 BRA `(.L_x_346) ;  /* 0x0000007000008947 */ /* 0x002fea0003800000 */
[----:B------:R-:W-:-:S05]  /*bc70*/  IMAD R40, R0, 0xb, RZ ;  /* 0x0000000b00287824 */ /* 0x000fca00078e02ff */
[----:B------:R-:W-:-:S08]  /*bc80*/  LEA R40, R40, R1, 0x2 ;  /* 0x0000000128287211 */ /* 0x000fd000078e10ff */
[----:B------:R-:W2:Y:S02]  /*bc90*/  LDL R40, [R40] ;  /* 0x0000000028287983 */ /* 0x000ea40000100800 */
[----:B--2---:R-:W1:Y:S02]  /*bca0*/  MUFU.SQRT R40, R40 ;  /* 0x0000002800287308 */ /* 0x004e640000002000 */
[----:B-1----:R-:W-:-:S12]  /*bcb0*/  FSETP.GEU.FTZ.AND P0, PT, R40, c[0x0][0x1a4], PT ;  /* 0x0000690028007a0b */ /* 0x002fd80003f1e000 */
[----:B------:R-:W-:Y:S01]  /*bcc0*/  @!P0 BREAK B2 ;  /* 0x0000000000028942 */ /* 0x000fe20003800000 */
[----:B------:R-:W-:Y:S05]  /*bcd0*/  @!P0 BRA `(.L_x_344) ;  /* 0x0000005000008947 */ /* 0x000fea0003800000 */
.L_x_346:
[----:B------:R-:W-:Y:S05]  /*bce0*/  BSYNC B2 ;  /* 0x0000000000027941 */ /* 0x000fea0003800000 */
.L_x_345:
[----:B------:R-:W-:-:S04]  /*bcf0*/  IADD3 R0, R0, 0x1, RZ ;  /* 0x0000000100007810 */ /* 0x000fc80007ffe0ff */
[----:B------:R-:W-:-:S04]  /*bd00*/  ISETP.GE.AND P0, PT, R0, R42, PT ;  /* 0x0000002a0000720c */ /* 0x000fc80003f06270 */
[----:B------:R1:W-:Y:S08]  /*bd10*/  STG.E.SYS [R38], R0 ;  /* 0x0000000026007386 */ /* 0x0003f0000010e900 */
[----:B------:R-:W-:Y:S05]  /*bd20*/  @!P0 BRA `(.L_x_347) ;  /* 0xffffff1000008947 */ /* 0x000fea000383ffff */
.L_x_344:
[----:B------:R-:W-:Y:S05]  /*bd30*/  BSYNC B1 ;  /* 0x0000000000017941 */ /* 0x000fea0003800000 */
.L_x_343:
[----:B------:R-:W-:Y:S05]  /*bd40*/  BRA `(.L_x_348) ;  /* 0x0000024000007947 */ /* 0x000fea0003800000 */
.L_x_342:
[----:B------:R-:W2:Y:S04]  /*bd50*/  LDL R41, [R1] ;  /* 0x0000000001297983 */ /* 0x000ea80000100800 */
[----:B------:R-:W3:Y:S01]  /*bd60*/  LDL R40, [R1+0x2c] ;  /* 0x00002c0001287983 */ /* 0x000ee20000100800 */
[----:B--2---:R-:W-:-:S04]  /*bd70*/  FADD.FTZ R41, RZ, R41 ;  /* 0x00000029ff297221 */ /* 0x004fc80000010000 */
[----:B---3--:R-:W-:-:S04]  /*bd80*/  FADD.FTZ R40, R41, R40 ;  /* 0x0000002829287221 */ /* 0x008fc80000010000 */
[----:B------:R-:W2:Y:S02]  /*bd90*/  LDL R41, [R1+0x58] ;  /* 0x0000580001297983 */ /* 0x000ea40000100800 */
[----:B--2---:R-:W-:Y:S02]  /*bda0*/  FADD.FTZ R40, R40, R41 ;  /* 0x0000002928287221 */ /* 0x004fe40000010000 */
[----:B------:R-:W2:Y:S02]  /*bdb0*/  LDL R41, [R1+0x84] ;  /* 0x0000840001297983 */ /* 0x000ea40000100800 */
[----:B--2---:R-:W-:Y:S02]  /*bdc0*/  FADD.FTZ R40, R40, R41 ;  /* 0x0000002928287221 */ /* 0x004fe40000010000 */
[----:B------:R-:W2:Y:S02]  /*bdd0*/  LDL R41, [R1+0xb0] ;  /* 0x0000b00001297983 */ /* 0x000ea40000100800 */
[----:B--2---:R-:W-:-:S02]  /*bde0*/  FADD.FTZ R40, R40, R41 ;  /* 0x0000002928287221 */ /* 0x004fc40000010000 */
[----:B------:R-:W2:Y:S02]  /*bdf0*/  LDL R41, [R1+0xdc] ;  /* 0x0000dc0001297983 */ /* 0x000ea40000100800 */
[----:B--2---:R-:W-:Y:S02]  /*be00*/  FADD.FTZ R40, R40, R41 ;  /* 0x0000002928287221 */ /* 0x004fe40000010000 */
[----:B------:R-:W2:Y:S02]  /*be10*/  LDL R41, [R1+0x108] ;  /* 0x0001080001297983 */ /* 0x000ea40000100800 */
[----:B--2---:R-:W-:Y:S02]  /*be20*/  FADD.FTZ R40, R40, R41 ;  /* 0x0000002928287221 */ /* 0x004fe40000010000 */
[----:B------:R-:W2:Y:S02]  /*be30*/  LDL R41, [R1+0x134] ;  /* 0x0001340001297983 */ /* 0x000ea40000100800 */
[----:B--2---:R-:W-:-:S04]  /*be40*/  FADD.FTZ R40, R40, R41 ;  /* 0x0000002928287221 */ /* 0x004fc80000010000 */
[----:B------:R-:W-:Y:S02]  /*be50*/  FADD.FTZ R40, R40, R0 ;  /* 0x0000000028287221 */ /* 0x000fe40000010000 */
[----:B------:R-:W2:Y:S01]  /*be60*/  LDL R0, [R1+0x18c] ;  /* 0x00018c0001007983 */ /* 0x000ea20000100800 */
[----:B------:R-:W-:Y:S01]  /*be70*/  ISETP.GE.AND P0, PT, R42, 0x1, PT ;  /* 0x000000012a00780c */ /* 0x000fe20003f06270 */
[----:B--2---:R-:W-:Y:S01]  /*be80*/  FADD.FTZ R0, R40, R0 ;  /* 0x0000000028007221 */ /* 0x004fe20000010000 */
[----:B------:R-:W-:-:S05]  /*be90*/  MOV R40, c[0x0][0x1a4] ;  /* 0x0000690000287a02 */ /* 0x000fca0000000f00 */
[----:B------:R-:W-:-:S04]  /*bea0*/  FADD.FTZ R40, R40, 1 ;  /* 0x3f80000028287421 */ /* 0x000fc80000010000 */
[----:B------:R-:W-:Y:S01]  /*beb0*/  FMUL.FTZ R0, R0, R40 ;  /* 0x0000002800007220 */ /* 0x000fe20000410000 */
[----:B------:R-:W-:Y:S07]  /*bec0*/  @!P0 BRA `(.L_x_348) ;  /* 0x000000c000008947 */ /* 0x000fee0003800000 */
[----:B------:R-:W-:-:S08]  /*bed0*/  CS2R R40, SRZ ;  /* 0x0000000000287805 */ /* 0x000fd0000001ff00 */
.L_x_349:
[----:B------:R-:W-:Y:S02]  /*bee0*/  FSETP.GE.FTZ.AND P0, PT, R41, R0, PT ;  /* 0x000000002900720b */ /* 0x000fe40003f16000 */
[----:B------:R-:W-:-:S12]  /*bef0*/  ISETP.GT.AND P1, PT, R40, 0x1, PT ;  /* 0x000000012800780c */ /* 0x000fd80003f24270 */
[----:B------:R-:W-:Y:S05]  /*bf00*/  @P0 BRA P1, `(.L_x_348) ;  /* 0x0000008000000947 */ /* 0x000fea0000800000 */
[----:B------:R-:W-:-:S05]  /*bf10*/  IMAD R44, R40, 0xb, RZ ;  /* 0x0000000b282c7824 */ /* 0x000fca00078e02ff */
[----:B------:R-:W-:-:S08]  /*bf20*/  LEA R44, R44, R1, 0x2 ;  /* 0x000000012c2c7211 */ /* 0x000fd000078e10ff */
[----:B------:R-:W2:Y:S01]  /*bf30*/  LDL R44, [R44] ;  /* 0x000000002c2c7983 */ /* 0x000ea20000100800 */
[----:B------:R-:W-:-:S04]  /*bf40*/  IADD3 R40, R40, 0x1, RZ ;  /* 0x0000000128287810 */ /* 0x000fc80007ffe0ff */
[----:B------:R-:W-:-:S04]  /*bf50*/  ISETP.GE.AND P0, PT, R40, R42, PT ;  /* 0x0000002a2800720c */ /* 0x000fc80003f06270 */
[----:B------:R1:W-:Y:S01]  /*bf60*/  STG.E.SYS [R38], R40 ;  /* 0x0000002826007386 */ /* 0x0003e2000010e900 */
[----:B--2---:R-:W-:-:S07]  /*bf70*/  FADD.FTZ R41, R44, R41 ;  /* 0x000000292c297221 */ /* 0x004fce0000010000 */
[----:B-1----:R-:W-:Y:S05]  /*bf80*/  @!P0 BRA `(.L_x_349) ;  /* 0xffffff5000008947 */ /* 0x002fea000383ffff */
.L_x_348:
[----:B------:R-:W-:Y:S05]  /*bf90*/  BSYNC B0 ;  /* 0x0000000000007941 */ /* 0x000fea0003800000 */
.L_x_341:
[----:B-1----:R-:W2:Y:S04]  /*bfa0*/  LDG.E.SYS R0, [R60] ;  /* 0x000000003c007381 */ /* 0x002ea800001ee900 */
[----:B------:R1:W-:Y:S04]  /*bfb0*/  STL.64 [R1+0x238], R2 ;  /* 0x0002380201007387 */ /* 0x0003e80000100a00 */
[----:B------:R-:W3:Y:S04]  /*bfc0*/  LDG.E.SYS R40, [R58] ;  /* 0x000000003a287381 */ /* 0x000ee800001ee900 */
[----:B------:R4:W-:Y:S04]  /*bfd0*/  STL.64 [R1+0x240], R6 ;  /* 0x0002400601007387 */ /* 0x0009e80000100a00 */
[----:B-1----:R-:W5:Y:S04]  /*bfe0*/  LDL.LU.64 R2, [R1+0x1a0] ;  /* 0x0001a00001027983 */ /* 0x002f680000300a00 */
[----:B----4-:R-:W4:Y:S04]  /*bff0*/  LDL.LU.64 R6, [R1+0x198] ;  /* 0x0001980001067983 */ /* 0x010f280000300a00 */
[----:B--2---:R5:W-:Y:S04]  /*c000*/  STG.E.SYS [R58], R0 ;  /* 0x000000003a007386 */ /* 0x004be8000010e900 */
[----:B---3--:R4:W-:Y:S04]  /*c010*/  STG.E.SYS [R60], R40 ;  /* 0x000000283c007386 */ /* 0x0089e8000010e900 */
[----:B-----5:R-:W2:Y:S04]  /*c020*/  LDG.E.SYS R0, [R2] ;  /* 0x0000000002007381 */ /* 0x020ea800001ee900 */
[----:B----4-:R-:W3:Y:S01]  /*c030*/  LDG.E.SYS R40, [R6] ;  /* 0x0000000006287381 */ /* 0x010ee200001ee900 */
[----:B------:R-:W-:Y:S01]  /*c040*/  MOV R41, 0x4 ;  /* 0x0000000400297802 */ /* 0x000fe20000000f00 */
[C-C-:B------:R-:W-:Y:S01]  /*c050*/  IMAD R58, R43.reuse, 0xc, R46.reuse ;  /* 0x0000000c2b3a7824 */ /* 0x140fe200078e022e */
[----:B------:R-:W-:Y:S01]  /*c060*/  MOV R42, 0x4 ;  /* 0x00000004002a7802 */ /* 0x000fe20000000f00 */
[----:B------:R-:W-:-:S02]  /*c070*/  IMAD R60, R43, 0x15, R46 ;  /* 0x000000152b3c7824 */ /* 0x000fc400078e022e */
[----:B------:R-:W-:Y:S02]  /*c080*/  IMAD.WIDE R58, R58, R41, c[0x0][0x168] ;  /* 0x00005a003a3a7625 */ /* 0x000fe400078e0229 */
[----:B------:R-:W-:Y:S01]  /*c090*/  IMAD.WIDE R60, R60, R42, c[0x0][0x168] ;  /* 0x00005a003c3c7625 */ /* 0x000fe200078e022a */
[----:B------:R1:W-:Y:S04]  /*c0a0*/  STL.64 [R1+0x230], R38 ;  /* 0x0002302601007387 */ /* 0x0003e80000100a00 */
[----:B01----:R-:W4:Y:S04]  /*c0b0*/  LDL.LU.64 R38, [R1+0x1c0] ;  /* 0x0001c00001267983 */ /* 0x003f280000300a00 */
[----:B--2---:R0:W-:Y:S04]  /*c0c0*/  STG.E.SYS [R6], R0 ;  /* 0x0000000006007386 */ /* 0x0041e8000010e900 */
[----:B---3--:R1:W-:Y:S04]  /*c0d0*/  STG.E.SYS [R2], R40 ;  /* 0x0000002802007386 */ /* 0x0083e8000010e900 */
[----:B0-----:R-:W2:Y:S01]  /*c0e0*/  LDG.E.SYS R0, [R58] ;  /* 0x000000003a007381 */ /* 0x001ea200001ee900 */
[----:B------:R-:W-:-:S03]  /*c0f0*/  MOV R44, 0x4 ;  /* 0x00000004002c7802 */ /* 0x000fc60000000f00 */
[----:B------:R-:W3:Y:S04]  /*c100*/  LDL.LU.64 R6, [R1+0x240] ;  /* 0x0002400001067983 */ /* 0x000ee80000300a00 */
[----:B-1----:R-:W5:Y:S04]  /*c110*/  LDG.E.SYS R40, [R60] ;  /* 0x000000003c287381 */ /* 0x002f6800001ee900 */
[----:B------:R-:W3:Y:S04]  /*c120*/  LDL.LU.64 R2, [R1+0x238] ;  /* 0x0002380001027983 */ /* 0x000ee80000300a00 */
[----:B--2---:R4:W-:Y:S04]  /*c130*/  STG.E.SYS [R60], R0 ;  /* 0x000000003c007386 */ /* 0x0049e8000010e900 */
[----:B-----5:R0:W-:Y:S04]  /*c140*/  STG.E.SYS [R58], R40 ;  /* 0x000000283a007386 */ /* 0x0201e8000010e900 */
[----:B----4-:R-:W2:Y:S04]  /*c150*/  LDG.E.SYS R0, [R38] ;  /* 0x0000000026007381 */ /* 0x010ea800001ee900 */
[----:B0-----:R-:W4:Y:S01]  /*c160*/  LDG.E.SYS R40, [R8] ;  /* 0x0000000008287381 */ /* 0x001f2200001ee900 */
[----:B------:R-:W-:-:S02]  /*c170*/  IMAD R58, R43, 0xd, R46 ;  /* 0x0000000d2b3a7824 */ /* 0x000fc400078e022e */
[----:B------:R-:W-:Y:S02]  /*c180*/  IMAD R60, R43, 0x1f, R46 ;  /* 0x0000001f2b3c7824 */ /* 0x000fe400078e022e */
[----:B------:R-:W-:Y:S02]  /*c190*/  IMAD.WIDE R58, R58, R41, c[0x0][0x168] ;  /* 0x00005a003a3a7625 */ /* 0x000fe400078e0229 */
[----:B------:R-:W-:Y:S01]  /*c1a0*/  IMAD.WIDE R60, R60, R42, c[0x0][0x168] ;  /* 0x00005a003c3c7625 */ /* 0x000fe200078e022a */
[----:B--2---:R0:W-:Y:S04]  /*c1b0*/  STG.E.SYS [R8], R0 ;  /* 0x0000000008007386 */ /* 0x0041e8000010e900 */
[----:B----4-:R1:W-:Y:S04]  /*c1c0*/  STG.E.SYS [R38], R40 ;  /* 0x0000002826007386 */ /* 0x0103e8000010e900 */
[----:B0-----:R-:W2:Y:S04]  /*c1d0*/  LDG.E.SYS R0, [R58] ;  /* 0x000000003a007381 */ /* 0x001ea800001ee900 */
[----:B------:R-:W4:Y:S01]  /*c1e0*/  LDG.E.SYS R8, [R60] ;  /* 0x000000003c087381 */ /* 0x000f2200001ee900 */
[----:B-1----:R-:W-:-:S03]  /*c1f0*/  MOV R40, 0x4 ;  /* 0x0000000400287802 */ /* 0x002fc60000000f00 */
[----:B------:R-:W5:Y:S04]  /*c200*/  LDL.LU.64 R38, [R1+0x230] ;  /* 0x0002300001267983 */ /* 0x000f680000300a00 */
[----:B--2---:R0:W-:Y:S04]  /*c210*/  STG.E.SYS [R60], R0 ;  /* 0x000000003c007386 */ /* 0x0041e8000010e900 */
[----:B----4-:R1:W-:Y:S04]  /*c220*/  STG.E.SYS [R58], R8 ;  /* 0x000000083a007386 */ /* 0x0103e8000010e900 */
[----:B0-----:R-:W2:Y:S04]  /*c230*/  LDG.E.SYS R0, [R54] ;  /* 0x0000000036007381 */ /* 0x001ea800001ee900 */
[----:B-1----:R0:W4:Y:S04]  /*c240*/  LDG.E.SYS R8, [R10] ;  /* 0x000000000a087381 */ /* 0x00212800001ee900 */
[----:B--2---:R0:W-:Y:S02]  /*c250*/  STG.E.SYS [R10], R0 ;  /* 0x000000000a007386 */ /* 0x0041e4000010e900 */
[----:B0-----:R-:W-:-:S05]  /*c260*/  LEA R10, R43, R46, 0x2 ;  /* 0x0000002e2b0a7211 */ /* 0x001fca00078e10ff */
[----:B------:R-:W-:Y:S01]  /*c270*/  IMAD.WIDE R10, R10, R40, c[0x0][0x168] ;  /* 0x00005a000a0a7625 */ /* 0x000fe200078e0228 */
[----:B----4-:R0:W-:Y:S09]  /*c280*/  STG.E.SYS [R54], R8 ;  /* 0x0000000836007386 */ /* 0x0101f2000010e900 */
[----:B------:R-:W2:Y:S04]  /*c290*/  LDG.E.SYS R0, [R10] ;  /* 0x000000000a007381 */ /* 0x000ea800001ee900 */
[----:B0-----:R-:W4:Y:S01]  /*c2a0*/  LDG.E.SYS R8, [R18] ;  /* 0x0000000012087381 */ /* 0x001f2200001ee900 */
[C-C-:B------:R-:W-:Y:S01]  /*c2b0*/  IMAD R58, R43.reuse, 0xe, R46.reuse ;  /* 0x0000000e2b3a7824 */ /* 0x140fe200078e022e */
[----:B------:R-:W-:Y:S01]  /*c2c0*/  MOV R9, 0x4 ;  /* 0x0000000400097802 */ /* 0x000fe20000000f00 */
[----:B------:R-:W-:-:S02]  /*c2d0*/  IMAD R60, R43, 0x29, R46 ;  /* 0x000000292b3c7824 */ /* 0x000fc400078e022e */
[----:B------:R-:W-:Y:S02]  /*c2e0*/  IMAD.WIDE R58, R58, R41, c[0x0][0x168] ;  /* 0x00005a003a3a7625 */ /* 0x000fe400078e0229 */
[----:B------:R-:W-:Y:S01]  /*c2f0*/  IMAD.WIDE R60, R60, R9, c[0x0][0x168] ;  /* 0x00005a003c3c7625 */ /* 0x000fe200078e0209 */
[----:B--2---:R0:W-:Y:S04]  /*c300*/  STG.E.SYS [R18], R0 ;  /* 0x0000000012007386 */ /* 0x0041e8000010e900 */
[----:B----4-:R1:W-:Y:S04]  /*c310*/  STG.E.SYS [R10], R8 ;  /* 0x000000080a007386 */ /* 0x0103e8000010e900 */
[----:B0-----:R-:W2:Y:S04]  /*c320*/  LDG.E.SYS R0, [R58] ;  /* 0x000000003a007381 */ /* 0x001ea800001ee900 */
[----:B-1----:R-:W4:Y:S04]  /*c330*/  LDG.E.SYS R8, [R60] ;  /* 0x000000003c087381 */ /* 0x002f2800001ee900 */
[----:B--2---:R0:W-:Y:S04]  /*c340*/  STG.E.SYS [R60], R0 ;  /* 0x000000003c007386 */ /* 0x0041e8000010e900 */
[----:B----4-:R1:W-:Y:S04]  /*c350*/  STG.E.SYS [R58], R8 ;  /* 0x000000083a007386 */ /* 0x0103e8000010e900 */
[----:B0-----:R-:W2:Y:S04]  /*c360*/  LDG.E.SYS R0, [R52] ;  /* 0x0000000034007381 */ /* 0x001ea800001ee900 */
[----:B-1----:R-:W4:Y:S01]  /*c370*/  LDG.E.SYS R8, [R20] ;  /* 0x0000000014087381 */ /* 0x002f2200001ee900 */
[----:B------:R-:W-:-:S03]  /*c380*/  IMAD R58, R43, 0x5, R46 ;  /* 0x000000052b3a7824 */ /* 0x000fc600078e022e */
[----:B--2---:R0:W-:Y:S04]  /*c390*/  STG.E.SYS [R20], R0 ;  /* 0x0000000014007386 */ /* 0x0041e8000010e900 */
[----:B----4-:R1:W-:Y:S04]  /*c3a0*/  STG.E.SYS [R52], R8 ;  /* 0x0000000834007386 */ /* 0x0103e8000010e900 */
[----:B0-----:R-:W2:Y:S04]  /*c3b0*/  LDG.E.SYS R0, [R12] ;  /* 0x000000000c007381 */ /* 0x001ea800001ee900 */
[----:B-1----:R-:W4:Y:S01]  /*c3c0*/  LDG.E.SYS R8, [R22] ;  /* 0x0000000016087381 */ /* 0x002f2200001ee900 */
[----:B------:R-:W-:Y:S01]  /*c3d0*/  IMAD.WIDE R58, R58, R44, c[0x0][0x168] ;  /* 0x00005a003a3a7625 */ /* 0x000fe200078e022c */
[----:B------:R-:W-:Y:S01]  /*c3e0*/  MOV R19, 0x4 ;  /* 0x0000000400137802 */ /* 0x000fe20000000f00 */
[----:B------:R-:W-:-:S02]  /*c3f0*/  IMAD R40, R43, 0xf, R46 ;  /* 0x0000000f2b287824 */ /* 0x000fc400078e022e */
[----:B------:R-:W-:Y:S01]  /*c400*/  IMAD R54, R43, 0x33, R46 ;  /* 0x000000332b367824 */ /* 0x000fe200078e022e */
[----:B--2---:R0:W-:Y:S04]  /*c410*/  STG.E.SYS [R22], R0 ;  /* 0x0000000016007386 */ /* 0x0041e8000010e900 */
[----:B----4-:R-:W-:Y:S04]  /*c420*/  STG.E.SYS [R12], R8 ;  /* 0x000000080c007386 */ /* 0x010fe8000010e900 */
[----:B------:R-:W2:Y:S04]  /*c430*/  LDG.E.SYS R11, [R58] ;  /* 0x000000003a0b7381 */ /* 0x000ea800001ee900 */
[----:B------:R-:W4:Y:S01]  /*c440*/  LDG.E.SYS R9, [R26] ;  /* 0x000000001a097381 */ /* 0x000f2200001ee900 */
[----:B------:R-:W-:-:S02]  /*c450*/  IMAD.WIDE R40, R40, R19, c[0x0][0x168] ;  /* 0x00005a0028287625 */ /* 0x000fc400078e0213 */
[----:B------:R-:W-:Y:S01]  /*c460*/  IMAD.WIDE R54, R54, R42, c[0x0][0x168] ;  /* 0x00005a0036367625 */ /* 0x000fe200078e022a */
[----:B--2---:R-:W-:Y:S04]  /*c470*/  STG.E.SYS [R26], R11 ;  /* 0x0000000b1a007386 */ /* 0x004fe8000010e900 */
[----:B----4-:R1:W-:Y:S04]  /*c480*/  STG.E.SYS [R58], R9 ;  /* 0x000000093a007386 */ /* 0x0103e8000010e900 */
[----:B------:R-:W2:Y:S04]  /*c490*/  LDG.E.SYS R18, [R40] ;  /* 0x0000000028127381 */ /* 0x000ea800001ee900 */
[----:B------:R-:W4:Y:S04]  /*c4a0*/  LDG.E.SYS R10, [R54] ;  /* 0x00000000360a7381 */ /* 0x000f2800001ee900 */
[----:B--2---:R2:W-:Y:S04]  /*c4b0*/  STG.E.SYS [R54], R18 ;  /* 0x0000001236007386 */ /* 0x0045e8000010e900 */
[----:B----4-:R4:W-:Y:S04]  /*c4c0*/  STG.E.SYS [R40], R10 ;  /* 0x0000000a28007386 */ /* 0x0109e8000010e900 */
[----:B------:R-:W2:Y:S04]  /*c4d0*/  LDG.E.SYS R21, [R48] ;  /* 0x0000000030157381 */ /* 0x000ea800001ee900 */
[----:B------:R-:W3:Y:S01]  /*c4e0*/  LDG.E.SYS R19, [R28] ;  /* 0x000000001c137381 */ /* 0x000ee200001ee900 */
[----:B0-----:R-:W-:Y:S01]  /*c4f0*/  MOV R0, 0x4 ;  /* 0x0000000400007802 */ /* 0x001fe20000000f00 */
[----:B-1----:R-:W-:-:S02]  /*c500*/  IMAD R9, R43, 0x36, R46 ;  /* 0x000000362b097824 */ /* 0x002fc400078e022e */
[----:B--2---:R-:W-:Y:S04]  /*c510*/  STG.E.SYS [R28], R21 ;  /* 0x000000151c007386 */ /* 0x004fe8000010e900 */
[----:B---3--:R0:W-:Y:S04]  /*c520*/  STG.E.SYS [R48], R19 ;  /* 0x0000001330007386 */ /* 0x0081e8000010e900 */
[----:B------:R-:W2:Y:S04]  /*c530*/  LDG.E.SYS R13, [R14] ;  /* 0x000000000e0d7381 */ /* 0x000ea800001ee900 */
[----:B------:R-:W3:Y:S01]  /*c540*/  LDG.E.SYS R11, [R30] ;  /* 0x000000001e0b7381 */ /* 0x000ee200001ee900 */
[----:B------:R-:W-:-:S02]  /*c550*/  IMAD.WIDE R8, R9, R0, c[0x0][0x168] ;  /* 0x00005a0009087625 */ /* 0x000fc400078e0200 */
[C---:B------:R-:W-:Y:S01]  /*c560*/  IMAD R54, R43.reuse, 0x6, R46 ;  /* 0x000000062b367824 */ /* 0x040fe200078e022e */
[----:B--2---:R1:W-:Y:S04]  /*c570*/  STG.E.SYS [R30], R13 ;  /* 0x0000000d1e007386 */ /* 0x0043e8000010e900 */
[----:B---3--:R2:W-:Y:S04]  /*c580*/  STG.E.SYS [R14], R11 ;  /* 0x0000000b0e007386 */ /* 0x0085e8000010e900 */
[----:B------:R-:W3:Y:S04]  /*c590*/  LDG.E.SYS R27, [R24] ;  /* 0x00000000181b7381 */ /* 0x000ee800001ee900 */
[----:B------:R-:W2:Y:S01]  /*c5a0*/  LDG.E.SYS R23, [R8] ;  /* 0x0000000008177381 */ /* 0x000ea200001ee900 */
[----:B------:R-:W-:Y:S01]  /*c5b0*/  IMAD.WIDE R54, R54, R44, c[0x0][0x168] ;  /* 0x00005a0036367625 */ /* 0x000fe200078e022c */
[----:B----4-:R-:W-:-:S02]  /*c5c0*/  LEA R40, R43, R46, 0x4 ;  /* 0x0000002e2b287211 */ /* 0x010fc400078e20ff */
[----:B---3--:R-:W-:Y:S04]  /*c5d0*/  STG.E.SYS [R8], R27 ;  /* 0x0000001b08007386 */ /* 0x008fe8000010e900 */
[----:B--2---:R2:W-:Y:S04]  /*c5e0*/  STG.E.SYS [R24], R23 ;  /* 0x0000001718007386 */ /* 0x0045e8000010e900 */
[----:B0-----:R-:W3:Y:S04]  /*c5f0*/  LDG.E.SYS R19, [R54] ;  /* 0x0000000036137381 */ /* 0x001ee800001ee900 */
[----:B------:R-:W4:Y:S01]  /*c600*/  LDG.E.SYS R12, [R32] ;  /* 0x00000000200c7381 */ /* 0x000f2200001ee900 */
[----:B------:R-:W-:-:S03]  /*c610*/  IMAD.WIDE R40, R40, R42, c[0x0][0x168] ;  /* 0x00005a0028287625 */ /* 0x000fc600078e022a */
[----:B---3--:R0:W-:Y:S04]  /*c620*/  STG.E.SYS [R32], R19 ;  /* 0x0000001320007386 */ /* 0x0081e8000010e900 */
[----:B----4-:R-:W-:Y:S04]  /*c630*/  STG.E.SYS [R54], R12 ;  /* 0x0000000c36007386 */ /* 0x010fe8000010e900 */
[----:B------:R-:W3:Y:S04]  /*c640*/  LDG.E.SYS R21, [R40] ;  /* 0x0000000028157381 */ /* 0x000ee800001ee900 */
[----:B-1----:R-:W4:Y:S01]  /*c650*/  LDG.E.SYS R13, [R56] ;  /* 0x00000000380d7381 */ /* 0x002f2200001ee900 */
[----:B------:R-:W-:-:S03]  /*c660*/  IMAD R11, R43, 0x3f, R46 ;  /* 0x0000003f2b0b7824 */ /* 0x000fc600078e022e */
[----:B---3--:R-:W-:Y:S04]  /*c670*/  STG.E.SYS [R56], R21 ;  /* 0x0000001538007386 */ /* 0x008fe8000010e900 */
[----:B----4-:R1:W-:Y:S04]  /*c680*/  STG.E.SYS [R40], R13 ;  /* 0x0000000d28007386 */ /* 0x0103e8000010e900 */
[----:B------:R-:W3:Y:S04]  /*c690*/  LDG.E.SYS R29, [R4] ;  /* 0x00000000041d7381 */ /* 0x000ee800001ee900 */
[----:B------:R-:W4:Y:S01]  /*c6a0*/  LDG.E.SYS R15, [R34] ;  /* 0x00000000220f7381 */ /* 0x000f2200001ee900 */
[----:B------:R-:W-:Y:S01]  /*c6b0*/  IMAD.WIDE R10, R11, R0, c[0x0][0x168] ;  /* 0x00005a000b0a7625 */ /* 0x000fe200078e0200 */
[C---:B--2---:R-:W-:Y:S01]  /*c6c0*/  LEA R25, R43.reuse, R46, 0x6 ;  /* 0x0000002e2b197211 */ /* 0x044fe200078e30ff */
[----:B------:R-:W-:Y:S01]  /*c6d0*/  IMAD R9, R43, 0x2e, R46 ;  /* 0x0000002e2b097824 */ /* 0x000fe200078e022e */
[----:B---3--:R-:W-:Y:S04]  /*c6e0*/  STG.E.SYS [R34], R29 ;  /* 0x0000001d22007386 */ /* 0x008fe8000010e900 */
[----:B----4-:R2:W-:Y:S04]  /*c6f0*/  STG.E.SYS [R4], R15 ;  /* 0x0000000f04007386 */ /* 0x0105e8000010e900 */
[----:B------:R-:W3:Y:S04]  /*c700*/  LDG.E.SYS R23, [R16] ;  /* 0x0000000010177381 */ /* 0x000ee800001ee900 */
[----:B0-----:R-:W4:Y:S01]  /*c710*/  LDG.E.SYS R19, [R10] ;  /* 0x000000000a137381 */ /* 0x001f2200001ee900 */
[----:B------:R-:W-:-:S02]  /*c720*/  IMAD.WIDE R8, R9, R0, c[0x0][0x168] ;  /* 0x00005a0009087625 */ /* 0x000fc400078e0200 */
[----:B-1----:R-:W-:Y:S02]  /*c730*/  IMAD.WIDE R12, R25, R0, c[0x0][0x168] ;  /* 0x00005a00190c7625 */ /* 0x002fe400078e0200 */
[C-C-:B--2---:R-:W-:Y:S01]  /*c740*/  IMAD R15, R43.reuse, 0x38, R46.reuse ;  /* 0x000000382b0f7824 */ /* 0x144fe200078e022e */
[----:B---3--:R0:W-:Y:S04]  /*c750*/  STG.E.SYS [R10], R23 ;  /* 0x000000170a007386 */ /* 0x0081e8000010e900 */
[----:B----4-:R1:W-:Y:S04]  /*c760*/  STG.E.SYS [R16], R19 ;  /* 0x0000001310007386 */ /* 0x0103e8000010e900 */
[----:B------:R-:W2:Y:S04]  /*c770*/  LDG.E.SYS R25, [R8] ;  /* 0x0000000008197381 */ /* 0x000ea800001ee900 */
[----:B------:R-:W3:Y:S01]  /*c780*/  LDG.E.SYS R21, [R12] ;  /* 0x000000000c157381 */ /* 0x000ee200001ee900 */
[----:B------:R-:W-:-:S02]  /*c790*/  IMAD R5, R43, 0x41, R46 ;  /* 0x000000412b057824 */ /* 0x000fc400078e022e */
[-C--:B------:R-:W-:Y:S02]  /*c7a0*/  IMAD.WIDE R14, R15, R0.reuse, c[0x0][0x168] ;  /* 0x00005a000f0e7625 */ /* 0x080fe400078e0200 */
[----:B------:R-:W-:Y:S01]  /*c7b0*/  IMAD.WIDE R4, R5, R0, c[0x0][0x168] ;  /* 0x00005a0005047625 */ /* 0x000fe200078e0200 */
[----:B------:R-:W-:Y:S01]  /*c7c0*/  MOV R20, 0x4 ;  /* 0x0000000400147802 */ /* 0x000fe20000000f00 */
[----:B--2---:R2:W-:Y:S04]  /*c7d0*/  STG.E.SYS [R12], R25 ;  /* 0x000000190c007386 */ /* 0x0045e8000010e900 */
[----:B---3--:R3:W-:Y:S04]  /*c7e0*/  STG.E.SYS [R8], R21 ;  /* 0x0000001508007386 */ /* 0x0087e8000010e900 */
[----:B------:R-:W4:Y:S04]  /*c7f0*/  LDG.E.SYS R27, [R14] ;  /* 0x000000000e1b7381 */ /* 0x000f2800001ee900 */
[----:B0-----:R-:W2:Y:S01]  /*c800*/  LDG.E.SYS R11, [R4] ;  /* 0x00000000040b7381 */ /* 0x001ea200001ee900 */
[----:B------:R-:W-:-:S04]  /*c810*/  IMAD R32, R43, 0x7, R46 ;  /* 0x000000072b207824 */ /* 0x000fc800078e022e */
[----:B------:R-:W-:Y:S01]  /*c820*/  IMAD.WIDE R32, R32, R20, c[0x0][0x168] ;  /* 0x00005a0020207625 */ /* 0x000fe200078e0214 */
[----:B------:R-:W-:Y:S01]  /*c830*/  MOV R18, 0x4 ;  /* 0x0000000400127802 */ /* 0x000fe20000000f00 */
[----:B----4-:R-:W-:Y:S04]  /*c840*/  STG.E.SYS [R4], R27 ;  /* 0x0000001b04007386 */ /* 0x010fe8000010e900 */
[----:B--2---:R0:W-:Y:S04]  /*c850*/  STG.E.SYS [R14], R11 ;  /* 0x0000000b0e007386 */ /* 0x0041e8000010e900 */
[----:B-1----:R-:W2:Y:S04]  /*c860*/  LDG.E.SYS R17, [R32] ;  /* 0x0000000020117381 */ /* 0x002ea800001ee900 */
[----:B------:R-:W4:Y:S01]  /*c870*/  LDG.E.SYS R10, [R36] ;  /* 0x00000000240a7381 */ /* 0x000f2200001ee900 */
[----:B------:R-:W-:-:S04]  /*c880*/  IMAD R30, R43, 0x11, R46 ;  /* 0x000000112b1e7824 */ /* 0x000fc800078e022e */
[----:B------:R-:W-:Y:S01]  /*c890*/  IMAD.WIDE R30, R30, R18, c[0x0][0x168] ;  /* 0x00005a001e1e7625 */ /* 0x000fe200078e0212 */
[----:B--2---:R-:W-:Y:S04]  /*c8a0*/  STG.E.SYS [R36], R17 ;  /* 0x0000001124007386 */ /* 0x004fe8000010e900 */
[----:B----4-:R1:W-:Y:S05]  /*c8b0*/  STG.E.SYS [R32], R10 ;  /* 0x0000000a20007386 */ /* 0x0103ea000010e900 */
[----:B------:R-:W2:Y:S04]  /*c8c0*/  LDG.E.SYS R19, [R30] ;  /* 0x000000001e137381 */ /* 0x000ea800001ee900 */
[----:B------:R-:W4:Y:S01]  /*c8d0*/  LDG.E.SYS R12, [R50] ;  /* 0x00000000320c7381 */ /* 0x000f2200001ee900 */
[----:B---3--:R-:W-:-:S04]  /*c8e0*/  IMAD R9, R43, 0x48, R46 ;  /* 0x000000482b097824 */ /* 0x008fc800078e022e */
[----:B------:R-:W-:Y:S01]  /*c8f0*/  IMAD.WIDE R8, R9, R0, c[0x0][0x168] ;  /* 0x00005a0009087625 */ /* 0x000fe200078e0200 */
[----:B--2---:R-:W-:Y:S04]  /*c900*/  STG.E.SYS [R50], R19 ;  /* 0x0000001332007386 */ /* 0x004fe8000010e900 */
[----:B----4-:R2:W-:Y:S04]  /*c910*/  STG.E.SYS [R30], R12 ;  /* 0x0000000c1e007386 */ /* 0x0105e8000010e900 */
[----:B------:R-:W3:Y:S04]  /*c920*/  LDG.E.SYS R23, [R6] ;  /* 0x0000000006177381 */ /* 0x000ee800001ee900 */
[----:B------:R-:W4:Y:S01]  /*c930*/  LDG.E.SYS R21, [R8] ;  /* 0x0000000008157381 */ /* 0x000f2200001ee900 */
[----:B0-----:R-:W-:-:S02]  /*c940*/  IMAD R11, R43, 0x25, R46 ;  /* 0x000000252b0b7824 */ /* 0x001fc400078e022e */
[--C-:B------:R-:W-:Y:S02]  /*c950*/  IMAD R5, R43, 0x49, R46.reuse ;  /* 0x000000492b057824 */ /* 0x100fe400078e022e */
[-C--:B-1----:R-:W-:Y:S02]  /*c960*/  IMAD.WIDE R10, R11, R0.reuse, c[0x0][0x168] ;  /* 0x00005a000b0a7625 */ /* 0x082fe400078e0200 */
[----:B------:R-:W-:Y:S01]  /*c970*/  IMAD.WIDE R4, R5, R0, c[0x0][0x168] ;  /* 0x00005a0005047625 */ /* 0x000fe200078e0200 */
[----:B---3--:R0:W-:Y:S04]  /*c980*/  STG.E.SYS [R8], R23 ;  /* 0x0000001708007386 */ /* 0x0081e8000010e900 */
[----:B----4-:R1:W-:Y:S04]  /*c990*/  STG.E.SYS [R6], R21 ;  /* 0x0000001506007386 */ /* 0x0103e8000010e900 */
[----:B------:R-:W3:Y:S04]  /*c9a0*/  LDG.E.SYS R25, [R10] ;  /* 0x000000000a197381 */ /* 0x000ee800001ee900 */
[----:B------:R-:W4:Y:S01]  /*c9b0*/  LDG.E.SYS R17, [R4] ;  /* 0x0000000004117381 */ /* 0x000f2200001ee900 */
[----:B------:R-:W-:-:S02]  /*c9c0*/  IMAD R15, R43, 0x2f, R46 ;  /* 0x0000002f2b0f7824 */ /* 0x000fc400078e022e */
[--C-:B------:R-:W-:Y:S02]  /*c9d0*/  IMAD R13, R43, 0x4a, R46.reuse ;  /* 0x0000004a2b0d7824 */ /* 0x100fe400078e022e */
[-C--:B------:R-:W-:Y:S02]  /*c9e0*/  IMAD.WIDE R14, R15, R0.reuse, c[0x0][0x168] ;  /* 0x00005a000f0e7625 */ /* 0x080fe400078e0200 */
[----:B--2---:R-:W-:Y:S01]  /*c9f0*/  IMAD.WIDE R12, R13, R0, c[0x0][0x168] ;  /* 0x00005a000d0c7625 */ /* 0x004fe200078e0200 */
[----:B---3--:R-:W-:Y:S04]  /*ca00*/  STG.E.SYS [R4], R25 ;  /* 0x0000001904007386 */ /* 0x008fe8000010e900 */
[----:B----4-:R2:W-:Y:S04]  /*ca10*/  STG.E.SYS [R10], R17 ;  /* 0x000000110a007386 */ /* 0x0105e8000010e900 */
[----:B------:R-:W3:Y:S04]  /*ca20*/  LDG.E.SYS R27, [R14] ;  /* 0x000000000e1b7381 */ /* 0x000ee800001ee900 */
[----:B------:R-:W4:Y:S01]  /*ca30*/  LDG.E.SYS R19, [R12] ;  /* 0x000000000c137381 */ /* 0x000f2200001ee900 */
[----:B0-----:R-:W-:-:S02]  /*ca40*/  IMAD R9, R43, 0x39, R46 ;  /* 0x000000392b097824 */ /* 0x001fc400078e022e */
[--C-:B-1----:R-:W-:Y:S02]  /*ca50*/  IMAD R7, R43, 0x4b, R46.reuse ;  /* 0x0000004b2b077824 */ /* 0x102fe400078e022e */
[-C--:B------:R-:W-:Y:S02]  /*ca60*/  IMAD.WIDE R8, R9, R0.reuse, c[0x0][0x168] ;  /* 0x00005a0009087625 */ /* 0x080fe400078e0200 */
[----:B------:R-:W-:Y:S01]  /*ca70*/  IMAD.WIDE R6, R7, R0, c[0x0][0x168] ;  /* 0x00005a0007067625 */ /* 0x000fe200078e0200 */
[----:B---3--:R-:W-:Y:S04]  /*ca80*/  STG.E.SYS [R12], R27 ;  /* 0x0000001b0c007386 */ /* 0x008fe8000010e900 */
[----:B----4-:R0:W-:Y:S04]  /*ca90*/  STG.E.SYS [R14], R19 ;  /* 0x000000130e007386 */ /* 0x0101e8000010e900 */
[----:B------:R-:W3:Y:S04]  /*caa0*/  LDG.E.SYS R23, [R8] ;  /* 0x0000000008177381 */ /* 0x000ee800001ee900 */
[----:B------:R-:W4:Y:S01]  /*cab0*/  LDG.E.SYS R21, [R6] ;  /* 0x0000000006157381 */ /* 0x000f2200001ee900 */
[----:B--2---:R-:W-:-:S02]  /*cac0*/  IMAD R11, R43, 0x43, R46 ;  /* 0x000000432b0b7824 */ /* 0x004fc400078e022e */
[----:B------:R-:W-:Y:S02]  /*cad0*/  IMAD R5, R43, 0x4c, R46 ;  /* 0x0000004c2b057824 */ /* 0x000fe400078e022e */
[-C--:B------:R-:W-:Y:S02]  /*cae0*/  IMAD.WIDE R10, R11, R0.reuse, c[0x0][0x168] ;  /* 0x00005a000b0a7625 */ /* 0x080fe400078e0200 */
[----:B------:R-:W-:Y:S01]  /*caf0*/  IMAD.WIDE R4, R5, R0, c[0x0][0x168] ;  /* 0x00005a0005047625 */ /* 0x000fe200078e0200 */
[----:B---3--:R1:W-:Y:S04]  /*cb00*/  STG.E.SYS [R6], R23 ;  /* 0x0000001706007386 */ /* 0x0083e8000010e900 */
[----:B----4-:R-:W-:Y:S04]  /*cb10*/  STG.E.SYS [R8], R21 ;  /* 0x0000001508007386 */ /* 0x010fe8000010e900 */
[----:B------:R-:W2:Y:S04]  /*cb20*/  LDG.E.SYS R25, [R10] ;  /* 0x000000000a197381 */ /* 0x000ea800001ee900 */
[----:B------:R-:W3:Y:S01]  /*cb30*/  LDG.E.SYS R17, [R4] ;  /* 0x0000000004117381 */ /* 0x000ee200001ee900 */
[----:B------:R-:W-:-:S02]  /*cb40*/  MOV R16, 0x4 ;  /* 0x0000000400107802 */ /* 0x000fc40000000f00 */
[----:B------:R-:W-:-:S05]  /*cb50*/  LEA R30, R43, R46, 0x3 ;  /* 0x0000002e2b1e7211 */ /* 0x000fca00078e18ff */
[----:B------:R-:W-:Y:S01]  /*cb60*/  IMAD.WIDE R30, R30, R16, c[0x0][0x168] ;  /* 0x00005a001e1e7625 */ /* 0x000fe200078e0210 */
[----:B--2---:R2:W-:Y:S04]  /*cb70*/  STG.E.SYS [R4], R25 ;  /* 0x0000001904007386 */ /* 0x0045e8000010e900 */
[----:B---3--:R3:W-:Y:S05]  /*cb80*/  STG.E.SYS [R10], R17 ;  /* 0x000000110a007386 */ /* 0x0087ea000010e900 */
[----:B0-----:R-:W4:Y:S04]  /*cb90*/  LDG.E.SYS R15, [R30] ;  /* 0x000000001e0f7381 */ /* 0x001f2800001ee900 */
[----:B------:R-:W2:Y:S01]  /*cba0*/  LDG.E.SYS R14, [R2] ;  /* 0x00000000020e7381 */ /* 0x000ea200001ee900 */
[----:B------:R-:W-:-:S02]  /*cbb0*/  IMAD R28, R43, 0x12, R46 ;  /* 0x000000122b1c7824 */ /* 0x000fc400078e022e */
[--C-:B------:R-:W-:Y:S02]  /*cbc0*/  IMAD R13, R43, 0x51, R46.reuse ;  /* 0x000000512b0d7824 */ /* 0x100fe400078e022e */
[----:B------:R-:W-:Y:S02]  /*cbd0*/  IMAD.WIDE R28, R28, R18, c[0x0][0x168] ;  /* 0x00005a001c1c7625 */ /* 0x000fe400078e0212 */
[----:B------:R-:W-:Y:S01]  /*cbe0*/  IMAD.WIDE R12, R13, R0, c[0x0][0x168] ;  /* 0x00005a000d0c7625 */ /* 0x000fe200078e0200 */
[----:B----4-:R0:W-:Y:S04]  /*cbf0*/  STG.E.SYS [R2], R15 ;  /* 0x0000000f02007386 */ /* 0x0101e8000010e900 */
[----:B--2---:R-:W-:Y:S04]  /*cc00*/  STG.E.SYS [R30], R14 ;  /* 0x0000000e1e007386 */ /* 0x004fe8000010e900 */
[----:B------:R-:W2:Y:S04]  /*cc10*/  LDG.E.SYS R19, [R28] ;  /* 0x000000001c137381 */ /* 0x000ea800001ee900 */
[----:B------:R-:W4:Y:S01]  /*cc20*/  LDG.E.SYS R16, [R12] ;  /* 0x000000000c107381 */ /* 0x000f2200001ee900 */
[----:B-1----:R-:W-:-:S02]  /*cc30*/  IMAD R7, R43, 0x1c, R46 ;  /* 0x0000001c2b077824 */ /* 0x002fc400078e022e */
[--C-:B------:R-:W-:Y:S02]  /*cc40*/  IMAD R5, R43, 0x52, R46.reuse ;  /* 0x000000522b057824 */ /* 0x100fe400078e022e */
[-C--:B------:R-:W-:Y:S02]  /*cc50*/  IMAD.WIDE R6, R7, R0.reuse, c[0x0][0x168] ;  /* 0x00005a0007067625 */ /* 0x080fe400078e0200 */
[----:B------:R-:W-:Y:S01]  /*cc60*/  IMAD.WIDE R4, R5, R0, c[0x0][0x168] ;  /* 0x00005a0005047625 */ /* 0x000fe200078e0200 */
[----:B--2---:R1:W-:Y:S04]  /*cc70*/  STG.E.SYS [R12], R19 ;  /* 0x000000130c007386 */ /* 0x0043e8000010e900 */
[----:B----4-:R-:W-:Y:S04]  /*cc80*/  STG.E.SYS [R28], R16 ;  /* 0x000000101c007386 */ /* 0x010fe8000010e900 */
[----:B---3--:R-:W2:Y:S04]  /*cc90*/  LDG.E.SYS R17, [R6] ;  /* 0x0000000006117381 */ /* 0x008ea800001ee900 */
[----:B0-----:R-:W3:Y:S01]  /*cca0*/  LDG.E.SYS R15, [R4] ;  /* 0x00000000040f7381 */ /* 0x001ee200001ee900 */
[----:B------:R-:W-:-:S02]  /*ccb0*/  IMAD R9, R43, 0x26, R46 ;  /* 0x000000262b097824 */ /* 0x000fc400078e022e */
[--C-:B------:R-:W-:Y:S02]  /*ccc0*/  IMAD R3, R43, 0x53, R46.reuse ;  /* 0x000000532b037824 */ /* 0x100fe400078e022e */
[-C--:B------:R-:W-:Y:S02]  /*ccd0*/  IMAD.WIDE R8, R9, R0.reuse, c[0x0][0x168] ;  /* 0x00005a0009087625 */ /* 0x080fe400078e0200 */
[----:B------:R-:W-:Y:S01]  /*cce0*/  IMAD.WIDE R2, R3, R0, c[0x0][0x168] ;  /* 0x00005a0003027625 */ /* 0x000fe200078e0200 */
[----:B--2---:R0:W-:Y:S04]  /*ccf0*/  STG.E.SYS [R4], R17 ;  /* 0x0000001104007386 */ /* 0x0041e8000010e900 */
[----:B---3--:R2:W-:Y:S04]  /*cd00*/  STG.E.SYS [R6], R15 ;  /* 0x0000000f06007386 */ /* 0x0085e8000010e900 */
[----:B------:R-:W3:Y:S04]  /*cd10*/  LDG.E.SYS R21, [R8] ;  /* 0x0000000008157381 */ /* 0x000ee800001ee900 */
[----:B-1----:R-:W4:Y:S01]  /*cd20*/  LDG.E.SYS R19, [R2] ;  /* 0x0000000002137381 */ /* 0x002f2200001ee900 */
[----:B------:R-:W-:-:S02]  /*cd30*/  IMAD R13, R43, 0x30, R46 ;  /* 0x000000302b0d7824 */ /* 0x000fc400078e022e */
[--C-:B------:R-:W-:Y:S02]  /*cd40*/  IMAD R11, R43, 0x54, R46.reuse ;  /* 0x000000542b0b7824 */ /* 0x100fe400078e022e */
[-C--:B------:R-:W-:Y:S02]  /*cd50*/  IMAD.WIDE R12, R13, R0.reuse, c[0x0][0x168] ;  /* 0x00005a000d0c7625 */ /* 0x080fe400078e0200 */
[----:B------:R-:W-:Y:S01]  /*cd60*/  IMAD.WIDE R10, R11, R0, c[0x0][0x168] ;  /* 0x00005a000b0a7625 */ /* 0x000fe200078e0200 */
[----:B---3--:R-:W-:Y:S04]  /*cd70*/  STG.E.SYS [R2], R21 ;  /* 0x0000001502007386 */ /* 0x008fe8000010e900 */
[----:B----4-:R1:W-:Y:S04]  /*cd80*/  STG.E.SYS [R8], R19 ;  /* 0x0000001308007386 */ /* 0x0103e8000010e900 */
[----:B------:R-:W3:Y:S04]  /*cd90*/  LDG.E.SYS R23, [R12] ;  /* 0x000000000c177381 */ /* 0x000ee800001ee900 */
[----:B0-----:R-:W4:Y:S01]  /*cda0*/  LDG.E.SYS R17, [R10] ;  /* 0x000000000a117381 */ /* 0x001f2200001ee900 */
[----:B--2---:R-:W-:-:S02]  /*cdb0*/  IMAD R7, R43, 0x3a, R46 ;  /* 0x0000003a2b077824 */ /* 0x004fc400078e022e */
[--C-:B------:R-:W-:Y:S02]  /*cdc0*/  IMAD R5, R43, 0x55, R46.reuse ;  /* 0x000000552b057824 */ /* 0x100fe400078e022e */
[-C--:B------:R-:W-:Y:S02]  /*cdd0*/  IMAD.WIDE R6, R7, R0.reuse, c[0x0][0x168] ;  /* 0x00005a0007067625 */ /* 0x080fe400078e0200 */
[----:B------:R-:W-:Y:S01]  /*cde0*/  IMAD.WIDE R4, R5, R0, c[0x0][0x168] ;  /* 0x00005a0005047625 */ /* 0x000fe200078e0200 */
[----:B---3--:R-:W-:Y:S04]  /*cdf0*/  STG.E.SYS [R10], R23 ;  /* 0x000000170a007386 */ /* 0x008fe8000010e900 */
[----:B----4-:R0:W-:Y:S04]  /*ce00*/  STG.E.SYS [R12], R17 ;  /* 0x000000110c007386 */ /* 0x0101e8000010e900 */
[----:B------:R-:W2:Y:S04]  /*ce10*/  LDG.E.SYS R25, [R6] ;  /* 0x0000000006197381 */ /* 0x000ea800001ee900 */
[----:B------:R-:W3:Y:S01]  /*ce20*/  LDG.E.SYS R15, [R4] ;  /* 0x00000000040f7381 */ /* 0x000ee200001ee900 */
[----:B-1----:R-:W-:-:S02]  /*ce30*/  IMAD R9, R43, 0x44, R46 ;  /* 0x000000442b097824 */ /* 0x002fc400078e022e */
[--C-:B------:R-:W-:Y:S02]  /*ce40*/  IMAD R3, R43, 0x56, R46.reuse ;  /* 0x000000562b037824 */ /* 0x100fe400078e022e */
[-C--:B------:R-:W-:Y:S02]  /*ce50*/  IMAD.WIDE R8, R9, R0.reuse, c[0x0][0x168] ;  /* 0x00005a0009087625 */ /* 0x080fe400078e0200 */
[----:B------:R-:W-:Y:S01]  /*ce60*/  IMAD.WIDE R2, R3, R0, c[0x0][0x168] ;  /* 0x00005a0003027625 */ /* 0x000fe200078e0200 */
[----:B--2---:R-:W-:Y:S04]  /*ce70*/  STG.E.SYS [R4], R25 ;  /* 0x0000001904007386 */ /* 0x004fe8000010e900 */
[----:B---3--:R1:W-:Y:S04]  /*ce80*/  STG.E.SYS [R6], R15 ;  /* 0x0000000f06007386 */ /* 0x0083e8000010e900 */
[----:B------:R-:W2:Y:S04]  /*ce90*/  LDG.E.SYS R21, [R8] ;  /* 0x0000000008157381 */ /* 0x000ea800001ee900 */
[----:B------:R-:W3:Y:S01]  /*cea0*/  LDG.E.SYS R19, [R2] ;  /* 0x0000000002137381 */ /* 0x000ee200001ee900 */
[----:B0-----:R-:W-:-:S02]  /*ceb0*/  IMAD R13, R43, 0x4e, R46 ;  /* 0x0000004e2b0d7824 */ /* 0x001fc400078e022e */
[--C-:B------:R-:W-:Y:S02]  /*cec0*/  IMAD R11, R43, 0x57, R46.reuse ;  /* 0x000000572b0b7824 */ /* 0x100fe400078e022e */
[-C--:B------:R-:W-:Y:S02]  /*ced0*/  IMAD.WIDE R12, R13, R0.reuse, c[0x0][0x168] ;  /* 0x00005a000d0c7625 */ /* 0x080fe400078e0200 */
[----:B------:R-:W-:Y:S01]  /*cee0*/  IMAD.WIDE R10, R11, R0, c[0x0][0x168] ;  /* 0x00005a000b0a7625 */ /* 0x000fe200078e0200 */
[----:B--2---:R-:W-:Y:S04]  /*cef0*/  STG.E.SYS [R2], R21 ;  /* 0x0000001502007386 */ /* 0x004fe8000010e900 */
[----:B---3--:R0:W-:Y:S04]  /*cf00*/  STG.E.SYS [R8], R19 ;  /* 0x0000001308007386 */ /* 0x0081e8000010e900 */
        /* <DEDUP_REMOVED lines=62> */
[----:B--2---:R0:W-:Y:S04]  /*d2f0*/  STG.E.SYS [R4], R25 ;  /* 0x0000001904007386 */ /* 0x0041e8000010e900 */
[----:B---3--:R2:W-:Y:S04]  /*d300*/  STG.E.SYS [R6], R15 ;  /* 0x0000000f06007386 */ /* 0x0085e8000010e900 */
[----:B------:R-:W3:Y:S04]  /*d310*/  LDG.E.SYS R21, [R8] ;  /* 0x0000000008157381 */ /* 0x000ee800001ee900 */
[----:B------:R-:W4:Y:S01]  /*d320*/  LDG.E.SYS R19, [R2] ;  /* 0x0000000002137381 */ /* 0x000f2200001ee900 */
[----:B-1----:R-:W-:-:S02]  /*d330*/  IMAD R13, R43, 0x59, R46 ;  /* 0x000000592b0d7824 */ /* 0x002fc400078e022e */
[----:B------:R-:W-:Y:S02]  /*d340*/  IMAD R11, R43, 0x62, R46 ;  /* 0x000000622b0b7824 */ /* 0x000fe400078e022e */
[-C--:B------:R-:W-:Y:S02]  /*d350*/  IMAD.WIDE R12, R13, R0.reuse, c[0x0][0x168] ;  /* 0x00005a000d0c7625 */ /* 0x080fe400078e0200 */
[----:B------:R-:W-:Y:S01]  /*d360*/  IMAD.WIDE R10, R11, R0, c[0x0][0x168] ;  /* 0x00005a000b0a7625 */ /* 0x000fe200078e0200 */
[----:B---3--:R2:W-:Y:S04]  /*d370*/  STG.E.SYS [R2], R21 ;  /* 0x0000001502007386 */ /* 0x0085e8000010e900 */
[----:B----4-:R2:W-:Y:S04]  /*d380*/  STG.E.SYS [R8], R19 ;  /* 0x0000001308007386 */ /* 0x0105e8000010e900 */
[----:B------:R-:W3:Y:S04]  /*d390*/  LDG.E.SYS R17, [R12] ;  /* 0x000000000c117381 */ /* 0x000ee800001ee900 */
[----:B0-----:R-:W4:Y:S04]  /*d3a0*/  LDG.E.SYS R5, [R10] ;  /* 0x000000000a057381 */ /* 0x001f2800001ee900 */
[----:B---3--:R2:W-:Y:S04]  /*d3b0*/  STG.E.SYS [R10], R17 ;  /* 0x000000110a007386 */ /* 0x0085e8000010e900 */
[----:B----4-:R2:W-:Y:S04]  /*d3c0*/  STG.E.SYS [R12], R5 ;  /* 0x000000050c007386 */ /* 0x0105e8000010e900 */
[----:B-----5:R-:W3:Y:S01]  /*d3d0*/  LDG.E.SYS R4, [R38] ;  /* 0x0000000026047381 */ /* 0x020ee200001ee900 */
[----:B------:R-:W-:Y:S01]  /*d3e0*/  BSSY B0, `(.L_x_350) ;  /* 0x0000011000007945 */ /* 0x000fe20003800000 */
[----:B---3--:R-:W-:-:S12]  /*d3f0*/  ISETP.GE.AND P0, PT, R4, 0x1, PT ;  /* 0x000000010400780c */ /* 0x008fd80003f06270 */
[----:B------:R-:W-:Y:S05]  /*d400*/  @!P0 BRA `(.L_x_351) ;  /* 0x000000e000008947 */ /* 0x000fea0003800000 */
[----:B--2---:R-:W-:Y:S01]  /*d410*/  BSSY B1, `(.L_x_352) ;  /* 0x000000c000017945 */ /* 0x004fe20003800000 */
[----:B------:R-:W-:-:S08]  /*d420*/  MOV R4, RZ ;  /* 0x000000ff00047202 */ /* 0x000fd00000000f00 */
.L_x_353:
[----:B------:R-:W-:Y:S01]  /*d430*/  IMAD R3, R43, R4, R46 ;  /* 0x000000042b037224 */ /* 0x000fe200078e022e */
[----:B------:R-:W2:Y:S03]  /*d440*/  LDL R6, [R1+0x208] ;  /* 0x0002080001067983 */ /* 0x000ea60000100800 */
[----:B------:R-:W-:-:S10]  /*d450*/  IMAD.WIDE R2, R3, R0, c[0x0][0x168] ;  /* 0x00005a0003027625 */ /* 0x000fd400078e0200 */
[----:B------:R-:W2:Y:S02]  /*d460*/  LDG.E.SYS R5, [R2] ;  /* 0x0000000002057381 */ /* 0x000ea400001ee900 */
[----:B--2---:R-:W-:-:S08]  /*d470*/  FMUL.FTZ R5, R6, R5 ;  /* 0x0000000506057220 */ /* 0x004fd00000410000 */
[----:B------:R0:W-:Y:S04]  /*d480*/  STG.E.SYS [R2], R5 ;  /* 0x0000000502007386 */ /* 0x0001e8000010e900 */
[----:B------:R-:W2:Y:S01]  /*d490*/  LDG.E.SYS R7, [R38] ;  /* 0x0000000026077381 */ /* 0x000ea200001ee900 */
[----:B------:R-:W-:-:S04]  /*d4a0*/  IADD3 R4, R4, 0x1, RZ ;  /* 0x0000000104047810 */ /* 0x000fc80007ffe0ff */
[----:B--2---:R-:W-:-:S12]  /*d4b0*/  ISETP.GE.AND P0, PT, R4, R7, PT ;  /* 0x000000070400720c */ /* 0x004fd80003f06270 */
[----:B0-----:R-:W-:Y:S05]  /*d4c0*/  @!P0 BRA `(.L_x_353) ;  /* 0xffffff6000008947 */ /* 0x001fea000383ffff */
[----:B------:R-:W-:Y:S05]  /*d4d0*/  BSYNC B1 ;  /* 0x0000000000017941 */ /* 0x000fea0003800000 */
.L_x_352:
[----:B------:R-:W-:-:S08]  /*d4e0*/  MOV R4, R7 ;  /* 0x0000000700047202 */ /* 0x000fd00000000f00 */
.L_x_351:
[----:B--2---:R-:W-:Y:S05]  /*d4f0*/  BSYNC B0 ;  /* 0x0000000000007941 */ /* 0x004fea0003800000 */
.L_x_350:
[----:B------:R-:W-:Y:S01]  /*d500*/  ISETP.GE.AND P0, PT, R4, 0x1, PT ;  /* 0x000000010400780c */ /* 0x000fe20003f06270 */
[----:B------:R-:W-:Y:S11]  /*d510*/  BSSY B0, `(.L_x_354) ;  /* 0x0000011000007945 */ /* 0x000ff60003800000 */
[----:B------:R-:W-:Y:S05]  /*d520*/  @!P0 BRA `(.L_x_355) ;  /* 0x000000f000008947 */ /* 0x000fea0003800000 */
[----:B------:R-:W-:Y:S01]  /*d530*/  BSSY B1, `(.L_x_356) ;  /* 0x000000d000017945 */ /* 0x000fe20003800000 */
[----:B------:R-:W-:-:S08]  /*d540*/  MOV R4, RZ ;  /* 0x000000ff00047202 */ /* 0x000fd00000000f00 */
.L_x_357:
[----:B------:R-:W-:Y:S01]  /*d550*/  IADD3 R2, R4, 0xa, RZ ;  /* 0x0000000a04027810 */ /* 0x000fe20007ffe0ff */
[----:B------:R-:W2:Y:S04]  /*d560*/  LDL R6, [R1+0x200] ;  /* 0x0002000001067983 */ /* 0x000ea80000100800 */
[----:B------:R-:W-:-:S04]  /*d570*/  IMAD R3, R43, R2, R46 ;  /* 0x000000022b037224 */ /* 0x000fc800078e022e */
        /* <DEDUP_REMOVED lines=9> */
.L_x_356:
[----:B------:R-:W-:-:S08]  /*d610*/  MOV R4, R7 ;  /* 0x0000000700047202 */ /* 0x000fd00000000f00 */
.L_x_355:
[----:B------:R-:W-:Y:S05]  /*d620*/  BSYNC B0 ;  /* 0x0000000000007941 */ /* 0x000fea0003800000 */
.L_x_354:
[----:B------:R-:W-:Y:S01]  /*d630*/  ISETP.GE.AND P0, PT, R4, 0x1, PT ;  /* 0x000000010400780c */ /* 0x000fe20003f06270 */
[----:B------:R-:W-:Y:S11]  /*d640*/  BSSY B0, `(.L_x_358) ;  /* 0x0000011000007945 */ /* 0x000ff60003800000 */
[----:B------:R-:W-:Y:S05]  /*d650*/  @!P0 BRA `(.L_x_359) ;  /* 0x000000f000008947 */ /* 0x000fea0003800000 */
[----:B------:R-:W-:Y:S01]  /*d660*/  BSSY B1, `(.L_x_360) ;  /* 0x000000d000017945 */ /* 0x000fe20003800000 */
[----:B------:R-:W-:-:S08]  /*d670*/  MOV R4, RZ ;  /* 0x000000ff00047202 */ /* 0x000fd00000000f00 */
.L_x_361:
        /* <DEDUP_REMOVED lines=12> */
.L_x_360:
[----:B------:R-:W-:-:S08]  /*d740*/  MOV R4, R7 ;  /* 0x0000000700047202 */ /* 0x000fd00000000f00 */
.L_x_359:
[----:B------:R-:W-:Y:S05]  /*d750*/  BSYNC B0 ;  /* 0x0000000000007941 */ /* 0x000fea0003800000 */
.L_x_358:
[----:B------:R-:W-:Y:S01]  /*d760*/  ISETP.GE.AND P0, PT, R4, 0x1, PT ;  /* 0x000000010400780c */ /* 0x000fe20003f06270 */
[----:B------:R-:W-:Y:S11]  /*d770*/  BSSY B0, `(.L_x_362) ;  /* 0x0000010000007945 */ /* 0x000ff60003800000 */
[----:B------:R-:W-:Y:S05]  /*d780*/  @!P0 BRA `(.L_x_363) ;  /* 0x000000e000008947 */ /* 0x000fea0003800000 */
[----:B------:R-:W-:Y:S01]  /*d790*/  BSSY B1, `(.L_x_364) ;  /* 0x000000c000017945 */ /* 0x000fe20003800000 */
[----:B------:R-:W-:-:S08]  /*d7a0*/  MOV R4, RZ ;  /* 0x000000ff00047202 */ /* 0x000fd00000000f00 */
.L_x_365:
[----:B------:R-:W-:-:S05]  /*d7b0*/  IADD3 R2, R4, 0x1e, RZ ;  /* 0x0000001e04027810 */ /* 0x000fca0007ffe0ff */
        /* <DEDUP_REMOVED lines=10> */
.L_x_364:
[----:B------:R-:W-:-:S08]  /*d860*/  MOV R4, R7 ;  /* 0x0000000700047202 */ /* 0x000fd00000000f00 */
.L_x_363:
[----:B------:R-:W-:Y:S05]  /*d870*/  BSYNC B0 ;  /* 0x0000000000007941 */ /* 0x000fea0003800000 */
.L_x_362:
[----:B------:R-:W-:Y:S01]  /*d880*/  ISETP.GE.AND P0, PT, R4, 0x1, PT ;  /* 0x000000010400780c */ /* 0x000fe20003f06270 */
[----:B------:R-:W-:Y:S11]  /*d890*/  BSSY B0, `(.L_x_366) ;  /* 0x0000010000007945 */ /* 0x000ff60003800000 */
[----:B------:R-:W-:Y:S05]  /*d8a0*/  @!P0 BRA `(.L_x_367) ;  /* 0x000000e000008947 */ /* 0x000fea0003800000 */
[----:B------:R-:W-:Y:S01]  /*d8b0*/  BSSY B1, `(.L_x_368) ;  /* 0x000000c000017945 */ /* 0x000fe20003800000 */
[----:B------:R-:W-:-:S08]  /*d8c0*/  MOV R4, RZ ;  /* 0x000000ff00047202 */ /* 0x000fd00000000f00 */
.L_x_369:
        /* <DEDUP_REMOVED lines=11> */
.L_x_368:
[----:B------:R-:W-:-:S08]  /*d980*/  MOV R4, R7 ;  /* 0x0000000700047202 */ /* 0x000fd00000000f00 */
.L_x_367:
[----:B------:R-:W-:Y:S05]  /*d990*/  BSYNC B0 ;  /* 0x0000000000007941 */ /* 0x000fea0003800000 */
.L_x_366:
[----:B------:R-:W-:Y:S01]  /*d9a0*/  ISETP.GE.AND P0, PT, R4, 0x1, PT ;  /* 0x000000010400780c */ /* 0x000fe20003f06270 */
[----:B------:R-:W-:Y:S11]  /*d9b0*/  BSSY B0, `(.L_x_370) ;  /* 0x0000010000007945 */ /* 0x000ff60003800000 */
[----:B------:R-:W-:Y:S05]  /*d9c0*/  @!P0 BRA `(.L_x_371) ;  /* 0x000000e000008947 */ /* 0x000fea0003800000 */
[----:B------:R-:W-:Y:S01]  /*d9d0*/  BSSY B1, `(.L_x_372) ;  /* 0x000000c000017945 */ /* 0x000fe20003800000 */
[----:B------:R-:W-:-:S08]  /*d9e0*/  MOV R4, RZ ;  /* 0x000000ff00047202 */ /* 0x000fd00000000f00 */
.L_x_373:
        /* <DEDUP_REMOVED lines=11> */
.L_x_372:
[----:B------:R-:W-:-:S08]  /*daa0*/  MOV R4, R7 ;  /* 0x0000000700047202 */ /* 0x000fd00000000f00 */
.L_x_371:
[----:B------:R-:W-:Y:S05]  /*dab0*/  BSYNC B0 ;  /* 0x0000000000007941 */ /* 0x000fea0003800000 */
.L_x_370:
[----:B------:R-:W-:Y:S01]  /*dac0*/  ISETP.GE.AND P0, PT, R4, 0x1, PT ;  /* 0x000000010400780c */ /* 0x000fe20003f06270 */
[----:B------:R-:W-:Y:S11]  /*dad0*/  BSSY B0, `(.L_x_374) ;  /* 0x0000011000007945 */ /* 0x000ff60003800000 */
[----:B------:R-:W-:Y:S05]  /*dae0*/  @!P0 BRA `(.L_x_375) ;  /* 0x000000f000008947 */ /* 0x000fea0003800000 */
[----:B------:R-:W-:Y:S01]  /*daf0*/  BSSY B1, `(.L_x_376) ;  /* 0x000000d000017945 */ /* 0x000fe20003800000 */
[----:B------:R-:W-:-:S08]  /*db00*/  MOV R4, RZ ;  /* 0x000000ff00047202 */ /* 0x000fd00000000f00 */
.L_x_377:
        /* <DEDUP_REMOVED lines=12> */
.L_x_376:
[----:B------:R-:W-:-:S08]  /*dbd0*/  MOV R4, R7 ;  /* 0x0000000700047202 */ /* 0x000fd00000000f00 */
.L_x_375:
[----:B------:R-:W-:Y:S05]  /*dbe0*/  BSYNC B0 ;  /* 0x0000000000007941 */ /* 0x000fea0003800000 */
.L_x_374:
[----:B------:R-:W-:Y:S01]  /*dbf0*/  ISETP.GE.AND P0, PT, R4, 0x1, PT ;  /* 0x000000010400780c */ /* 0x000fe20003f06270 */
[----:B------:R-:W-:Y:S11]  /*dc00*/  BSSY B0, `(.L_x_378) ;  /* 0x0000010000007945 */ /* 0x000ff60003800000 */
[----:B------:R-:W-:Y:S05]  /*dc10*/  @!P0 BRA `(.L_x_379) ;  /* 0x000000e000008947 */ /* 0x000fea0003800000 */
[----:B------:R-:W-:Y:S01]  /*dc20*/  BSSY B1, `(.L_x_380) ;  /* 0x000000c000017945 */ /* 0x000fe20003800000 */
[----:B------:R-:W-:-:S08]  /*dc30*/  MOV R4, RZ ;  /* 0x000000ff00047202 */ /* 0x000fd00000000f00 */
.L_x_381:
        /* <DEDUP_REMOVED lines=11> */
.L_x_380:
[----:B------:R-:W-:-:S08]  /*dcf0*/  MOV R4, R7 ;  /* 0x0000000700047202 */ /* 0x000fd00000000f00 */
.L_x_379:
[----:B------:R-:W-:Y:S05]  /*dd00*/  BSYNC B0 ;  /* 0x0000000000007941 */ /* 0x000fea0003800000 */
.L_x_378:
[----:B------:R-:W-:Y:S01]  /*dd10*/  ISETP.GE.AND P0, PT, R4, 0x1, PT ;  /* 0x000000010400780c */ /* 0x000fe20003f06270 */
[----:B------:R-:W-:Y:S11]  /*dd20*/  BSSY B0, `(.L_x_382) ;  /* 0x0000010000007945 */ /* 0x000ff60003800000 */
[----:B------:R-:W-:Y:S05]  /*dd30*/  @!P0 BRA `(.L_x_383) ;  /* 0x000000e000008947 */ /* 0x000fea0003800000 */
[----:B------:R-:W-:Y:S01]  /*dd40*/  BSSY B1, `(.L_x_384) ;  /* 0x000000c000017945 */ /* 0x000fe20003800000 */
[----:B------:R-:W-:-:S08]  /*dd50*/  MOV R4, RZ ;  /* 0x000000ff00047202 */ /* 0x000fd00000000f00 */
.L_x_385:
        /* <DEDUP_REMOVED lines=11> */
.L_x_384:
[----:B------:R-:W-:-:S08]  /*de10*/  MOV R4, R7 ;  /* 0x0000000700047202 */ /* 0x000fd00000000f00 */
.L_x_383:
[----:B------:R-:W-:Y:S05]  /*de20*/  BSYNC B0 ;  /* 0x0000000000007941 */ /* 0x000fea0003800000 */
.L_x_382:
[----:B------:R-:W-:-:S12]  /*de30*/  ISETP.GE.AND P0, PT, R4, 0x1, PT ;  /* 0x000000010400780c */ /* 0x000fd80003f06270 */
[----:B------:R-:W-:Y:S05]  /*de40*/  @!P0 EXIT ;  /* 0x000000000000894d */ /* 0x000fea0003800000 */
[----:B------:R-:W-:-:S08]  /*de50*/  MOV R4, RZ ;  /* 0x000000ff00047202 */ /* 0x000fd00000000f00 */
.L_x_386:
        /* <DEDUP_REMOVED lines=10> */
[----:B------:R-:W-:Y:S05]  /*df00*/  EXIT ;  /* 0x000000000000794d */ /* 0x000fea0003800000 */
.L_x_387:
[----:B------:R-:W-:-:S00]  /*df10*/  BRA `(.L_x_387) ;  /* 0xfffffff000007947 */ /* 0x000fc0000383ffff */
[----:B------:R-:W-:-:S00]  /*df20*/  NOP ;  /* 0x0000000000007918 */ /* 0x000fc00000000000 */
[----:B------:R-:W-:-:S00]  /*df30*/  NOP ;  /* 0x0000000000007918 */ /* 0x000fc00000000000 */
[----:B------:R-:W-:-:S00]  /*df40*/  NOP ;  /* 0x0000000000007918 */ /* 0x000fc00000000000 */
[----:B------:R-:W-:-:S00]  /*df50*/  NOP ;  /* 0x0000000000007918 */ /* 0x000fc00000000000 */
[----:B------:R-:W-:-:S00]  /*df60*/  NOP ;  /* 0x0000000000007918 */ /* 0x000fc00000000000 */
[----:B------:R-:W-:-:S00]  /*df70*/  NOP ;  /* 0x0000000000007918 */ /* 0x000fc00000000000 */
.L_x_441:


//--------------------- .text.kernel_cuda_filter_combine_halves --------------------------
	.section	.text.kernel_cuda_filter_combine_halves,"ax",@progbits
	.sectioninfo	@"SHI_REGISTERS=52"
	.align	128
        .global         kernel_cuda_filter_combine_halves
        .type           kernel_cuda_filter_combine_halves,@function
        .size           kernel_cuda_filter_combine_halves,(.L_x_442 - kernel_cuda_filter_combine_halves)
        .other          kernel_cuda_filter_combine_halves,@"STO_CUDA_ENTRY STV_DEFAULT"
kernel_cuda_filter_combine_halves:
.text.kernel_cuda_filter_combine_halves:
[----:B------:R-:W-:-:S08]  /*0000*/  MOV R1, c[0x0][0x28] ;  /* 0x00000a0000017a02 */ /* 0x000fd00000000f00 */
[----:B------:R-:W0:Y:S01]  /*0010*/  S2UR UR6, SR_CTAID.Y ;  /* 0x00000000000679c3 */ /* 0x000e220000002600 */
[----:B------:R-:W-:Y:S01]  /*0020*/  ULDC UR7, c[0x0][0x4] ;  /* 0x0000010000077ab9 */ /* 0x000fe20000000800 */
[----:B------:R-:W-:Y:S01]  /*0030*/  IADD3 R1, R1, -0x68, RZ ;  /* 0xffffff9801017810 */ /* 0x000fe20007ffe0ff */
[----:B------:R-:W-:Y:S01]  /*0040*/  ULDC UR8, c[0x0][0x184] ;  /* 0x0000610000087ab9 */ /* 0x000fe20000000800 */
[----:B------:R-:W1:Y:S01]  /*0050*/  S2UR UR4, SR_CTAID.X ;  /* 0x00000000000479c3 */ /* 0x000e620000002500 */
[----:B------:R-:W-:-:S03]  /*0060*/  ULDC UR5, c[0x0][0x0] ;  /* 0x0000000000057ab9 */ /* 0x000fc60000000800 */
[----:B------:R-:W2:Y:S04]  /*0070*/  S2R R8, SR_TID.Y ;  /* 0x0000000000087919 */ /* 0x000ea80000002200 */
[----:B------:R-:W3:Y:S01]  /*0080*/  S2R R9, SR_TID.X ;  /* 0x0000000000097919 */ /* 0x000ee20000002100 */
[----:B0-----:R-:W-:-:S03]  /*0090*/  UIMAD UR6, UR6, UR7, UR8 ;  /* 0x00000007060672a4 */ /* 0x001fc6000f8e0208 */
[----:B------:R-:W-:Y:S02]  /*00a0*/  ULDC UR7, c[0x0][0x180] ;  /* 0x0000600000077ab9 */ /* 0x000fe40000000800 */
[----:B-1----:R-:W-:Y:S01]  /*00b0*/  UIMAD UR4, UR4, UR5, UR7 ;  /* 0x00000005040472a4 */ /* 0x002fe2000f8e0207 */
[----:B--2---:R-:W-:-:S05]  /*00c0*/  IADD3 R8, R8, UR6, RZ ;  /* 0x0000000608087c10 */ /* 0x004fca000fffe0ff */
[----:B---3--:R-:W-:Y:S02]  /*00d0*/  IADD3 R9, R9, UR4, RZ ;  /* 0x0000000409097c10 */ /* 0x008fe4000fffe0ff */
[----:B------:R-:W-:-:S04]  /*00e0*/  ISETP.GE.AND P0, PT, R8, c[0x0][0x18c], PT ;  /* 0x0000630008007a0c */ /* 0x000fc80003f06270 */
[----:B------:R-:W-:-:S12]  /*00f0*/  ISETP.GE.OR P0, PT, R9, c[0x0][0x188], P0 ;  /* 0x0000620009007a0c */ /* 0x000fd80000706670 */
[----:B------:R-:W-:Y:S05]  /*0100*/  @P0 EXIT ;  /* 0x000000000000094d */ /* 0x000fea0003800000 */
[----:B------:R-:W-:Y:S02]  /*0110*/  MOV R0, c[0x0][0x180] ;  /* 0x0000600000007a02 */ /* 0x000fe40000000f00 */
[----:B------:R-:W-:Y:S02]  /*0120*/  ISETP.NE.U32.AND P0, PT, RZ, c[0x0][0x160], PT ;  /* 0x00005800ff007a0c */ /* 0x000fe40003f05070 */
[----:B------:R-:W-:Y:S02]  /*0130*/  IADD3 R0, -R0, 0x3, RZ ;  /* 0x0000000300007810 */ /* 0x000fe40007ffe1ff */
[----:B------:R-:W-:Y:S02]  /*0140*/  ISETP.NE.AND.EX P0, PT, RZ, c[0x0][0x164], PT, P0 ;  /* 0x00005900ff007a0c */ /* 0x000fe40003f05300 */
[----:B------:R-:W-:Y:S02]  /*0150*/  IADD3 R0, R0, c[0x0][0x188], RZ ;  /* 0x0000620000007a10 */ /* 0x000fe40007ffe0ff */
[----:B------:R-:W-:-:S02]  /*0160*/  IADD3 R3, R8, -c[0x0][0x184], RZ ;  /* 0x8000610008037a10 */ /* 0x000fc40007ffe0ff */
[----:B------:R-:W-:Y:S02]  /*0170*/  IADD3 R2, R9, -c[0x0][0x180], RZ ;  /* 0x8000600009027a10 */ /* 0x000fe40007ffe0ff */
[----:B------:R-:W-:Y:S02]  /*0180*/  LOP3.LUT R0, R0, 0xfffffffc, RZ, 0xc0, !PT ;  /* 0xfffffffc00007812 */ /* 0x000fe400078ec0ff */
[----:B------:R-:W-:Y:S02]  /*0190*/  MOV R13, 0x4 ;  /* 0x00000004000d7802 */ /* 0x000fe40000000f00 */
[----:B------:R-:W-:Y:S01]  /*01a0*/  ISETP.NE.U32.AND P1, PT, RZ, c[0x0][0x168], PT ;  /* 0x00005a00ff007a0c */ /* 0x000fe20003f25070 */
[----:B------:R-:W-:-:S03]  /*01b0*/  IMAD R10, R0, R3, R2 ;  /* 0x00000003000a7224 */ /* 0x000fc600078e0202 */
[----:B------:R-:W-:Y:S01]  /*01c0*/  ISETP.NE.AND.EX P1, PT, RZ, c[0x0][0x16c], PT, P1 ;  /* 0x00005b00ff007a0c */ /* 0x000fe20003f25310 */
[CC--:B------:R-:W-:Y:S02]  /*01d0*/  IMAD.WIDE R4, R10.reuse, R13.reuse, c[0x0][0x170] ;  /* 0x00005c000a047625 */ /* 0x0c0fe400078e020d */
[----:B------:R-:W-:Y:S01]  /*01e0*/  IMAD.WIDE R6, R10, R13, c[0x0][0x178] ;  /* 0x00005e000a067625 */ /* 0x000fe200078e020d */
[----:B------:R-:W-:Y:S08]  /*01f0*/  @!P0 BRA `(.L_x_388) ;  /* 0x0000006000008947 */ /* 0x000ff00003800000 */
[----:B------:R-:W2:Y:S04]  /*0200*/  LDG.E.SYS R2, [R6] ;  /* 0x0000000006027381 */ /* 0x000ea800001ee900 */
[----:B------:R-:W2:Y:S02]  /*0210*/  LDG.E.SYS R3, [R4] ;  /* 0x0000000004037381 */ /* 0x000ea400001ee900 */
[----:B--2---:R-:W-:-:S02]  /*0220*/  FADD.FTZ R11, R2, R3 ;  /* 0x00000003020b7221 */ /* 0x004fc40000010000 */
[----:B------:R-:W-:Y:S02]  /*0230*/  IMAD.WIDE R2, R10, R13, c[0x0][0x160] ;  /* 0x000058000a027625 */ /* 0x000fe400078e020d */
[----:B------:R-:W-:-:S08]  /*0240*/  FMUL.FTZ R11, R11, 0.5 ;  /* 0x3f0000000b0b7820 */ /* 0x000fd00000410000 */
[----:B------:R0:W-:Y:S02]  /*0250*/  STG.E.SYS [R2], R11 ;  /* 0x0000000b02007386 */ /* 0x0001e4000010e900 */
.L_x_388:
[----:B------:R-:W-:Y:S05]  /*0260*/  @!P1 EXIT ;  /* 0x000000000000994d */ /* 0x000fea0003800000 */
[----:B------:R-:W-:Y:S01]  /*0270*/  ISETP.NE.AND P0, PT, RZ, c[0x0][0x190], PT ;  /* 0x00006400ff007a0c */ /* 0x000fe20003f05270 */
[----:B0-----:R-:W-:-:S11]  /*0280*/  IMAD.WIDE R2, R10, R13, c[0x0][0x168] ;  /* 0x00005a000a027625 */ /* 0x001fd600078e020d */
[----:B------:R-:W-:Y:S05]  /*0290*/  @!P0 BRA `(.L_x_389) ;  /* 0x0000151000008947 */ /* 0x000fea0003800000 */
[----:B------:R-:W-:Y:S01]  /*02a0*/  ULDC UR4, c[0x0][0x190] ;  /* 0x0000640000047ab9 */ /* 0x000fe20000000800 */
[----:B------:R-:W-:Y:S01]  /*02b0*/  IADD3 R4, R8, -c[0x0][0x190], RZ ;  /* 0x8000640008047a10 */ /* 0x000fe20007ffe0ff */
[----:B------:R-:W-:Y:S01]  /*02c0*/  UIADD3 UR4, UR4, 0x1, URZ ;  /* 0x0000000104047890 */ /* 0x000fe2000fffe03f */
[----:B------:R0:W-:Y:S01]  /*02d0*/  STG.E.SYS [R2], RZ ;  /* 0x000000ff02007386 */ /* 0x0001e2000010e900 */
[----:B------:R-:W-:Y:S01]  /*02e0*/  BSSY B1, `(.L_x_390) ;  /* 0x0000128000017945 */ /* 0x000fe20003800000 */
[----:B------:R-:W-:Y:S02]  /*02f0*/  IMNMX R5, R4, c[0x0][0x184], !PT ;  /* 0x0000610004057a17 */ /* 0x000fe40007800200 */
[----:B------:R-:W-:Y:S02]  /*0300*/  MOV R12, RZ ;  /* 0x000000ff000c7202 */ /* 0x000fe40000000f00 */
[----:B------:R-:W-:-:S04]  /*0310*/  IADD3 R8, R8, UR4, RZ ;  /* 0x0000000408087c10 */ /* 0x000fc8000fffe0ff */
[----:B------:R-:W-:-:S04]  /*0320*/  IMNMX R8, R8, c[0x0][0x18c], PT ;  /* 0x0000630008087a17 */ /* 0x000fc80003800200 */
[----:B------:R-:W-:-:S12]  /*0330*/  ISETP.GE.AND P0, PT, R5, R8, PT ;  /* 0x000000080500720c */ /* 0x000fd80003f06270 */
[----:B------:R-:W-:Y:S05]  /*0340*/  @P0 BRA `(.L_x_391) ;  /* 0x0000121000000947 */ /* 0x000fea0003800000 */
[C---:B0-----:R-:W-:Y:S02]  /*0350*/  IADD3 R10, R9.reuse, -c[0x0][0x190], RZ ;  /* 0x80006400090a7a10 */ /* 0x041fe40007ffe0ff */
[----:B------:R-:W-:Y:S02]  /*0360*/  IADD3 R11, R9, UR4, RZ ;  /* 0x00000004090b7c10 */ /* 0x000fe4000fffe0ff */
[----:B------:R-:W-:Y:S02]  /*0370*/  MOV R9, R5 ;  /* 0x0000000500097202 */ /* 0x000fe40000000f00 */
[----:B------:R-:W-:Y:S02]  /*0380*/  MOV R12, RZ ;  /* 0x000000ff000c7202 */ /* 0x000fe40000000f00 */
[----:B------:R-:W-:Y:S02]  /*0390*/  IMNMX R10, R10, c[0x0][0x180], !PT ;  /* 0x000060000a0a7a17 */ /* 0x000fe40007800200 */
[----:B------:R-:W-:-:S08]  /*03a0*/  IMNMX R11, R11, c[0x0][0x188], PT ;  /* 0x000062000b0b7a17 */ /* 0x000fd00003800200 */
.L_x_405:
[----:B------:R-:W-:Y:S01]  /*03b0*/  ISETP.GT.AND P0, PT, R11, R10, PT ;  /* 0x0000000a0b00720c */ /* 0x000fe20003f04270 */
[----:B------:R-:W-:Y:S11]  /*03c0*/  BSSY B0, `(.L_x_392) ;  /* 0x0000116000007945 */ /* 0x000ff60003800000 */
[----:B0-----:R-:W-:Y:S05]  /*03d0*/  @!P0 BRA `(.L_x_393) ;  /* 0x0000114000008947 */ /* 0x001fea0003800000 */
[----:B------:R-:W-:Y:S01]  /*03e0*/  IADD3 R26, -R10, R11, RZ ;  /* 0x0000000b0a1a7210 */ /* 0x000fe20007ffe1ff */
[----:B------:R-:W-:Y:S01]  /*03f0*/  BSSY B2, `(.L_x_394) ;  /* 0x000003a000027945 */ /* 0x000fe20003800000 */
[----:B------:R-:W-:-:S02]  /*0400*/  IADD3 R25, R9, -c[0x0][0x184], RZ ;  /* 0x8000610009197a10 */ /* 0x000fc40007ffe0ff */
[----:B------:R-:W-:-:S04]  /*0410*/  LOP3.LUT R4, R26, 0x3, RZ, 0xc0, !PT ;  /* 0x000000031a047812 */ /* 0x000fc800078ec0ff */
[----:B------:R-:W-:-:S12]  /*0420*/  ISETP.NE.AND P0, PT, R4, RZ, PT ;  /* 0x000000ff0400720c */ /* 0x000fd80003f05270 */
[----:B------:R-:W-:Y:S05]  /*0430*/  @!P0 BRA `(.L_x_395) ;  /* 0x0000032000008947 */ /* 0x000fea0003800000 */
[----:B------:R-:W-:Y:S01]  /*0440*/  ISETP.NE.AND P0, PT, R4, 0x1, PT ;  /* 0x000000010400780c */ /* 0x000fe20003f05270 */
[----:B------:R-:W-:Y:S01]  /*0450*/  BSSY B3, `(.L_x_396) ;  /* 0x0000021000037945 */ /* 0x000fe20003800000 */
[----:B------:R-:W-:-:S10]  /*0460*/  IMAD R24, R0, R25, -c[0x0][0x180] ;  /* 0x8000600000187624 */ /* 0x000fd400078e0219 */
[----:B------:R-:W-:Y:S05]  /*0470*/  @!P0 BRA `(.L_x_397) ;  /* 0x000001d000008947 */ /* 0x000fea0003800000 */
[----:B------:R-:W-:Y:S02]  /*0480*/  ISETP.NE.AND P0, PT, R4, 0x2, PT ;  /* 0x000000020400780c */ /* 0x000fe40003f05270 */
[----:B------:R-:W-:-:S10]  /*0490*/  MOV R15, 0x4 ;  /* 0x00000004000f7802 */ /* 0x000fd40000000f00 */
[----:B------:R-:W-:Y:S02]  /*04a0*/  @P0 IADD3 R13, R10, 0x1, RZ ;  /* 0x000000010a0d0810 */ /* 0x000fe40007ffe0ff */
[----:B------:R-:W-:Y:S02]  /*04b0*/  @!P0 MOV R13, R10 ;  /* 0x0000000a000d8202 */ /* 0x000fe40000000f00 */
[----:B------:R-:W-:Y:S02]  /*04c0*/  @P0 IADD3 R4, R10, R24, RZ ;  /* 0x000000180a040210 */ /* 0x000fe40007ffe0ff */
[----:B------:R-:W-:Y:S02]  /*04d0*/  @P0 MOV R5, 0x4 ;  /* 0x0000000400050802 */ /* 0x000fe40000000f00 */
[----:B------:R-:W-:-:S03]  /*04e0*/  IADD3 R14, R24, R13, RZ ;  /* 0x0000000d180e7210 */ /* 0x000fc60007ffe0ff */
[CC--:B------:R-:W-:Y:S02]  /*04f0*/  @P0 IMAD.WIDE R6, R4.reuse, R5.reuse, c[0x0][0x178] ;  /* 0x00005e0004060625 */ /* 0x0c0fe400078e0205 */
[----:B------:R-:W-:Y:S02]  /*0500*/  @P0 IMAD.WIDE R4, R4, R5, c[0x0][0x170] ;  /* 0x00005c0004040625 */ /* 0x000fe400078e0205 */
[CC--:B------:R-:W-:Y:S02]  /*0510*/  IMAD.WIDE R16, R14.reuse, R15.reuse, c[0x0][0x178] ;  /* 0x00005e000e107625 */ /* 0x0c0fe400078e020f */
[----:B------:R-:W-:-:S04]  /*0520*/  IMAD.WIDE R14, R14, R15, c[0x0][0x170] ;  /* 0x00005c000e0e7625 */ /* 0x000fc800078e020f */
[----:B------:R-:W2:Y:S04]  /*0530*/  @P0 LDG.E.SYS R6, [R6] ;  /* 0x0000000006060381 */ /* 0x000ea800001ee900 */
[----:B------:R-:W2:Y:S04]  /*0540*/  @P0 LDG.E.SYS R5, [R4] ;  /* 0x0000000004050381 */ /* 0x000ea800001ee900 */
[----:B------:R-:W3:Y:S04]  /*0550*/  LDG.E.SYS R16, [R16] ;  /* 0x0000000010107381 */ /* 0x000ee800001ee900 */
[----:B------:R-:W3:Y:S01]  /*0560*/  LDG.E.SYS R15, [R14] ;  /* 0x000000000e0f7381 */ /* 0x000ee200001ee900 */
[----:B------:R-:W-:-:S02]  /*0570*/  @P0 LEA R20, R12, R1, 0x2 ;  /* 0x000000010c140211 */ /* 0x000fc400078e10ff */
[----:B------:R-:W-:Y:S02]  /*0580*/  @P0 IADD3 R12, R12, 0x1, RZ ;  /* 0x000000010c0c0810 */ /* 0x000fe40007ffe0ff */
[----:B------:R-:W-:Y:S02]  /*0590*/  IADD3 R13, R13, 0x1, RZ ;  /* 0x000000010d0d7810 */ /* 0x000fe40007ffe0ff */
[C---:B------:R-:W-:Y:S02]  /*05a0*/  LEA R23, R12.reuse, R1, 0x2 ;  /* 0x000000010c177211 */ /* 0x040fe400078e10ff */
[----:B------:R-:W-:Y:S01]  /*05b0*/  IADD3 R12, R12, 0x1, RZ ;  /* 0x000000010c0c7810 */ /* 0x000fe20007ffe0ff */
[----:B--2---:R-:W-:-:S04]  /*05c0*/  @P0 FADD.FTZ R18, -R6, R5 ;  /* 0x0000000506120221 */ /* 0x004fc80000010100 */
[----:B------:R-:W-:Y:S02]  /*05d0*/  @P0 FMUL.FTZ R19, R18, 0.25 ;  /* 0x3e80000012130820 */ /* 0x000fe40000410000 */
[----:B---3--:R-:W-:Y:S02]  /*05e0*/  FADD.FTZ R21, -R16, R15 ;  /* 0x0000000f10157221 */ /* 0x008fe40000010100 */
[----:B------:R-:W-:Y:S02]  /*05f0*/  @P0 FMUL.FTZ R19, R18, R19 ;  /* 0x0000001312130220 */ /* 0x000fe40000410000 */
[----:B------:R-:W-:-:S04]  /*0600*/  FMUL.FTZ R22, R21, 0.25 ;  /* 0x3e80000015167820 */ /* 0x000fc80000410000 */
[----:B------:R-:W-:Y:S02]  /*0610*/  FMUL.FTZ R22, R21, R22 ;  /* 0x0000001615167220 */ /* 0x000fe40000410000 */
[----:B------:R0:W-:Y:S06]  /*0620*/  @P0 STL [R20], R19 ;  /* 0x0000001314000387 */ /* 0x0001ec0000100800 */
[----:B------:R0:W-:Y:S01]  /*0630*/  STL [R23], R22 ;  /* 0x0000001617007387 */ /* 0x0001e20000100800 */
[----:B------:R-:W-:Y:S05]  /*0640*/  BRA `(.L_x_398) ;  /* 0x0000001000007947 */ /* 0x000fea0003800000 */
.L_x_397:
[----:B------:R-:W-:-:S08]  /*0650*/  MOV R13, R10 ;  /* 0x0000000a000d7202 */ /* 0x000fd00000000f00 */
.L_x_398:
[----:B------:R-:W-:Y:S05]  /*0660*/  BSYNC B3 ;  /* 0x0000000000037941 */ /* 0x000fea0003800000 */
.L_x_396:
[----:B------:R-:W-:Y:S02]  /*0670*/  IADD3 R4, R24, R13, RZ ;  /* 0x0000000d18047210 */ /* 0x000fe40007ffe0ff */
[----:B------:R-:W-:-:S05]  /*0680*/  MOV R5, 0x4 ;  /* 0x0000000400057802 */ /* 0x000fca0000000f00 */
[CC--:B------:R-:W-:Y:S02]  /*0690*/  IMAD.WIDE R6, R4.reuse, R5.reuse, c[0x0][0x178] ;  /* 0x00005e0004067625 */ /* 0x0c0fe400078e0205 */
[----:B------:R-:W-:-:S08]  /*06a0*/  IMAD.WIDE R4, R4, R5, c[0x0][0x170] ;  /* 0x00005c0004047625 */ /* 0x000fd000078e0205 */
[----:B------:R-:W2:Y:S04]  /*06b0*/  LDG.E.SYS R6, [R6] ;  /* 0x0000000006067381 */ /* 0x000ea800001ee900 */
[----:B------:R-:W2:Y:S01]  /*06c0*/  LDG.E.SYS R5, [R4] ;  /* 0x0000000004057381 */ /* 0x000ea200001ee900 */
[C---:B0-----:R-:W-:Y:S02]  /*06d0*/  LEA R20, R12.reuse, R1, 0x2 ;  /* 0x000000010c147211 */ /* 0x041fe400078e10ff */
[----:B------:R-:W-:Y:S02]  /*06e0*/  IADD3 R18, R12, 0x1, RZ ;  /* 0x000000010c127810 */ /* 0x000fe40007ffe0ff */
[----:B------:R-:W-:Y:S02]  /*06f0*/  IADD3 R16, R13, 0x1, RZ ;  /* 0x000000010d107810 */ /* 0x000fe40007ffe0ff */
[----:B------:R-:W-:Y:S01]  /*0700*/  MOV R12, R18 ;  /* 0x00000012000c7202 */ /* 0x000fe20000000f00 */
[----:B--2---:R-:W-:-:S04]  /*0710*/  FADD.FTZ R14, -R6, R5 ;  /* 0x00000005060e7221 */ /* 0x004fc80000010100 */
[----:B------:R-:W-:-:S04]  /*0720*/  FMUL.FTZ R15, R14, 0.25 ;  /* 0x3e8000000e0f7820 */ /* 0x000fc80000410000 */
[----:B------:R-:W-:-:S08]  /*0730*/  FMUL.FTZ R15, R14, R15 ;  /* 0x0000000f0e0f7220 */ /* 0x000fd00000410000 */
[----:B------:R0:W-:Y:S01]  /*0740*/  STL [R20], R15 ;  /* 0x0000000f14007387 */ /* 0x0001e20000100800 */
[----:B------:R-:W-:Y:S05]  /*0750*/  BRA `(.L_x_399) ;  /* 0x0000003000007947 */ /* 0x000fea0003800000 */
.L_x_395:
[----:B------:R-:W-:Y:S02]  /*0760*/  MOV R18, R12 ;  /* 0x0000000c00127202 */ /* 0x000fe40000000f00 */
[----:B------:R-:W-:Y:S02]  /*0770*/  MOV R16, R10 ;  /* 0x0000000a00107202 */ /* 0x000fe40000000f00 */
[----:B------:R-:W-:-:S08]  /*0780*/  MOV R12, RZ ;  /* 0x000000ff000c7202 */ /* 0x000fd00000000f00 */
.L_x_399:
[----:B------:R-:W-:Y:S05]  /*0790*/  BSYNC B2 ;  /* 0x0000000000027941 */ /* 0x000fea0003800000 */
.L_x_394:
[----:B------:R-:W-:-:S12]  /*07a0*/  ISETP.GE.U32.AND P0, PT, R26, 0x4, PT ;  /* 0x000000041a00780c */ /* 0x000fd80003f06070 */
[----:B------:R-:W-:Y:S05]  /*07b0*/  @!P0 BRA `(.L_x_393) ;  /* 0x00000d6000008947 */ /* 0x000fea0003800000 */
[----:B------:R-:W-:Y:S01]  /*07c0*/  IADD3 R4, R11, -R16, RZ ;  /* 0x800000100b047210 */ /* 0x000fe20007ffe0ff */
[----:B------:R-:W-:Y:S01]  /*07d0*/  BSSY B2, `(.L_x_400) ;  /* 0x0000076000027945 */ /* 0x000fe20003800000 */
[----:B------:R-:W-:Y:S01]  /*07e0*/  IADD3 R5, R16, -c[0x0][0x180], RZ ;  /* 0x8000600010057a10 */ /* 0x000fe20007ffe0ff */
[----:B------:R-:W-:Y:S01]  /*07f0*/  IMAD R13, R18, 0x4, R1 ;  /* 0x00000004120d7824 */ /* 0x000fe200078e0201 */
[----:B------:R-:W-:Y:S02]  /*0800*/  ISETP.GT.AND P1, PT, R4, 0xc, PT ;  /* 0x0000000c0400780c */ /* 0x000fe40003f24270 */
[----:B------:R-:W-:Y:S01]  /*0810*/  PLOP3.LUT P0, PT, PT, PT, PT, 0x80, 0x0 ;  /* 0x000000000000781c */ /* 0x000fe20003f0f070 */
[----:B------:R-:W-:Y:S01]  /*0820*/  IMAD R5, R0, R25, R5 ;  /* 0x0000001900057224 */ /* 0x000fe200078e0205 */
[----:B------:R-:W-:-:S03]  /*0830*/  MOV R12, R18 ;  /* 0x00000012000c7202 */ /* 0x000fc60000000f00 */
[----:B0-----:R-:W-:-:S05]  /*0840*/  IMAD.WIDE R14, R5, 0x4, RZ ;  /* 0x00000004050e7825 */ /* 0x001fca00078e02ff */
[----:B------:R-:W-:Y:S05]  /*0850*/  @!P1 BRA `(.L_x_401) ;  /* 0x000006d000009947 */ /* 0x000fea0003800000 */
[----:B------:R-:W-:Y:S02]  /*0860*/  PLOP3.LUT P0, PT, PT, PT, PT, 0x8, 0x0 ;  /* 0x000000000000781c */ /* 0x000fe40003f0e170 */
[----:B------:R-:W-:-:S10]  /*0870*/  IADD3 R17, R11, -0xc, RZ ;  /* 0xfffffff40b117810 */ /* 0x000fd40007ffe0ff */
.L_x_402:
[C---:B------:R-:W-:Y:S02]  /*0880*/  IADD3 R4, P1, R14.reuse, c[0x0][0x170], RZ ;  /* 0x00005c000e047a10 */ /* 0x040fe40007f3e0ff */
[----:B------:R-:W-:Y:S02]  /*0890*/  IADD3 R6, P2, R14, c[0x0][0x178], RZ ;  /* 0x00005e000e067a10 */ /* 0x000fe40007f5e0ff */
[C---:B------:R-:W-:Y:S02]  /*08a0*/  IADD3.X R5, R15.reuse, c[0x0][0x174], RZ, P1, !PT ;  /* 0x00005d000f057a10 */ /* 0x040fe40000ffe4ff */
[----:B------:R-:W-:-:S06]  /*08b0*/  IADD3.X R7, R15, c[0x0][0x17c], RZ, P2, !PT ;  /* 0x00005f000f077a10 */ /* 0x000fcc00017fe4ff */
[----:B------:R-:W2:Y:S04]  /*08c0*/  LDG.E.SYS R45, [R4+0x4] ;  /* 0x00000400042d7381 */ /* 0x000ea800001ee900 */
[----:B------:R-:W2:Y:S04]  /*08d0*/  LDG.E.SYS R44, [R6+0x4] ;  /* 0x00000400062c7381 */ /* 0x000ea800001ee900 */
[----:B------:R0:W3:Y:S04]  /*08e0*/  LDG.E.SYS R41, [R6+0xc] ;  /* 0x00000c0006297381 */ /* 0x0000e800001ee900 */
[----:B------:R-:W3:Y:S04]  /*08f0*/  LDG.E.SYS R40, [R4+0xc] ;  /* 0x00000c0004287381 */ /* 0x000ee800001ee900 */
[----:B------:R0:W4:Y:S04]  /*0900*/  LDG.E.SYS R39, [R6+0x10] ;  /* 0x0000100006277381 */ /* 0x00012800001ee900 */
[----:B------:R1:W4:Y:S04]  /*0910*/  LDG.E.SYS R38, [R4+0x10] ;  /* 0x0000100004267381 */ /* 0x00032800001ee900 */
[----:B------:R0:W5:Y:S04]  /*0920*/  LDG.E.SYS R26, [R6+0x1c] ;  /* 0x00001c00061a7381 */ /* 0x00016800001ee900 */
[----:B------:R1:W5:Y:S04]  /*0930*/  LDG.E.SYS R29, [R4+0x1c] ;  /* 0x00001c00041d7381 */ /* 0x00036800001ee900 */
[----:B------:R0:W5:Y:S04]  /*0940*/  LDG.E.SYS R27, [R6+0x20] ;  /* 0x00002000061b7381 */ /* 0x00016800001ee900 */
[----:B------:R1:W5:Y:S04]  /*0950*/  LDG.E.SYS R20, [R4+0x20] ;  /* 0x0000200004147381 */ /* 0x00036800001ee900 */
[----:B------:R0:W5:Y:S04]  /*0960*/  LDG.E.SYS R48, [R6+0x34] ;  /* 0x0000340006307381 */ /* 0x00016800001ee900 */
[----:B------:R1:W5:Y:S04]  /*0970*/  LDG.E.SYS R49, [R4+0x34] ;  /* 0x0000340004317381 */ /* 0x00036800001ee900 */
[----:B------:R0:W5:Y:S04]  /*0980*/  LDG.E.SYS R42, [R6] ;  /* 0x00000000062a7381 */ /* 0x00016800001ee900 */
[----:B------:R1:W5:Y:S04]  /*0990*/  LDG.E.SYS R43, [R4] ;  /* 0x00000000042b7381 */ /* 0x00036800001ee900 */
[----:B------:R0:W5:Y:S04]  /*09a0*/  LDG.E.SYS R46, [R6+0x8] ;  /* 0x00000800062e7381 */ /* 0x00016800001ee900 */
        /* <DEDUP_REMOVED lines=16> */
[----:B------:R1:W5:Y:S01]  /*0ab0*/  LDG.E.SYS R33, [R4+0x3c] ;  /* 0x00003c0004217381 */ /* 0x00036200001ee900 */
[----:B------:R-:W-:-:S04]  /*0ac0*/  IADD3 R16, R16, 0x10, RZ ;  /* 0x0000001010107810 */ /* 0x000fc80007ffe0ff */
[----:B------:R-:W-:Y:S02]  /*0ad0*/  ISETP.GE.AND P1, PT, R16, R17, PT ;  /* 0x000000111000720c */ /* 0x000fe40003f26270 */
[----:B------:R-:W-:Y:S02]  /*0ae0*/  IADD3 R14, P2, R14, 0x40, RZ ;  /* 0x000000400e0e7810 */ /* 0x000fe40007f5e0ff */
[----:B------:R-:W-:Y:S02]  /*0af0*/  IADD3 R12, R12, 0x10, RZ ;  /* 0x000000100c0c7810 */ /* 0x000fe40007ffe0ff */
[----:B------:R-:W-:Y:S01]  /*0b00*/  IADD3.X R15, RZ, R15, RZ, P2, !PT ;  /* 0x0000000fff0f7210 */ /* 0x000fe200017fe4ff */
[----:B--2---:R-:W-:-:S04]  /*0b10*/  FADD.FTZ R44, -R44, R45 ;  /* 0x0000002d2c2c7221 */ /* 0x004fc80000010100 */
[C---:B0-----:R-:W-:Y:S02]  /*0b20*/  FMUL.FTZ R7, R44.reuse, 0.25 ;  /* 0x3e8000002c077820 */ /* 0x041fe40000410000 */
[----:B---3--:R-:W-:Y:S02]  /*0b30*/  FADD.FTZ R40, -R41, R40 ;  /* 0x0000002829287221 */ /* 0x008fe40000010100 */
[----:B------:R-:W-:Y:S02]  /*0b40*/  FMUL.FTZ R44, R44, R7 ;  /* 0x000000072c2c7220 */ /* 0x000fe40000410000 */
[----:B-1----:R-:W-:Y:S02]  /*0b50*/  FMUL.FTZ R5, R40, 0.25 ;  /* 0x3e80000028057820 */ /* 0x002fe40000410000 */
[----:B----4-:R-:W-:-:S04]  /*0b60*/  FADD.FTZ R38, -R39, R38 ;  /* 0x0000002627267221 */ /* 0x010fc80000010100 */
[----:B------:R-:W-:Y:S02]  /*0b70*/  FMUL.FTZ R7, R38, 0.25 ;  /* 0x3e80000026077820 */ /* 0x000fe40000410000 */
[----:B-----5:R-:W-:Y:S02]  /*0b80*/  FADD.FTZ R26, -R26, R29 ;  /* 0x0000001d1a1a7221 */ /* 0x020fe40000010100 */
[----:B------:R-:W-:Y:S02]  /*0b90*/  FMUL.FTZ R40, R40, R5 ;  /* 0x0000000528287220 */ /* 0x000fe40000410000 */
[----:B------:R-:W-:Y:S02]  /*0ba0*/  FMUL.FTZ R38, R38, R7 ;  /* 0x0000000726267220 */ /* 0x000fe40000410000 */
[----:B------:R-:W-:Y:S02]  /*0bb0*/  FADD.FTZ R20, -R27, R20 ;  /* 0x000000141b147221 */ /* 0x000fe40000010100 */
[----:B------:R-:W-:-:S02]  /*0bc0*/  FMUL.FTZ R5, R26, 0.25 ;  /* 0x3e8000001a057820 */ /* 0x000fc40000410000 */
[----:B------:R-:W-:Y:S02]  /*0bd0*/  FMUL.FTZ R7, R20, 0.25 ;  /* 0x3e80000014077820 */ /* 0x000fe40000410000 */
[----:B------:R-:W-:Y:S02]  /*0be0*/  FADD.FTZ R48, -R48, R49 ;  /* 0x0000003130307221 */ /* 0x000fe40000010100 */
[----:B------:R-:W-:Y:S02]  /*0bf0*/  FMUL.FTZ R26, R26, R5 ;  /* 0x000000051a1a7220 */ /* 0x000fe40000410000 */
[----:B------:R-:W-:Y:S02]  /*0c00*/  FMUL.FTZ R20, R20, R7 ;  /* 0x0000000714147220 */ /* 0x000fe40000410000 */
[----:B------:R-:W-:-:S04]  /*0c10*/  FADD.FTZ R42, -R42, R43 ;  /* 0x0000002b2a2a7221 */ /* 0x000fc80000010100 */
[----:B------:R-:W-:Y:S02]  /*0c20*/  FMUL.FTZ R43, R42, 0.25 ;  /* 0x3e8000002a2b7820 */ /* 0x000fe40000410000 */
[----:B------:R-:W-:Y:S02]  /*0c30*/  FADD.FTZ R46, -R46, R47 ;  /* 0x0000002f2e2e7221 */ /* 0x000fe40000010100 */
[----:B------:R-:W-:Y:S02]  /*0c40*/  FMUL.FTZ R47, R48, 0.25 ;  /* 0x3e800000302f7820 */ /* 0x000fe40000410000 */
[----:B------:R-:W-:Y:S02]  /*0c50*/  FMUL.FTZ R45, R46, 0.25 ;  /* 0x3e8000002e2d7820 */ /* 0x000fe40000410000 */
[----:B------:R-:W-:Y:S02]  /*0c60*/  FADD.FTZ R36, -R37, R36 ;  /* 0x0000002425247221 */ /* 0x000fe40000010100 */
[----:B------:R-:W-:-:S02]  /*0c70*/  FADD.FTZ R34, -R34, R35 ;  /* 0x0000002322227221 */ /* 0x000fc40000010100 */
[----:B------:R-:W-:Y:S02]  /*0c80*/  FMUL.FTZ R35, R36, 0.25 ;  /* 0x3e80000024237820 */ /* 0x000fe40000410000 */
[----:B------:R-:W-:Y:S02]  /*0c90*/  FMUL.FTZ R37, R34, 0.25 ;  /* 0x3e80000022257820 */ /* 0x000fe40000410000 */
[----:B------:R-:W-:Y:S02]  /*0ca0*/  FADD.FTZ R18, -R25, R18 ;  /* 0x0000001219127221 */ /* 0x000fe40000010100 */
[----:B------:R-:W-:Y:S02]  /*0cb0*/  FADD.FTZ R24, -R24, R19 ;  /* 0x0000001318187221 */ /* 0x000fe40000010100 */
[----:B------:R-:W-:Y:S02]  /*0cc0*/  FMUL.FTZ R19, R18, 0.25 ;  /* 0x3e80000012137820 */ /* 0x000fe40000410000 */
[----:B------:R-:W-:-:S02]  /*0cd0*/  FMUL.FTZ R25, R24, 0.25 ;  /* 0x3e80000018197820 */ /* 0x000fc40000410000 */
[----:B------:R-:W-:Y:S02]  /*0ce0*/  FMUL.FTZ R48, R48, R47 ;  /* 0x0000002f30307220 */ /* 0x000fe40000410000 */
[----:B------:R-:W-:Y:S02]  /*0cf0*/  FMUL.FTZ R42, R42, R43 ;  /* 0x0000002b2a2a7220 */ /* 0x000fe40000410000 */
[----:B------:R-:W-:Y:S02]  /*0d00*/  FMUL.FTZ R46, R46, R45 ;  /* 0x0000002d2e2e7220 */ /* 0x000fe40000410000 */
[----:B------:R-:W-:Y:S02]  /*0d10*/  FMUL.FTZ R36, R36, R35 ;  /* 0x0000002324247220 */ /* 0x000fe40000410000 */
[----:B------:R-:W-:Y:S02]  /*0d20*/  FADD.FTZ R23, -R23, R30 ;  /* 0x0000001e17177221 */ /* 0x000fe40000010100 */
[----:B------:R-:W-:-:S02]  /*0d30*/  FADD.FTZ R22, -R22, R31 ;  /* 0x0000001f16167221 */ /* 0x000fc40000010100 */
[----:B------:R-:W-:Y:S02]  /*0d40*/  FADD.FTZ R21, -R21, R28 ;  /* 0x0000001c15157221 */ /* 0x000fe40000010100 */
[----:B------:R-:W-:Y:S02]  /*0d50*/  FADD.FTZ R32, -R32, R33 ;  /* 0x0000002120207221 */ /* 0x000fe40000010100 */
[----:B------:R-:W-:Y:S02]  /*0d60*/  FMUL.FTZ R4, R23, 0.25 ;  /* 0x3e80000017047820 */ /* 0x000fe40000410000 */
[----:B------:R-:W-:Y:S02]  /*0d70*/  FMUL.FTZ R5, R22, 0.25 ;  /* 0x3e80000016057820 */ /* 0x000fe40000410000 */
[----:B------:R-:W-:Y:S02]  /*0d80*/  FMUL.FTZ R6, R21, 0.25 ;  /* 0x3e80000015067820 */ /* 0x000fe40000410000 */
[----:B------:R-:W-:-:S02]  /*0d90*/  FMUL.FTZ R7, R32, 0.25 ;  /* 0x3e80000020077820 */ /* 0x000fc40000410000 */
[----:B------:R-:W-:Y:S02]  /*0da0*/  FMUL.FTZ R34, R34, R37 ;  /* 0x0000002522227220 */ /* 0x000fe40000410000 */
[----:B------:R-:W-:Y:S02]  /*0db0*/  FMUL.FTZ R18, R18, R19 ;  /* 0x0000001312127220 */ /* 0x000fe40000410000 */
[----:B------:R-:W-:Y:S02]  /*0dc0*/  FMUL.FTZ R24, R24, R25 ;  /* 0x0000001918187220 */ /* 0x000fe40000410000 */
[----:B------:R-:W-:Y:S02]  /*0dd0*/  FMUL.FTZ R4, R23, R4 ;  /* 0x0000000417047220 */ /* 0x000fe40000410000 */
[----:B------:R-:W-:Y:S02]  /*0de0*/  FMUL.FTZ R22, R22, R5 ;  /* 0x0000000516167220 */ /* 0x000fe40000410000 */
[----:B------:R-:W-:-:S02]  /*0df0*/  FMUL.FTZ R6, R21, R6 ;  /* 0x0000000615067220 */ /* 0x000fc40000410000 */
[----:B------:R-:W-:Y:S01]  /*0e00*/  FMUL.FTZ R32, R32, R7 ;  /* 0x0000000720207220 */ /* 0x000fe20000410000 */
[----:B------:R-:W-:Y:S04]  /*0e10*/  STL [R13+0x34], R48 ;  /* 0x000034300d007387 */ /* 0x000fe80000100800 */
[----:B------:R-:W-:Y:S04]  /*0e20*/  STL [R13], R42 ;  /* 0x0000002a0d007387 */ /* 0x000fe80000100800 */
[----:B------:R-:W-:Y:S04]  /*0e30*/  STL [R13+0x4], R44 ;  /* 0x0000042c0d007387 */ /* 0x000fe80000100800 */
        /* <DEDUP_REMOVED lines=12> */
[----:B------:R0:W-:Y:S02]  /*0f00*/  STL [R13+0x3c], R32 ;  /* 0x00003c200d007387 */ /* 0x0001e40000100800 */
[----:B0-----:R-:W-:Y:S01]  /*0f10*/  IADD3 R13, R13, 0x40, RZ ;  /* 0x000000400d0d7810 */ /* 0x001fe20007ffe0ff */
[----:B------:R-:W-:Y:S07]  /*0f20*/  @!P1 BRA `(.L_x_402) ;  /* 0xfffff95000009947 */ /* 0x000fee000383ffff */
.L_x_401:
[----:B------:R-:W-:Y:S05]  /*0f30*/  BSYNC B2 ;  /* 0x0000000000027941 */ /* 0x000fea0003800000 */
.L_x_400:
[----:B------:R-:W-:Y:S01]  /*0f40*/  IADD3 R4, R11, -R16, RZ ;  /* 0x800000100b047210 */ /* 0x000fe20007ffe0ff */
[----:B------:R-:W-:Y:S03]  /*0f50*/  BSSY B2, `(.L_x_403) ;  /* 0x000003d000027945 */ /* 0x000fe60003800000 */
[----:B------:R-:W-:-:S12]  /*0f60*/  ISETP.GT.AND P1, PT, R4, 0x4, PT ;  /* 0x000000040400780c */ /* 0x000fd80003f24270 */
[----:B------:R-:W-:Y:S05]  /*0f70*/  @!P1 BRA `(.L_x_404) ;  /* 0x000003a000009947 */ /* 0x000fea0003800000 */
[C---:B------:R-:W-:Y:S02]  /*0f80*/  IADD3 R4, P0, R14.reuse, c[0x0][0x170], RZ ;  /* 0x00005c000e047a10 */ /* 0x040fe40007f1e0ff */
[----:B------:R-:W-:Y:S02]  /*0f90*/  IADD3 R6, P1, R14, c[0x0][0x178], RZ ;  /* 0x00005e000e067a10 */ /* 0x000fe40007f3e0ff */
[C---:B------:R-:W-:Y:S02]  /*0fa0*/  IADD3.X R5, R15.reuse, c[0x0][0x174], RZ, P0, !PT ;  /* 0x00005d000f057a10 */ /* 0x040fe400007fe4ff */
[----:B------:R-:W-:-:S06]  /*0fb0*/  IADD3.X R7, R15, c[0x0][0x17c], RZ, P1, !PT ;  /* 0x00005f000f077a10 */ /* 0x000fcc0000ffe4ff */
[----:B------:R-:W2:Y:S04]  /*0fc0*/  LDG.E.SYS R28, [R4+0x14] ;  /* 0x00001400041c7381 */ /* 0x000ea800001ee900 */
[----:B------:R-:W2:Y:S04]  /*0fd0*/  LDG.E.SYS R27, [R6+0x14] ;  /* 0x00001400061b7381 */ /* 0x000ea800001ee900 */
[----:B------:R-:W3:Y:S04]  /*0fe0*/  LDG.E.SYS R21, [R6+0x8] ;  /* 0x0000080006157381 */ /* 0x000ee800001ee900 */
[----:B------:R-:W3:Y:S04]  /*0ff0*/  LDG.E.SYS R22, [R4+0x8] ;  /* 0x0000080004167381 */ /* 0x000ee800001ee900 */
[----:B------:R-:W4:Y:S04]  /*1000*/  LDG.E.SYS R17, [R6] ;  /* 0x0000000006117381 */ /* 0x000f2800001ee900 */
[----:B------:R-:W4:Y:S04]  /*1010*/  LDG.E.SYS R18, [R4] ;  /* 0x0000000004127381 */ /* 0x000f2800001ee900 */
[----:B------:R-:W5:Y:S04]  /*1020*/  LDG.E.SYS R19, [R6+0x4] ;  /* 0x0000040006137381 */ /* 0x000f6800001ee900 */
[----:B------:R-:W5:Y:S04]  /*1030*/  LDG.E.SYS R20, [R4+0x4] ;  /* 0x0000040004147381 */ /* 0x000f6800001ee900 */
[----:B------:R0:W5:Y:S04]  /*1040*/  LDG.E.SYS R23, [R6+0xc] ;  /* 0x00000c0006177381 */ /* 0x00016800001ee900 */
[----:B------:R0:W5:Y:S04]  /*1050*/  LDG.E.SYS R25, [R6+0x10] ;  /* 0x0000100006197381 */ /* 0x00016800001ee900 */
[----:B------:R0:W5:Y:S04]  /*1060*/  LDG.E.SYS R29, [R6+0x18] ;  /* 0x00001800061d7381 */ /* 0x00016800001ee900 */
[----:B------:R0:W5:Y:S04]  /*1070*/  LDG.E.SYS R31, [R6+0x1c] ;  /* 0x00001c00061f7381 */ /* 0x00016800001ee900 */
[----:B------:R-:W5:Y:S04]  /*1080*/  LDG.E.SYS R24, [R4+0xc] ;  /* 0x00000c0004187381 */ /* 0x000f6800001ee900 */
[----:B------:R-:W5:Y:S04]  /*1090*/  LDG.E.SYS R26, [R4+0x10] ;  /* 0x00001000041a7381 */ /* 0x000f6800001ee900 */
[----:B------:R-:W5:Y:S04]  /*10a0*/  LDG.E.SYS R30, [R4+0x18] ;  /* 0x00001800041e7381 */ /* 0x000f6800001ee900 */
[----:B------:R-:W5:Y:S01]  /*10b0*/  LDG.E.SYS R32, [R4+0x1c] ;  /* 0x00001c0004207381 */ /* 0x000f6200001ee900 */
[----:B------:R-:W-:-:S02]  /*10c0*/  IADD3 R14, P1, R14, 0x20, RZ ;  /* 0x000000200e0e7810 */ /* 0x000fc40007f3e0ff */
[----:B------:R-:W-:Y:S02]  /*10d0*/  PLOP3.LUT P0, PT, PT, PT, PT, 0x8, 0x0 ;  /* 0x000000000000781c */ /* 0x000fe40003f0e170 */
[----:B------:R-:W-:Y:S02]  /*10e0*/  IADD3 R12, R12, 0x8, RZ ;  /* 0x000000080c0c7810 */ /* 0x000fe40007ffe0ff */
[----:B------:R-:W-:Y:S02]  /*10f0*/  IADD3 R16, R16, 0x8, RZ ;  /* 0x0000000810107810 */ /* 0x000fe40007ffe0ff */
[----:B------:R-:W-:Y:S01]  /*1100*/  IADD3.X R15, RZ, R15, RZ, P1, !PT ;  /* 0x0000000fff0f7210 */ /* 0x000fe20000ffe4ff */
[----:B--2---:R-:W-:Y:S02]  /*1110*/  FADD.FTZ R27, -R27, R28 ;  /* 0x0000001c1b1b7221 */ /* 0x004fe40000010100 */
[----:B---3--:R-:W-:Y:S02]  /*1120*/  FADD.FTZ R21, -R21, R22 ;  /* 0x0000001615157221 */ /* 0x008fe40000010100 */
[----:B------:R-:W-:-:S02]  /*1130*/  FMUL.FTZ R22, R27, 0.25 ;  /* 0x3e8000001b167820 */ /* 0x000fc40000410000 */
[----:B----4-:R-:W-:Y:S02]  /*1140*/  FADD.FTZ R17, -R17, R18 ;  /* 0x0000001211117221 */ /* 0x010fe40000010100 */
[----:B------:R-:W-:Y:S02]  /*1150*/  FMUL.FTZ R28, R27, R22 ;  /* 0x000000161b1c7220 */ /* 0x000fe40000410000 */
[----:B------:R-:W-:Y:S02]  /*1160*/  FMUL.FTZ R18, R17, 0.25 ;  /* 0x3e80000011127820 */ /* 0x000fe40000410000 */
[----:B-----5:R-:W-:Y:S02]  /*1170*/  FADD.FTZ R19, -R19, R20 ;  /* 0x0000001413137221 */ /* 0x020fe40000010100 */
[----:B------:R-:W-:Y:S02]  /*1180*/  FMUL.FTZ R20, R21, 0.25 ;  /* 0x3e80000015147820 */ /* 0x000fe40000410000 */
[----:B0-----:R-:W-:-:S02]  /*1190*/  FMUL.FTZ R6, R19, 0.25 ;  /* 0x3e80000013067820 */ /* 0x001fc40000410000 */
[----:B------:R-:W-:Y:S02]  /*11a0*/  FMUL.FTZ R18, R17, R18 ;  /* 0x0000001211127220 */ /* 0x000fe40000410000 */
[----:B------:R-:W-:Y:S02]  /*11b0*/  FMUL.FTZ R6, R19, R6 ;  /* 0x0000000613067220 */ /* 0x000fe40000410000 */
[----:B------:R-:W-:Y:S02]  /*11c0*/  FMUL.FTZ R20, R21, R20 ;  /* 0x0000001415147220 */ /* 0x000fe40000410000 */
[----:B------:R-:W-:Y:S02]  /*11d0*/  FADD.FTZ R23, -R23, R24 ;  /* 0x0000001817177221 */ /* 0x000fe40000010100 */
[----:B------:R-:W-:Y:S02]  /*11e0*/  FADD.FTZ R25, -R25, R26 ;  /* 0x0000001a19197221 */ /* 0x000fe40000010100 */
[----:B------:R-:W-:-:S02]  /*11f0*/  FADD.FTZ R29, -R29, R30 ;  /* 0x0000001e1d1d7221 */ /* 0x000fc40000010100 */
[----:B------:R-:W-:Y:S02]  /*1200*/  FADD.FTZ R31, -R31, R32 ;  /* 0x000000201f1f7221 */ /* 0x000fe40000010100 */
[----:B------:R-:W-:Y:S02]  /*1210*/  FMUL.FTZ R4, R23, 0.25 ;  /* 0x3e80000017047820 */ /* 0x000fe40000410000 */
[----:B------:R-:W-:Y:S02]  /*1220*/  FMUL.FTZ R22, R25, 0.25 ;  /* 0x3e80000019167820 */ /* 0x000fe40000410000 */
[----:B------:R-:W-:Y:S02]  /*1230*/  FMUL.FTZ R24, R29, 0.25 ;  /* 0x3e8000001d187820 */ /* 0x000fe40000410000 */
[----:B------:R-:W-:Y:S02]  /*1240*/  FMUL.FTZ R26, R31, 0.25 ;  /* 0x3e8000001f1a7820 */ /* 0x000fe40000410000 */
[----:B------:R-:W-:-:S02]  /*1250*/  FMUL.FTZ R4, R23, R4 ;  /* 0x0000000417047220 */ /* 0x000fc40000410000 */
[----:B------:R-:W-:Y:S02]  /*1260*/  FMUL.FTZ R22, R25, R22 ;  /* 0x0000001619167220 */ /* 0x000fe40000410000 */
[----:B------:R-:W-:Y:S02]  /*1270*/  FMUL.FTZ R24, R29, R24 ;  /* 0x000000181d187220 */ /* 0x000fe40000410000 */
        /* <DEDUP_REMOVED lines=8> */
[----:B------:R0:W-:Y:S02]  /*1300*/  STL [R13+0x1c], R26 ;  /* 0x00001c1a0d007387 */ /* 0x0001e40000100800 */
[----:B0-----:R-:W-:-:S08]  /*1310*/  IADD3 R13, R13, 0x20, RZ ;  /* 0x000000200d0d7810 */ /* 0x001fd00007ffe0ff */
.L_x_404:
[----:B------:R-:W-:Y:S05]  /*1320*/  BSYNC B2 ;  /* 0x0000000000027941 */ /* 0x000fea0003800000 */
.L_x_403:
[----:B------:R-:W-:-:S12]  /*1330*/  ISETP.LT.OR P0, PT, R16, R11, P0 ;  /* 0x0000000b1000720c */ /* 0x000fd80000701670 */
[----:B------:R-:W-:Y:S05]  /*1340*/  @!P0 BRA `(.L_x_393) ;  /* 0x000001d000008947 */ /* 0x000fea0003800000 */
[C---:B------:R-:W-:Y:S02]  /*1350*/  IADD3 R4, P1, R14.reuse, c[0x0][0x178], RZ ;  /* 0x00005e000e047a10 */ /* 0x040fe40007f3e0ff */
[----:B------:R-:W-:Y:S02]  /*1360*/  IADD3 R14, P0, R14, c[0x0][0x170], RZ ;  /* 0x00005c000e0e7a10 */ /* 0x000fe40007f1e0ff */
[C---:B------:R-:W-:Y:S02]  /*1370*/  IADD3.X R5, R15.reuse, c[0x0][0x17c], RZ, P1, !PT ;  /* 0x00005f000f057a10 */ /* 0x040fe40000ffe4ff */
[----:B------:R-:W-:-:S06]  /*1380*/  IADD3.X R15, R15, c[0x0][0x174], RZ, P0, !PT ;  /* 0x00005d000f0f7a10 */ /* 0x000fcc00007fe4ff */
[----:B------:R-:W2:Y:S04]  /*1390*/  LDG.E.SYS R6, [R4] ;  /* 0x0000000004067381 */ /* 0x000ea800001ee900 */
[----:B------:R-:W3:Y:S04]  /*13a0*/  LDG.E.SYS R16, [R4+0x4] ;  /* 0x0000040004107381 */ /* 0x000ee800001ee900 */
[----:B------:R-:W4:Y:S04]  /*13b0*/  LDG.E.SYS R18, [R4+0x8] ;  /* 0x0000080004127381 */ /* 0x000f2800001ee900 */
[----:B------:R-:W5:Y:S04]  /*13c0*/  LDG.E.SYS R20, [R4+0xc] ;  /* 0x00000c0004147381 */ /* 0x000f6800001ee900 */
[----:B------:R-:W2:Y:S04]  /*13d0*/  LDG.E.SYS R7, [R14] ;  /* 0x000000000e077381 */ /* 0x000ea800001ee900 */
[----:B------:R-:W3:Y:S04]  /*13e0*/  LDG.E.SYS R17, [R14+0x4] ;  /* 0x000004000e117381 */ /* 0x000ee800001ee900 */
[----:B------:R-:W4:Y:S04]  /*13f0*/  LDG.E.SYS R19, [R14+0x8] ;  /* 0x000008000e137381 */ /* 0x000f2800001ee900 */
[----:B------:R-:W5:Y:S01]  /*1400*/  LDG.E.SYS R21, [R14+0xc] ;  /* 0x00000c000e157381 */ /* 0x000f6200001ee900 */
[----:B------:R-:W-:Y:S01]  /*1410*/  IADD3 R12, R12, 0x4, RZ ;  /* 0x000000040c0c7810 */ /* 0x000fe20007ffe0ff */
[----:B--2---:R-:W-:-:S02]  /*1420*/  FADD.FTZ R6, -R6, R7 ;  /* 0x0000000706067221 */ /* 0x004fc40000010100 */
[----:B---3--:R-:W-:Y:S02]  /*1430*/  FADD.FTZ R16, -R16, R17 ;  /* 0x0000001110107221 */ /* 0x008fe40000010100 */
[----:B------:R-:W-:Y:S02]  /*1440*/  FMUL.FTZ R7, R6, 0.25 ;  /* 0x3e80000006077820 */ /* 0x000fe40000410000 */
[----:B----4-:R-:W-:Y:S02]  /*1450*/  FADD.FTZ R18, -R18, R19 ;  /* 0x0000001312127221 */ /* 0x010fe40000010100 */
[----:B------:R-:W-:Y:S02]  /*1460*/  FMUL.FTZ R17, R16, 0.25 ;  /* 0x3e80000010117820 */ /* 0x000fe40000410000 */
[----:B-----5:R-:W-:Y:S02]  /*1470*/  FADD.FTZ R20, -R20, R21 ;  /* 0x0000001514147221 */ /* 0x020fe40000010100 */
[----:B------:R-:W-:-:S02]  /*1480*/  FMUL.FTZ R5, R18, 0.25 ;  /* 0x3e80000012057820 */ /* 0x000fc40000410000 */
[----:B------:R-:W-:Y:S02]  /*1490*/  FMUL.FTZ R19, R20, 0.25 ;  /* 0x3e80000014137820 */ /* 0x000fe40000410000 */
[----:B------:R-:W-:Y:S02]  /*14a0*/  FMUL.FTZ R6, R6, R7 ;  /* 0x0000000706067220 */ /* 0x000fe40000410000 */
[----:B------:R-:W-:Y:S02]  /*14b0*/  FMUL.FTZ R16, R16, R17 ;  /* 0x0000001110107220 */ /* 0x000fe40000410000 */
[----:B------:R-:W-:Y:S02]  /*14c0*/  FMUL.FTZ R18, R18, R5 ;  /* 0x0000000512127220 */ /* 0x000fe40000410000 */
[----:B------:R-:W-:Y:S02]  /*14d0*/  FMUL.FTZ R20, R20, R19 ;  /* 0x0000001314147220 */ /* 0x000fe40000410000 */
[----:B------:R0:W-:Y:S04]  /*14e0*/  STL [R13], R6 ;  /* 0x000000060d007387 */ /* 0x0001e80000100800 */
[----:B------:R0:W-:Y:S04]  /*14f0*/  STL [R13+0x4], R16 ;  /* 0x000004100d007387 */ /* 0x0001e80000100800 */
[----:B------:R0:W-:Y:S04]  /*1500*/  STL [R13+0x8], R18 ;  /* 0x000008120d007387 */ /* 0x0001e80000100800 */
[----:B------:R0:W-:Y:S02]  /*1510*/  STL [R13+0xc], R20 ;  /* 0x00000c140d007387 */ /* 0x0001e40000100800 */
.L_x_393:
[----:B------:R-:W-:Y:S05]  /*1520*/  BSYNC B0 ;  /* 0x0000000000007941 */ /* 0x000fea0003800000 */
.L_x_392:
[----:B------:R-:W-:-:S04]  /*1530*/  IADD3 R9, R9, 0x1, RZ ;  /* 0x0000000109097810 */ /* 0x000fc80007ffe0ff */
[----:B------:R-:W-:-:S12]  /*1540*/  ISETP.GE.AND P0, PT, R9, R8, PT ;  /* 0x000000080900720c */ /* 0x000fd80003f06270 */
[----:B------:R-:W-:Y:S05]  /*1550*/  @!P0 BRA `(.L_x_405) ;  /* 0xffffee5000008947 */ /* 0x000fea000383ffff */
.L_x_391:
[----:B0-----:R-:W-:Y:S05]  /*1560*/  BSYNC B1 ;  /* 0x0000000000017941 */ /* 0x001fea0003800000 */
.L_x_390:
[----:B------:R-:W-:Y:S01]  /*1570*/  ISETP.GE.AND P0, PT, R12, 0x2, PT ;  /* 0x000000020c00780c */ /* 0x000fe20003f06270 */
[----:B------:R-:W-:Y:S11]  /*1580*/  BSSY B0, `(.L_x_406) ;  /* 0x000001a000007945 */ /* 0x000ff60003800000 */
[----:B------:R-:W-:Y:S05]  /*1590*/  @!P0 BRA `(.L_x_407) ;  /* 0x0000018000008947 */ /* 0x000fea0003800000 */
[----:B------:R-:W-:-:S08]  /*15a0*/  MOV R0, 0x1 ;  /* 0x0000000100007802 */ /* 0x000fd00000000f00 */
.L_x_411:
[----:B0-----:R-:W-:-:S08]  /*15b0*/  LEA R4, R0, R1, 0x2 ;  /* 0x0000000100047211 */ /* 0x001fd000078e10ff */
[----:B------:R0:W5:Y:S01]  /*15c0*/  LDL R7, [R4] ;  /* 0x0000000004077983 */ /* 0x0001620000100800 */
[C---:B------:R-:W-:Y:S01]  /*15d0*/  IADD3 R5, R0.reuse, -0x1, RZ ;  /* 0xffffffff00057810 */ /* 0x040fe20007ffe0ff */
[----:B------:R-:W-:Y:S01]  /*15e0*/  BSSY B1, `(.L_x_408) ;  /* 0x0000010000017945 */ /* 0x000fe20003800000 */
[----:B------:R-:W-:Y:S02]  /*15f0*/  MOV R6, R0 ;  /* 0x0000000000067202 */ /* 0x000fe40000000f00 */
[----:B------:R-:W-:Y:S02]  /*1600*/  ISETP.GE.AND P1, PT, R5, RZ, PT ;  /* 0x000000ff0500720c */ /* 0x000fe40003f26270 */
[----:B------:R-:W-:-:S04]  /*1610*/  IADD3 R0, R0, 0x1, RZ ;  /* 0x0000000100007810 */ /* 0x000fc80007ffe0ff */
[----:B------:R-:W-:-:S06]  /*1620*/  ISETP.GE.AND P0, PT, R0, R12, PT ;  /* 0x0000000c0000720c */ /* 0x000fcc0003f06270 */
[----:B0-----:R-:W-:Y:S06]  /*1630*/  @!P1 BRA `(.L_x_409) ;  /* 0x000000a000009947 */ /* 0x001fec0003800000 */
.L_x_410:
[----:B------:R-:W-:-:S08]  /*1640*/  LEA R4, R5, R1, 0x2 ;  /* 0x0000000105047211 */ /* 0x000fd000078e10ff */
[----:B------:R-:W2:Y:S01]  /*1650*/  LDL R9, [R4] ;  /* 0x0000000004097983 */ /* 0x000ea20000100800 */
[----:B------:R-:W-:Y:S02]  /*1660*/  MOV R8, R5 ;  /* 0x0000000500087202 */ /* 0x000fe40000000f00 */
[----:B--2--5:R-:W-:-:S12]  /*1670*/  FSETP.GT.FTZ.AND P1, PT, R9, R7, PT ;  /* 0x000000070900720b */ /* 0x024fd80003f34000 */
[----:B------:R-:W-:Y:S05]  /*1680*/  @!P1 BRA `(.L_x_409) ;  /* 0x0000005000009947 */ /* 0x000fea0003800000 */
[----:B------:R0:W-:Y:S01]  /*1690*/  STL [R4+0x4], R9 ;  /* 0x0000040904007387 */ /* 0x0001e20000100800 */
[----:B------:R-:W-:Y:S02]  /*16a0*/  IADD3 R5, R5, -0x1, RZ ;  /* 0xffffffff05057810 */ /* 0x000fe40007ffe0ff */
[----:B------:R-:W-:Y:S02]  /*16b0*/  MOV R6, R8 ;  /* 0x0000000800067202 */ /* 0x000fe40000000f00 */
[----:B------:R-:W-:-:S12]  /*16c0*/  ISETP.GT.AND P1, PT, R5, -0x1, PT ;  /* 0xffffffff0500780c */ /* 0x000fd80003f24270 */
[----:B0-----:R-:W-:Y:S05]  /*16d0*/  @P1 BRA `(.L_x_410) ;  /* 0xffffff6000001947 */ /* 0x001fea000383ffff */
.L_x_409:
[----:B------:R-:W-:Y:S05]  /*16e0*/  BSYNC B1 ;  /* 0x0000000000017941 */ /* 0x000fea0003800000 */
.L_x_408:
[----:B------:R-:W-:-:S08]  /*16f0*/  LEA R4, R6, R1, 0x2 ;  /* 0x0000000106047211 */ /* 0x000fd000078e10ff */
[----:B-----5:R0:W-:Y:S01]  /*1700*/  STL [R4], R7 ;  /* 0x0000000704007387 */ /* 0x0201e20000100800 */
[----:B------:R-:W-:Y:S05]  /*1710*/  @!P0 BRA `(.L_x_411) ;  /* 0xfffffe9000008947 */ /* 0x000fea000383ffff */
.L_x_407:
[----:B------:R-:W-:Y:S05]  /*1720*/  BSYNC B0 ;  /* 0x0000000000007941 */ /* 0x000fea0003800000 */
.L_x_406:
[----:B------:R-:W-:-:S05]  /*1730*/  IMAD R12, R12, 0x7, RZ ;  /* 0x000000070c0c7824 */ /* 0x000fca00078e02ff */
[----:B------:R-:W-:-:S04]  /*1740*/  SHF.R.S32.HI R5, RZ, 0x1f, R12 ;  /* 0x0000001fff057819 */ /* 0x000fc8000001140c */
[----:B------:R-:W-:-:S04]  /*1750*/  LEA.HI R5, R5, R12, RZ, 0x3 ;  /* 0x0000000c05057211 */ /* 0x000fc800078f18ff */
[----:B------:R-:W-:-:S04]  /*1760*/  SHF.R.S32.HI R0, RZ, 0x3, R5 ;  /* 0x00000003ff007819 */ /* 0x000fc80000011405 */
[----:B------:R-:W-:-:S08]  /*1770*/  LEA R0, R0, R1, 0x2 ;  /* 0x0000000100007211 */ /* 0x000fd000078e10ff */
[----:B------:R-:W2:Y:S04]  /*1780*/  LDL R5, [R0] ;  /* 0x0000000000057983 */ /* 0x000ea80000100800 */
[----:B--2---:R-:W-:Y:S01]  /*1790*/  STG.E.SYS [R2], R5 ;  /* 0x0000000502007386 */ /* 0x004fe2000010e900 */
[----:B------:R-:W-:Y:S05]  /*17a0*/  EXIT ;  /* 0x000000000000794d */ /* 0x000fea0003800000 */
.L_x_389:
[----:B------:R-:W2:Y:S04]  /*17b0*/  LDG.E.SYS R4, [R4] ;  /* 0x0000000004047381 */ /* 0x000ea800001ee900 */
[----:B------:R-:W2:Y:S02]  /*17c0*/  LDG.E.SYS R7, [R6] ;  /* 0x0000000006077381 */ /* 0x000ea400001ee900 */
[----:B--2---:R-:W-:-:S04]  /*17d0*/  FADD.FTZ R0, R4, -R7 ;  /* 0x8000000704007221 */ /* 0x004fc80000010000 */
[----:B------:R-:W-:-:S04]  /*17e0*/  FMUL.FTZ R9, R0, 0.25 ;  /* 0x3e80000000097820 */ /* 0x000fc80000410000 */
[----:B------:R-:W-:-:S08]  /*17f0*/  FMUL.FTZ R9, R0, R9 ;  /* 0x0000000900097220 */ /* 0x000fd00000410000 */
[----:B------:R-:W-:Y:S01]  /*1800*/  STG.E.SYS [R2], R9 ;  /* 0x0000000902007386 */ /* 0x000fe2000010e900 */
[----:B------:R-:W-:Y:S05]  /*1810*/  EXIT ;  /* 0x000000000000794d */ /* 0x000fea0003800000 */
.L_x_412:
[----:B------:R-:W-:-:S00]  /*1820*/  BRA `(.L_x_412) ;  /* 0xfffffff000007947 */ /* 0x000fc0000383ffff */
[----:B------:R-:W-:-:S00]  /*1830*/  NOP ;  /* 0x0000000000007918 */ /* 0x000fc00000000000 */
[----:B------:R-:W-:-:S00]  /*1840*/  NOP ;  /* 0x0000000000007918 */ /* 0x000fc00000000000 */
[----:B------:R-:W-:-:S00]  /*1850*/  NOP ;  /* 0x0000000000007918 */ /* 0x000fc00000000000 */
[----:B------:R-:W-:-:S00]  /*1860*/  NOP ;  /* 0x0000000000007918 */ /* 0x000fc00000000000 */
[----:B------:R-:W-:-:S00]  /*1870*/  NOP ;  /* 0x0000000000007918 */ /* 0x000fc00000000000 */
.L_x_442:


//--------------------- .text.kernel_cuda_filter_detect_outliers --------------------------
	.section	.text.kernel_cuda_filter_detect_outliers,"ax",@progbits
	.sectioninfo	@"SHI_REGISTERS=30"
	.align	128
        .global         kernel_cuda_filter_detect_outliers
        .type           kernel_cuda_filter_detect_outliers,@function
        .size           kernel_cuda_filter_detect_outliers,(.L_x_443 - kernel_cuda_filter_detect_outliers)
        .other          kernel_cuda_filter_detect_outliers,@"STO_CUDA_ENTRY STV_DEFAULT"
kernel_cuda_filter_detect_outliers:
.text.kernel_cuda_filter_detect_outliers:
[----:B------:R-:W-:-:S08]  /*0000*/  IMAD.MOV.U32 R1, RZ, RZ, c[0x0][0x28] ;  /* 0x00000a00ff017624 */ /* 0x000fd000078e00ff */
        /* <DEDUP_REMOVED lines=16> */
[C---:B------:R-:W-:Y:S01]  /*0110*/  IADD3 R0, R9.reuse, -0x2, RZ ;  /* 0xfffffffe09007810 */ /* 0x040fe20007ffe0ff */
[----:B------:R-:W-:Y:S01]  /*0120*/  ULDC UR4, c[0x0][0x180] ;  /* 0x0000600000047ab9 */ /* 0x000fe20000000800 */
[----:B------:R-:W-:Y:S01]  /*0130*/  IADD3 R2, R9, 0x3, RZ ;  /* 0x0000000309027810 */ /* 0x000fe20007ffe0ff */
[----:B------:R-:W-:Y:S01]  /*0140*/  UIADD3 UR4, -UR4, 0x3, URZ ;  /* 0x0000000304047890 */ /* 0x000fe2000fffe13f */
[----:B------:R-:W-:Y:S01]  /*0150*/  IMNMX R0, R0, c[0x0][0x184], !PT ;  /* 0x0000610000007a17 */ /* 0x000fe20007800200 */
[----:B------:R-:W-:Y:S01]  /*0160*/  ULDC UR5, c[0x0][0x188] ;  /* 0x0000620000057ab9 */ /* 0x000fe20000000800 */
[----:B------:R-:W-:Y:S01]  /*0170*/  IMNMX R11, R2, c[0x0][0x18c], PT ;  /* 0x00006300020b7a17 */ /* 0x000fe20003800200 */
[----:B------:R-:W-:Y:S01]  /*0180*/  UIADD3 UR4, UR4, UR5, URZ ;  /* 0x0000000504047290 */ /* 0x000fe2000fffe03f */
[----:B------:R-:W-:Y:S01]  /*0190*/  BSSY B1, `(.L_x_413) ;  /* 0x000006d000017945 */ /* 0x000fe20003800000 */
[----:B------:R-:W-:Y:S01]  /*01a0*/  IMAD.MOV.U32 R12, RZ, RZ, RZ ;  /* 0x000000ffff0c7224 */ /* 0x000fe200078e00ff */
[----:B------:R-:W-:Y:S01]  /*01b0*/  ISETP.GE.AND P0, PT, R0, R11, PT ;  /* 0x0000000b0000720c */ /* 0x000fe20003f06270 */
[----:B------:R-:W-:-:S11]  /*01c0*/  ULOP3.LUT UR4, UR4, 0xfffffffc, URZ, 0xc0, !UPT ;  /* 0xfffffffc04047892 */ /* 0x000fd6000f8ec03f */
[----:B------:R-:W-:Y:S05]  /*01d0*/  @P0 BRA `(.L_x_414) ;  /* 0x0000068000000947 */ /* 0x000fea0003800000 */
[----:B------:R-:W-:Y:S01]  /*01e0*/  IMAD.MOV.U32 R10, RZ, RZ, R0 ;  /* 0x000000ffff0a7224 */ /* 0x000fe200078e0000 */
[C---:B------:R-:W-:Y:S01]  /*01f0*/  IADD3 R0, R8.reuse, -0x2, RZ ;  /* 0xfffffffe08007810 */ /* 0x040fe20007ffe0ff */
[----:B------:R-:W-:Y:S01]  /*0200*/  IMAD.MOV.U32 R12, RZ, RZ, RZ ;  /* 0x000000ffff0c7224 */ /* 0x000fe200078e00ff */
[----:B------:R-:W-:Y:S02]  /*0210*/  IADD3 R2, R8, 0x3, RZ ;  /* 0x0000000308027810 */ /* 0x000fe40007ffe0ff */
[----:B------:R-:W-:Y:S02]  /*0220*/  IADD3 R18, R1, c[0x0][0x20], RZ ;  /* 0x0000080001127a10 */ /* 0x000fe40007ffe0ff */
[----:B------:R-:W-:Y:S02]  /*0230*/  IMNMX R13, R0, c[0x0][0x180], !PT ;  /* 0x00006000000d7a17 */ /* 0x000fe40007800200 */
[----:B------:R-:W-:-:S08]  /*0240*/  IMNMX R14, R2, c[0x0][0x188], PT ;  /* 0x00006200020e7a17 */ /* 0x000fd00003800200 */
.L_x_428:
[----:B------:R-:W-:Y:S01]  /*0250*/  ISETP.GE.AND P0, PT, R13, R14, PT ;  /* 0x0000000e0d00720c */ /* 0x000fe20003f06270 */
[----:B------:R-:W-:Y:S11]  /*0260*/  BSSY B0, `(.L_x_415) ;  /* 0x000005c000007945 */ /* 0x000ff60003800000 */
[----:B01----:R-:W-:Y:S05]  /*0270*/  @P0 BRA `(.L_x_416) ;  /* 0x000005a000000947 */ /* 0x003fea0003800000 */
[----:B------:R-:W-:-:S08]  /*0280*/  IMAD.MOV.U32 R15, RZ, RZ, R13 ;  /* 0x000000ffff0f7224 */ /* 0x000fd000078e000d */
.L_x_427:
[----:B------:R-:W-:Y:S01]  /*0290*/  IADD3 R0, R10, -c[0x0][0x184], RZ ;  /* 0x800061000a007a10 */ /* 0x000fe20007ffe0ff */
[----:B0-----:R-:W-:Y:S01]  /*02a0*/  IMAD.MOV.U32 R2, RZ, RZ, 0x4 ;  /* 0x00000004ff027424 */ /* 0x001fe200078e00ff */
[----:B-1----:R-:W-:Y:S01]  /*02b0*/  IADD3 R3, R15, -c[0x0][0x180], RZ ;  /* 0x800060000f037a10 */ /* 0x002fe20007ffe0ff */
[----:B------:R-:W-:-:S02]  /*02c0*/  ULDC UR5, c[0x0][0x190] ;  /* 0x0000640000057ab9 */ /* 0x000fc40000000800 */
[----:B------:R-:W-:Y:S02]  /*02d0*/  USHF.L.U32 UR5, UR5, 0x2, URZ ;  /* 0x0000000205057899 */ /* 0x000fe4000800063f */
[----:B------:R-:W-:Y:S02]  /*02e0*/  IMAD R3, R0, UR4, R3 ;  /* 0x0000000400037c24 */ /* 0x000fe4000f8e0203 */
[----:B------:R-:W-:Y:S02]  /*02f0*/  USHF.R.S32.HI UR6, URZ, 0x1f, UR5 ;  /* 0x0000001f3f067899 */ /* 0x000fe40008011405 */
[----:B------:R-:W-:-:S07]  /*0300*/  IMAD.WIDE R2, R3, R2, c[0x0][0x160] ;  /* 0x0000580003027625 */ /* 0x000fce00078e0202 */
[----:B------:R-:W-:-:S03]  /*0310*/  IADD3 R4, P0, R2, UR5, RZ ;  /* 0x0000000502047c10 */ /* 0x000fc6000ff1e0ff */
[----:B------:R0:W2:Y:S01]  /*0320*/  LDG.E.SYS R2, [R2] ;  /* 0x0000000002027381 */ /* 0x0000a200001ee900 */
[----:B------:R-:W-:Y:S02]  /*0330*/  IADD3.X R5, R3, UR6, RZ, P0, !PT ;  /* 0x0000000603057c10 */ /* 0x000fe400087fe4ff */
[----:B------:R-:W-:-:S04]  /*0340*/  IADD3 R6, P0, R4, UR5, RZ ;  /* 0x0000000504067c10 */ /* 0x000fc8000ff1e0ff */
[----:B------:R-:W-:Y:S02]  /*0350*/  IADD3.X R7, R5, UR6, RZ, P0, !PT ;  /* 0x0000000605077c10 */ /* 0x000fe400087fe4ff */
[----:B------:R-:W3:Y:S06]  /*0360*/  LDG.E.SYS R4, [R4] ;  /* 0x0000000004047381 */ /* 0x000eec00001ee900 */
[----:B------:R-:W4:Y:S01]  /*0370*/  LDG.E.SYS R6, [R6] ;  /* 0x0000000006067381 */ /* 0x000f2200001ee900 */
[----:B------:R-:W-:Y:S01]  /*0380*/  ISETP.GE.AND P1, PT, R12, 0x1, PT ;  /* 0x000000010c00780c */ /* 0x000fe20003f26270 */
[----:B------:R-:W-:Y:S01]  /*0390*/  BSSY B2, `(.L_x_417) ;  /* 0x0000013000027945 */ /* 0x000fe20003800000 */
[----:B------:R-:W-:Y:S01]  /*03a0*/  IADD3 R15, R15, 0x1, RZ ;  /* 0x000000010f0f7810 */ /* 0x000fe20007ffe0ff */
[----:B0-----:R-:W-:-:S03]  /*03b0*/  IMAD.MOV.U32 R3, RZ, RZ, RZ ;  /* 0x000000ffff037224 */ /* 0x001fc600078e00ff */
[----:B------:R-:W-:Y:S02]  /*03c0*/  ISETP.GE.AND P0, PT, R15, R14, PT ;  /* 0x0000000e0f00720c */ /* 0x000fe40003f06270 */
[----:B--2---:R-:W-:Y:S02]  /*03d0*/  FMNMX.FTZ R0, RZ, R2, !PT ;  /* 0x00000002ff007209 */ /* 0x004fe40007810000 */
[----:B---3--:R-:W-:-:S05]  /*03e0*/  FMNMX.FTZ R17, RZ, R4, !PT ;  /* 0x00000004ff117209 */ /* 0x008fca0007810000 */
[----:B------:R-:W-:Y:S01]  /*03f0*/  FADD.FTZ R17, R0, R17 ;  /* 0x0000001100117221 */ /* 0x000fe20000010000 */
[----:B----4-:R-:W-:-:S05]  /*0400*/  FMNMX.FTZ R16, RZ, R6, !PT ;  /* 0x00000006ff107209 */ /* 0x010fca0007810000 */
[----:B------:R-:W-:-:S04]  /*0410*/  FADD.FTZ R16, R16, R17 ;  /* 0x0000001110107221 */ /* 0x000fc80000010000 */
[----:B------:R-:W-:Y:S01]  /*0420*/  FMUL.FTZ R16, R16, 0.3333333432674407959 ;  /* 0x3eaaaaab10107820 */ /* 0x000fe20000410000 */
[----:B------:R-:W-:Y:S07]  /*0430*/  @!P1 BRA `(.L_x_418) ;  /* 0x0000008000009947 */ /* 0x000fee0003800000 */
[----:B------:R-:W-:-:S08]  /*0440*/  IMAD.MOV.U32 R0, RZ, RZ, R1 ;  /* 0x000000ffff007224 */ /* 0x000fd000078e0001 */
.L_x_419:
[----:B------:R-:W2:Y:S02]  /*0450*/  LDL R2, [R0] ;  /* 0x0000000000027983 */ /* 0x000ea40000100800 */
[----:B--2---:R-:W-:-:S12]  /*0460*/  FSETP.GT.FTZ.AND P1, PT, R2, R16, PT ;  /* 0x000000100200720b */ /* 0x004fd80003f34000 */
[----:B------:R-:W-:Y:S05]  /*0470*/  @P1 BRA `(.L_x_418) ;  /* 0x0000004000001947 */ /* 0x000fea0003800000 */
[----:B------:R-:W-:Y:S02]  /*0480*/  IADD3 R3, R3, 0x1, RZ ;  /* 0x0000000103037810 */ /* 0x000fe40007ffe0ff */
[----:B------:R-:W-:Y:S02]  /*0490*/  IADD3 R0, R0, 0x4, RZ ;  /* 0x0000000400007810 */ /* 0x000fe40007ffe0ff */
[----:B------:R-:W-:-:S12]  /*04a0*/  ISETP.GE.AND P1, PT, R3, R12, PT ;  /* 0x0000000c0300720c */ /* 0x000fd80003f26270 */
[----:B------:R-:W-:Y:S05]  /*04b0*/  @!P1 BRA `(.L_x_419) ;  /* 0xffffff9000009947 */ /* 0x000fea000383ffff */
.L_x_418:
[----:B------:R-:W-:Y:S05]  /*04c0*/  BSYNC B2 ;  /* 0x0000000000027941 */ /* 0x000fea0003800000 */
.L_x_417:
[----:B------:R-:W-:Y:S01]  /*04d0*/  ISETP.GT.AND P1, PT, R12, R3, PT ;  /* 0x000000030c00720c */ /* 0x000fe20003f24270 */
[----:B------:R-:W-:Y:S11]  /*04e0*/  BSSY B2, `(.L_x_420) ;  /* 0x000002e000027945 */ /* 0x000ff60003800000 */
[----:B------:R-:W-:Y:S05]  /*04f0*/  @!P1 BRA `(.L_x_421) ;  /* 0x000002c000009947 */ /* 0x000fea0003800000 */
[----:B------:R-:W-:Y:S01]  /*0500*/  IMAD.IADD R6, R12, 0x1, -R3 ;  /* 0x000000010c067824 */ /* 0x000fe200078e0a03 */
[----:B------:R-:W-:Y:S01]  /*0510*/  BSSY B3, `(.L_x_422) ;  /* 0x000001b000037945 */ /* 0x000fe20003800000 */
[----:B------:R-:W-:-:S03]  /*0520*/  IMAD.MOV.U32 R0, RZ, RZ, R12 ;  /* 0x000000ffff007224 */ /* 0x000fc600078e000c */
[----:B------:R-:W-:-:S04]  /*0530*/  LOP3.LUT R2, R6, 0x3, RZ, 0xc0, !PT ;  /* 0x0000000306027812 */ /* 0x000fc800078ec0ff */
[----:B------:R-:W-:-:S12]  /*0540*/  ISETP.NE.AND P1, PT, R2, RZ, PT ;  /* 0x000000ff0200720c */ /* 0x000fd80003f25270 */
[----:B------:R-:W-:Y:S05]  /*0550*/  @!P1 BRA `(.L_x_423) ;  /* 0x0000016000009947 */ /* 0x000fea0003800000 */
[----:B------:R-:W-:Y:S01]  /*0560*/  ISETP.NE.AND P1, PT, R2, 0x1, PT ;  /* 0x000000010200780c */ /* 0x000fe20003f25270 */
[----:B------:R-:W-:Y:S01]  /*0570*/  BSSY B4, `(.L_x_424) ;  /* 0x0000010000047945 */ /* 0x000fe20003800000 */
[----:B------:R-:W-:Y:S01]  /*0580*/  IADD3 R17, R18, -c[0x0][0x20], RZ ;  /* 0x8000080012117a10 */ /* 0x000fe20007ffe0ff */
[----:B------:R-:W-:-:S09]  /*0590*/  IMAD.MOV.U32 R0, RZ, RZ, R12 ;  /* 0x000000ffff007224 */ /* 0x000fd200078e000c */
[----:B------:R-:W-:Y:S05]  /*05a0*/  @!P1 BRA `(.L_x_425) ;  /* 0x000000c000009947 */ /* 0x000fea0003800000 */
[----:B------:R-:W-:-:S12]  /*05b0*/  ISETP.NE.AND P1, PT, R2, 0x2, PT ;  /* 0x000000020200780c */ /* 0x000fd80003f25270 */
[----:B------:R-:W-:-:S05]  /*05c0*/  @P1 IADD3 R5, R18, -c[0x0][0x20], RZ ;  /* 0x8000080012051a10 */ /* 0x000fca0007ffe0ff */
[----:B------:R-:W-:-:S08]  /*05d0*/  @P1 IMAD R2, R12, 0x4, R5 ;  /* 0x000000040c021824 */ /* 0x000fd000078e0205 */
[----:B------:R-:W2:Y:S01]  /*05e0*/  @P1 LDL R5, [R2+-0x4] ;  /* 0xfffffc0002051983 */ /* 0x000ea20000100800 */
[----:B------:R-:W-:Y:S01]  /*05f0*/  IMAD.MOV.U32 R0, RZ, RZ, R12 ;  /* 0x000000ffff007224 */ /* 0x000fe200078e000c */
[----:B------:R-:W-:-:S04]  /*0600*/  IADD3 R7, R18, -c[0x0][0x20], RZ ;  /* 0x8000080012077a10 */ /* 0x000fc80007ffe0ff */
[----:B------:R-:W-:-:S05]  /*0610*/  @P1 IADD3 R0, R12, -0x1, RZ ;  /* 0xffffffff0c001810 */ /* 0x000fca0007ffe0ff */
[C---:B------:R-:W-:Y:S01]  /*0620*/  IMAD R4, R0.reuse, 0x4, R7 ;  /* 0x0000000400047824 */ /* 0x040fe200078e0207 */
[----:B--2---:R0:W-:Y:S07]  /*0630*/  @P1 STL [R2], R5 ;  /* 0x0000000502001387 */ /* 0x0041ee0000100800 */
[----:B------:R-:W2:Y:S01]  /*0640*/  LDL R7, [R4+-0x4] ;  /* 0xfffffc0004077983 */ /* 0x000ea20000100800 */
[----:B------:R-:W-:-:S03]  /*0650*/  IADD3 R0, R0, -0x1, RZ ;  /* 0xffffffff00007810 */ /* 0x000fc60007ffe0ff */
[----:B--2---:R0:W-:Y:S05]  /*0660*/  STL [R4], R7 ;  /* 0x0000000704007387 */ /* 0x0041ea0000100800 */
.L_x_425:
[----:B------:R-:W-:Y:S05]  /*0670*/  BSYNC B4 ;  /* 0x0000000000047941 */ /* 0x000fea0003800000 */
.L_x_424:
[----:B0-----:R-:W-:-:S08]  /*0680*/  IMAD R2, R0, 0x4, R17 ;  /* 0x0000000400027824 */ /* 0x001fd000078e0211 */
[----:B------:R-:W2:Y:S01]  /*0690*/  LDL R5, [R2+-0x4] ;  /* 0xfffffc0002057983 */ /* 0x000ea20000100800 */
[----:B------:R-:W-:-:S03]  /*06a0*/  IADD3 R0, R0, -0x1, RZ ;  /* 0xffffffff00007810 */ /* 0x000fc60007ffe0ff */
[----:B--2---:R0:W-:Y:S05]  /*06b0*/  STL [R2], R5 ;  /* 0x0000000502007387 */ /* 0x0041ea0000100800 */
.L_x_423:
[----:B------:R-:W-:Y:S05]  /*06c0*/  BSYNC B3 ;  /* 0x0000000000037941 */ /* 0x000fea0003800000 */
.L_x_422:
[----:B------:R-:W-:-:S12]  /*06d0*/  ISETP.GE.U32.AND P1, PT, R6, 0x4, PT ;  /* 0x000000040600780c */ /* 0x000fd80003f26070 */
[----:B------:R-:W-:Y:S05]  /*06e0*/  @!P1 BRA `(.L_x_421) ;  /* 0x000000d000009947 */ /* 0x000fea0003800000 */
[----:B------:R-:W-:-:S08]  /*06f0*/  IADD3 R21, R18, -c[0x0][0x20], RZ ;  /* 0x8000080012157a10 */ /* 0x000fd00007ffe0ff */
.L_x_426:
[----:B0-----:R-:W-:-:S08]  /*0700*/  IMAD R2, R0, 0x4, R21 ;  /* 0x0000000400027824 */ /* 0x001fd000078e0215 */
[----:B------:R-:W2:Y:S04]  /*0710*/  LDL R5, [R2+-0x4] ;  /* 0xfffffc0002057983 */ /* 0x000ea80000100800 */
[----:B------:R-:W3:Y:S04]  /*0720*/  LDL R7, [R2+-0x8] ;  /* 0xfffff80002077983 */ /* 0x000ee80000100800 */
[----:B------:R-:W4:Y:S04]  /*0730*/  LDL R17, [R2+-0xc] ;  /* 0xfffff40002117983 */ /* 0x000f280000100800 */
[----:B------:R-:W5:Y:S01]  /*0740*/  LDL R19, [R2+-0x10] ;  /* 0xfffff00002137983 */ /* 0x000f620000100800 */
[----:B------:R-:W-:-:S04]  /*0750*/  IADD3 R0, R0, -0x4, RZ ;  /* 0xfffffffc00007810 */ /* 0x000fc80007ffe0ff */
[----:B------:R-:W-:Y:S01]  /*0760*/  ISETP.GT.AND P1, PT, R0, R3, PT ;  /* 0x000000030000720c */ /* 0x000fe20003f24270 */
[----:B--2---:R0:W-:Y:S04]  /*0770*/  STL [R2], R5 ;  /* 0x0000000502007387 */ /* 0x0041e80000100800 */
[----:B---3--:R0:W-:Y:S04]  /*0780*/  STL [R2+-0x4], R7 ;  /* 0xfffffc0702007387 */ /* 0x0081e80000100800 */
[----:B----4-:R0:W-:Y:S04]  /*0790*/  STL [R2+-0x8], R17 ;  /* 0xfffff81102007387 */ /* 0x0101e80000100800 */
[----:B-----5:R0:W-:Y:S01]  /*07a0*/  STL [R2+-0xc], R19 ;  /* 0xfffff41302007387 */ /* 0x0201e20000100800 */
[----:B------:R-:W-:Y:S05]  /*07b0*/  @P1 BRA `(.L_x_426) ;  /* 0xffffff4000001947 */ /* 0x000fea000383ffff */
.L_x_421:
[----:B------:R-:W-:Y:S05]  /*07c0*/  BSYNC B2 ;  /* 0x0000000000027941 */ /* 0x000fea0003800000 */
.L_x_420:
[----:B------:R-:W-:Y:S02]  /*07d0*/  IADD3 R0, R18, -c[0x0][0x20], RZ ;  /* 0x8000080012007a10 */ /* 0x000fe40007ffe0ff */
[----:B------:R-:W-:-:S03]  /*07e0*/  IADD3 R12, R12, 0x1, RZ ;  /* 0x000000010c0c7810 */ /* 0x000fc60007ffe0ff */
[----:B------:R-:W-:-:S08]  /*07f0*/  IMAD R3, R3, 0x4, R0 ;  /* 0x0000000403037824 */ /* 0x000fd000078e0200 */
[----:B------:R1:W-:Y:S01]  /*0800*/  STL [R3], R16 ;  /* 0x0000001003007387 */ /* 0x0003e20000100800 */
[----:B------:R-:W-:Y:S05]  /*0810*/  @!P0 BRA `(.L_x_427) ;  /* 0xfffffa7000008947 */ /* 0x000fea000383ffff */
.L_x_416:
[----:B------:R-:W-:Y:S05]  /*0820*/  BSYNC B0 ;  /* 0x0000000000007941 */ /* 0x000fea0003800000 */
.L_x_415:
[----:B------:R-:W-:-:S04]  /*0830*/  IADD3 R10, R10, 0x1, RZ ;  /* 0x000000010a0a7810 */ /* 0x000fc80007ffe0ff */
[----:B------:R-:W-:-:S12]  /*0840*/  ISETP.GE.AND P0, PT, R10, R11, PT ;  /* 0x0000000b0a00720c */ /* 0x000fd80003f06270 */
[----:B------:R-:W-:Y:S05]  /*0850*/  @!P0 BRA `(.L_x_428) ;  /* 0xfffff9f000008947 */ /* 0x000fea000383ffff */
.L_x_414:
[----:B------:R-:W-:Y:S05]  /*0860*/  BSYNC B1 ;  /* 0x0000000000017941 */ /* 0x000fea0003800000 */
.L_x_413:
[----:B------:R-:W2:Y:S01]  /*0870*/  I2F R12, R12 ;  /* 0x0000000c000c7306 */ /* 0x000ea20000201400 */
[----:B------:R-:W-:Y:S01]  /*0880*/  IADD3 R9, R9, -c[0x0][0x184], RZ ;  /* 0x8000610009097a10 */ /* 0x000fe20007ffe0ff */
[----:B------:R-:W-:Y:S01]  /*0890*/  IMAD.MOV.U32 R21, RZ, RZ, 0x4 ;  /* 0x00000004ff157424 */ /* 0x000fe200078e00ff */
[----:B------:R-:W-:Y:S01]  /*08a0*/  IADD3 R8, R8, -c[0x0][0x180], RZ ;  /* 0x8000600008087a10 */ /* 0x000fe20007ffe0ff */
[----:B0-----:R-:W-:-:S04]  /*08b0*/  IMAD.MOV.U32 R2, RZ, RZ, c[0x0][0x190] ;  /* 0x00006400ff027624 */ /* 0x001fc800078e00ff */
[----:B------:R-:W-:Y:S02]  /*08c0*/  IMAD R14, R9, UR4, R8 ;  /* 0x00000004090e7c24 */ /* 0x000fe4000f8e0208 */
[----:B------:R-:W-:Y:S02]  /*08d0*/  IMAD.SHL.U32 R11, R2, 0x4, RZ ;  /* 0x00000004020b7824 */ /* 0x000fe400078e00ff */
[----:B------:R-:W-:-:S03]  /*08e0*/  IMAD.WIDE R4, R14, R21, c[0x0][0x160] ;  /* 0x000058000e047625 */ /* 0x000fc600078e0215 */
[----:B------:R-:W-:Y:S01]  /*08f0*/  SHF.R.S32.HI R15, RZ, 0x1f, R11 ;  /* 0x0000001fff0f7819 */ /* 0x000fe2000001140b */
[----:B--2---:R-:W-:-:S03]  /*0900*/  FMUL.FTZ R0, R12, 0.75 ;  /* 0x3f4000000c007820 */ /* 0x004fc60000410000 */
[----:B------:R-:W-:-:S03]  /*0910*/  IADD3 R6, P0, R11, R4, RZ ;  /* 0x000000040b067210 */ /* 0x000fc60007f1e0ff */
[----:B------:R-:W0:Y:S01]  /*0920*/  F2I.FTZ.TRUNC.NTZ R0, R0 ;  /* 0x0000000000007305 */ /* 0x000e22000021f100 */
[----:B------:R-:W2:Y:S01]  /*0930*/  LDG.E.SYS R4, [R4] ;  /* 0x0000000004047381 */ /* 0x000ea200001ee900 */
[----:B------:R-:W-:Y:S01]  /*0940*/  IMAD.X R7, R5, 0x1, R15, P0 ;  /* 0x0000000105077824 */ /* 0x000fe200000e060f */
[----:B------:R-:W-:-:S05]  /*0950*/  IADD3 R8, P0, R11, R6, RZ ;  /* 0x000000060b087210 */ /* 0x000fca0007f1e0ff */
[----:B------:R-:W-:Y:S02]  /*0960*/  IMAD.X R9, R15, 0x1, R7, P0 ;  /* 0x000000010f097824 */ /* 0x000fe400000e0607 */
[----:B------:R-:W3:Y:S06]  /*0970*/  LDG.E.SYS R6, [R6] ;  /* 0x0000000006067381 */ /* 0x000eec00001ee900 */
[----:B------:R-:W4:Y:S01]  /*0980*/  LDG.E.SYS R8, [R8] ;  /* 0x0000000008087381 */ /* 0x000f2200001ee900 */
[----:B0-----:R-:W-:-:S08]  /*0990*/  IMAD R10, R0, 0x4, R1 ;  /* 0x00000004000a7824 */ /* 0x001fd000078e0201 */
[----:B------:R-:W5:Y:S01]  /*09a0*/  LDL R10, [R10] ;  /* 0x000000000a0a7983 */ /* 0x000f620000100800 */
[----:B-1----:R-:W-:Y:S01]  /*09b0*/  IMAD.WIDE R2, R14, R21, c[0x0][0x178] ;  /* 0x00005e000e027625 */ /* 0x002fe200078e0215 */
[----:B------:R-:W-:Y:S01]  /*09c0*/  BSSY B0, `(.L_x_429) ;  /* 0x0000030000007945 */ /* 0x000fe20003800000 */
[----:B--2---:R-:W-:Y:S02]  /*09d0*/  FMNMX.FTZ R17, RZ, R4, !PT ;  /* 0x00000004ff117209 */ /* 0x004fe40007810000 */
[----:B---3--:R-:W-:-:S05]  /*09e0*/  FMNMX.FTZ R16, RZ, R6, !PT ;  /* 0x00000006ff107209 */ /* 0x008fca0007810000 */
[----:B------:R-:W-:Y:S01]  /*09f0*/  FADD.FTZ R0, R17, R16 ;  /* 0x0000001011007221 */ /* 0x000fe20000010000 */
[----:B----4-:R-:W-:Y:S02]  /*0a00*/  FMNMX.FTZ R19, RZ, R8, !PT ;  /* 0x00000008ff137209 */ /* 0x010fe40007810000 */
[----:B------:R-:W-:-:S03]  /*0a10*/  IADD3 R4, P0, R11, R2, RZ ;  /* 0x000000020b047210 */ /* 0x000fc60007f1e0ff */
[----:B------:R-:W-:Y:S02]  /*0a20*/  FADD.FTZ R0, R19, R0 ;  /* 0x0000000013007221 */ /* 0x000fe40000010000 */
[----:B-----5:R-:W-:Y:S02]  /*0a30*/  FADD.FTZ R25, R10, R10 ;  /* 0x0000000a0a197221 */ /* 0x020fe40000010000 */
[----:B------:R-:W-:Y:S02]  /*0a40*/  FMUL.FTZ R0, R0, 0.3333333432674407959 ;  /* 0x3eaaaaab00007820 */ /* 0x000fe40000410000 */
[----:B------:R-:W-:-:S03]  /*0a50*/  IMAD.X R5, R3, 0x1, R15, P0 ;  /* 0x0000000103057824 */ /* 0x000fc600000e060f */
[----:B------:R-:W-:Y:S02]  /*0a60*/  FSETP.GT.FTZ.AND P0, PT, R0, R25, PT ;  /* 0x000000190000720b */ /* 0x000fe40003f14000 */
[----:B------:R-:W-:-:S05]  /*0a70*/  IADD3 R6, P1, R11, R4, RZ ;  /* 0x000000040b067210 */ /* 0x000fca0007f3e0ff */
[----:B------:R-:W-:-:S05]  /*0a80*/  IMAD.X R7, R15, 0x1, R5, P1 ;  /* 0x000000010f077824 */ /* 0x000fca00008e0605 */
[----:B------:R-:W-:Y:S05]  /*0a90*/  @!P0 BRA `(.L_x_430) ;  /* 0x0000022000008947 */ /* 0x000fea0003800000 */
[----:B------:R-:W-:-:S07]  /*0aa0*/  IMAD.WIDE R12, R14, R21, c[0x0][0x168] ;  /* 0x00005a000e0c7625 */ /* 0x000fce00078e0215 */
[----:B------:R-:W-:-:S03]  /*0ab0*/  IADD3 R10, P0, R11, R12, RZ ;  /* 0x0000000c0b0a7210 */ /* 0x000fc60007f1e0ff */
[----:B------:R-:W2:Y:S01]  /*0ac0*/  LDG.E.SYS R18, [R12] ;  /* 0x000000000c127381 */ /* 0x000ea200001ee900 */
[----:B------:R-:W-:Y:S01]  /*0ad0*/  IADD3 R8, P1, R11, R10, RZ ;  /* 0x0000000a0b087210 */ /* 0x000fe20007f3e0ff */
[----:B------:R-:W-:-:S04]  /*0ae0*/  IMAD.X R11, R13, 0x1, R15, P0 ;  /* 0x000000010d0b7824 */ /* 0x000fc800000e060f */
[----:B------:R-:W-:-:S04]  /*0af0*/  IMAD.X R9, R15, 0x1, R11, P1 ;  /* 0x000000010f097824 */ /* 0x000fc800008e060b */
[----:B------:R-:W2:Y:S04]  /*0b00*/  LDG.E.SYS R15, [R10] ;  /* 0x000000000a0f7381 */ /* 0x000ea800001ee900 */
[----:B------:R-:W3:Y:S01]  /*0b10*/  LDG.E.SYS R20, [R8] ;  /* 0x0000000008147381 */ /* 0x000ee200001ee900 */
[----:B--2---:R-:W-:-:S04]  /*0b20*/  FADD.FTZ R15, R15, R18 ;  /* 0x000000120f0f7221 */ /* 0x004fc80000010000 */
[----:B---3--:R-:W-:-:S04]  /*0b30*/  FADD.FTZ R15, R15, R20 ;  /* 0x000000140f0f7221 */ /* 0x008fc80000010000 */
[----:B------:R-:W-:-:S06]  /*0b40*/  FMUL.FTZ R15, R15, 0.3333333432674407959 ;  /* 0x3eaaaaab0f0f7820 */ /* 0x000fcc0000410000 */
[----:B------:R-:W0:Y:S02]  /*0b50*/  MUFU.SQRT R15, R15 ;  /* 0x0000000f000f7308 */ /* 0x000e240000002000 */
[----:B0-----:R-:W-:-:S05]  /*0b60*/  FFMA.FTZ R18, R15, -3, R0 ;  /* 0xc04000000f127823 */ /* 0x001fca0000010000 */
[----:B------:R-:W-:-:S12]  /*0b70*/  FSETP.GEU.FTZ.AND P0, PT, R18, R25, PT ;  /* 0x000000191200720b */ /* 0x000fd80003f1e000 */
[----:B------:R-:W-:Y:S05]  /*0b80*/  @P0 BRA `(.L_x_430) ;  /* 0x0000013000000947 */ /* 0x000fea0003800000 */
[----:B------:R-:W-:-:S10]  /*0b90*/  IMAD.WIDE R14, R14, R21, c[0x0][0x170] ;  /* 0x00005c000e0e7625 */ /* 0x000fd400078e0215 */
[----:B------:R-:W2:Y:S02]  /*0ba0*/  LDG.E.SYS R18, [R14] ;  /* 0x000000000e127381 */ /* 0x000ea400001ee900 */
[----:B--2---:R-:W-:-:S08]  /*0bb0*/  FADD.FTZ R21, -R18, -RZ ;  /* 0x800000ff12157221 */ /* 0x004fd00000010100 */
[----:B------:R0:W-:Y:S04]  /*0bc0*/  STG.E.SYS [R14], R21 ;  /* 0x000000150e007386 */ /* 0x0001e8000010e900 */
[----:B------:R-:W2:Y:S01]  /*0bd0*/  LDG.E.SYS R23, [R12] ;  /* 0x000000000c177381 */ /* 0x000ea200001ee900 */
[----:B------:R-:W1:Y:S02]  /*0be0*/  MUFU.RCP R18, R0 ;  /* 0x0000000000127308 */ /* 0x000e640000001000 */
[----:B-1----:R-:W-:-:S04]  /*0bf0*/  FMUL.FTZ R18, R25, R18 ;  /* 0x0000001219127220 */ /* 0x002fc80000410000 */
[----:B------:R-:W-:-:S04]  /*0c00*/  FMUL.FTZ R20, R18, R18 ;  /* 0x0000001212147220 */ /* 0x000fc80000410000 */
[----:B--2---:R-:W-:-:S08]  /*0c10*/  FMUL.FTZ R23, R20, R23 ;  /* 0x0000001714177220 */ /* 0x004fd00000410000 */
[----:B------:R0:W-:Y:S04]  /*0c20*/  STG.E.SYS [R12], R23 ;  /* 0x000000170c007386 */ /* 0x0001e8000010e900 */
[----:B------:R-:W2:Y:S02]  /*0c30*/  LDG.E.SYS R25, [R10] ;  /* 0x000000000a197381 */ /* 0x000ea400001ee900 */
[----:B--2---:R-:W-:-:S08]  /*0c40*/  FMUL.FTZ R25, R20, R25 ;  /* 0x0000001914197220 */ /* 0x004fd00000410000 */
[----:B------:R0:W-:Y:S04]  /*0c50*/  STG.E.SYS [R10], R25 ;  /* 0x000000190a007386 */ /* 0x0001e8000010e900 */
[----:B------:R-:W2:Y:S01]  /*0c60*/  LDG.E.SYS R27, [R8] ;  /* 0x00000000081b7381 */ /* 0x000ea200001ee900 */
[-C--:B------:R-:W-:Y:S02]  /*0c70*/  FMUL.FTZ R17, R17, R18.reuse ;  /* 0x0000001211117220 */ /* 0x080fe40000410000 */
[-C--:B------:R-:W-:Y:S02]  /*0c80*/  FMUL.FTZ R16, R16, R18.reuse ;  /* 0x0000001210107220 */ /* 0x080fe40000410000 */
[----:B------:R-:W-:Y:S02]  /*0c90*/  FMUL.FTZ R19, R19, R18 ;  /* 0x0000001213137220 */ /* 0x000fe40000410000 */
[----:B--2---:R-:W-:-:S08]  /*0ca0*/  FMUL.FTZ R27, R20, R27 ;  /* 0x0000001b141b7220 */ /* 0x004fd00000410000 */
[----:B------:R0:W-:Y:S02]  /*0cb0*/  STG.E.SYS [R8], R27 ;  /* 0x0000001b08007386 */ /* 0x0001e4000010e900 */
.L_x_430:
[----:B------:R-:W-:Y:S05]  /*0cc0*/  BSYNC B0 ;  /* 0x0000000000007941 */ /* 0x000fea0003800000 */
.L_x_429:
[----:B------:R-:W-:Y:S04]  /*0cd0*/  STG.E.SYS [R2], R17 ;  /* 0x0000001102007386 */ /* 0x000fe8000010e900 */
[----:B------:R-:W-:Y:S04]  /*0ce0*/  STG.E.SYS [R4], R16 ;  /* 0x0000001004007386 */ /* 0x000fe8000010e900 */
[----:B------:R-:W-:Y:S01]  /*0cf0*/  STG.E.SYS [R6], R19 ;  /* 0x0000001306007386 */ /* 0x000fe2000010e900 */
[----:B------:R-:W-:Y:S05]  /*0d00*/  EXIT ;  /* 0x000000000000794d */ /* 0x000fea0003800000 */
.L_x_431:
[----:B------:R-:W-:-:S00]  /*0d10*/  BRA `(.L_x_431) ;  /* 0xfffffff000007947 */ /* 0x000fc0000383ffff */
[----:B------:R-:W-:-:S00]  /*0d20*/  NOP ;  /* 0x0000000000007918 */ /* 0x000fc00000000000 */
[----:B------:R-:W-:-:S00]  /*0d30*/  NOP ;  /* 0x0000000000007918 */ /* 0x000fc00000000000 */
[----:B------:R-:W-:-:S00]  /*0d40*/  NOP ;  /* 0x0000000000007918 */ /* 0x000fc00000000000 */
[----:B------:R-:W-:-:S00]  /*0d50*/  NOP ;  /* 0x0000000000007918 */ /* 0x000fc00000000000 */
[----:B------:R-:W-:-:S00]  /*0d60*/  NOP ;  /* 0x0000000000007918 */ /* 0x000fc00000000000 */
[----:B------:R-:W-:-:S00]  /*0d70*/  NOP ;  /* 0x0000000000007918 */ /* 0x000fc00000000000 */
.L_x_443:


//--------------------- .text.kernel_cuda_filter_get_feature --------------------------
	.section	.text.kernel_cuda_filter_get_feature,"ax",@progbits
	.sectioninfo	@"SHI_REGISTERS=18"
	.align	128
        .global         kernel_cuda_filter_get_feature
        .type           kernel_cuda_filter_get_feature,@function
        .size           kernel_cuda_filter_get_feature,(.L_x_444 - kernel_cuda_filter_get_feature)
        .other          kernel_cuda_filter_get_feature,@"STO_CUDA_ENTRY STV_DEFAULT"
kernel_cuda_filter_get_feature:
.text.kernel_cuda_filter_get_feature:
[----:B------:R-:W-:-:S08]  /*0000*/  IMAD.MOV.U32 R1, RZ, RZ, c[0x0][0x28] ;  /* 0x00000a00ff017624 */ /* 0x000fd000078e00ff */
[----:B------:R-:W0:Y:S01]  /*0010*/  S2UR UR4, SR_CTAID.Y ;  /* 0x00000000000479c3 */ /* 0x000e220000002600 */
[----:B------:R-:W-:Y:S01]  /*0020*/  ULDC UR5, c[0x0][0x4] ;  /* 0x0000010000057ab9 */ /* 0x000fe20000000800 */
[----:B------:R-:W-:Y:S01]  /*0030*/  IMAD.MOV.U32 R3, RZ, RZ, c[0x0][0x0] ;  /* 0x00000000ff037624 */ /* 0x000fe200078e00ff */
[----:B------:R-:W-:Y:S01]  /*0040*/  ULDC UR6, c[0x0][0x194] ;  /* 0x0000650000067ab9 */ /* 0x000fe20000000800 */
[----:B------:R-:W1:Y:S04]  /*0050*/  S2R R10, SR_CTAID.X ;  /* 0x00000000000a7919 */ /* 0x000e680000002500 */
[----:B------:R-:W2:Y:S04]  /*0060*/  S2R R6, SR_TID.Y ;  /* 0x0000000000067919 */ /* 0x000ea80000002200 */
[----:B------:R-:W3:Y:S01]  /*0070*/  S2R R11, SR_TID.X ;  /* 0x00000000000b7919 */ /* 0x000ee20000002100 */
[----:B0-----:R-:W-:Y:S01]  /*0080*/  UIMAD UR4, UR4, UR5, UR6 ;  /* 0x00000005040472a4 */ /* 0x001fe2000f8e0206 */
[----:B-1----:R-:W-:-:S05]  /*0090*/  IMAD R0, R10, R3, c[0x0][0x190] ;  /* 0x000064000a007624 */ /* 0x002fca00078e0203 */
[----:B--2---:R-:W-:Y:S01]  /*00a0*/  IADD3 R6, R6, UR4, RZ ;  /* 0x0000000406067c10 */ /* 0x004fe2000fffe0ff */
[----:B---3--:R-:W-:-:S03]  /*00b0*/  IMAD.IADD R0, R0, 0x1, R11 ;  /* 0x0000000100007824 */ /* 0x008fc600078e020b */
[----:B------:R-:W-:-:S04]  /*00c0*/  ISETP.GE.AND P0, PT, R6, c[0x0][0x19c], PT ;  /* 0x0000670006007a0c */ /* 0x000fc80003f06270 */
[----:B------:R-:W-:-:S12]  /*00d0*/  ISETP.GE.OR P0, PT, R0, c[0x0][0x198], P0 ;  /* 0x0000660000007a0c */ /* 0x000fd80000706670 */
[----:B------:R-:W-:Y:S05]  /*00e0*/  @P0 EXIT ;  /* 0x000000000000094d */ /* 0x000fea0003800000 */
[----:B------:R-:W-:Y:S02]  /*00f0*/  ULDC UR4, c[0x0][0x168] ;  /* 0x00005a0000047ab9 */ /* 0x000fe40000000800 */
[----:B------:R-:W-:Y:S02]  /*0100*/  UIADD3 UR4, UP0, UR4, 0x4c, URZ ;  /* 0x0000004c04047890 */ /* 0x000fe4000ff1e03f */
[----:B------:R-:W-:Y:S02]  /*0110*/  ULDC UR5, c[0x0][0x16c] ;  /* 0x00005b0000057ab9 */ /* 0x000fe40000000800 */
[----:B------:R-:W-:-:S09]  /*0120*/  UIADD3.X UR5, URZ, UR5, URZ, UP0, !UPT ;  /* 0x000000053f057290 */ /* 0x000fd200087fe43f */
[----:B------:R-:W2:Y:S04]  /*0130*/  LDG.E.SYS R3, [UR4] ;  /* 0x00000004ff037981 */ /* 0x000ea8000c1ee900 */
[----:B------:R-:W3:Y:S01]  /*0140*/  LDG.E.SYS R5, [UR4+0x10] ;  /* 0x00001004ff057981 */ /* 0x000ee2000c1ee900 */
[----:B--2---:R-:W-:Y:S02]  /*0150*/  ISETP.GE.AND P0, PT, R0, R3, PT ;  /* 0x000000030000720c */ /* 0x004fe40003f06270 */
[----:B---3--:R-:W-:-:S10]  /*0160*/  ISETP.GE.AND P2, PT, R6, R5, PT ;  /* 0x000000050600720c */ /* 0x008fd40003f46270 */
[----:B------:R-:W2:Y:S04]  /*0170*/  @P0 LDG.E.SYS R3, [UR4+0x4] ;  /* 0x00000404ff030981 */ /* 0x000ea8000c1ee900 */
[----:B------:R-:W3:Y:S01]  /*0180*/  @P2 LDG.E.SYS R5, [UR4+0x14] ;  /* 0x00001404ff052981 */ /* 0x000ee2000c1ee900 */
[----:B------:R-:W-:Y:S01]  /*0190*/  @P0 IMAD.MOV.U32 R4, RZ, RZ, 0x1 ;  /* 0x00000001ff040424 */ /* 0x000fe200078e00ff */
[----:B--2---:R-:W-:Y:S02]  /*01a0*/  @P0 ISETP.GE.AND P1, PT, R0, R3, PT ;  /* 0x000000030000020c */ /* 0x004fe40003f26270 */
[----:B------:R-:W-:Y:S01]  /*01b0*/  CS2R R2, SRZ ;  /* 0x0000000000027805 */ /* 0x000fe2000001ff00 */
[----:B---3--:R-:W-:Y:S01]  /*01c0*/  @P2 ISETP.GE.AND P3, PT, R6, R5, PT ;  /* 0x000000050600220c */ /* 0x008fe20003f66270 */
[----:B------:R-:W-:-:S04]  /*01d0*/  @P2 IMAD.MOV.U32 R5, RZ, RZ, 0x3 ;  /* 0x00000003ff052424 */ /* 0x000fc800078e00ff */
[----:B------:R-:W-:Y:S02]  /*01e0*/  @P0 SEL R2, R4, 0x2, !P1 ;  /* 0x0000000204020807 */ /* 0x000fe40004800000 */
[----:B------:R-:W-:-:S05]  /*01f0*/  @P2 SEL R3, R5, 0x6, !P3 ;  /* 0x0000000605032807 */ /* 0x000fca0005800000 */
[----:B------:R-:W-:-:S05]  /*0200*/  IMAD.IADD R3, R3, 0x1, R2 ;  /* 0x0000000103037824 */ /* 0x000fca00078e0202 */
[----:B------:R-:W-:-:S04]  /*0210*/  LEA R4, P0, R3, c[0x0][0x168], 0x2 ;  /* 0x00005a0003047a11 */ /* 0x000fc800078010ff */
[----:B------:R-:W-:-:S08]  /*0220*/  LEA.HI.X R5, R3, c[0x0][0x16c], RZ, 0x2, P0 ;  /* 0x00005b0003057a11 */ /* 0x000fd000000f14ff */
[----:B------:R-:W2:Y:S04]  /*0230*/  LDG.E.SYS R9, [R4] ;  /* 0x0000000004097381 */ /* 0x000ea800001ee900 */
[----:B------:R-:W3:Y:S01]  /*0240*/  LDG.E.SYS R7, [R4+0x24] ;  /* 0x0000240004077381 */ /* 0x000ee200001ee900 */
[----:B------:R-:W-:-:S04]  /*0250*/  LEA R2, P0, R3, c[0x0][0x168], 0x3 ;  /* 0x00005a0003027a11 */ /* 0x000fc800078018ff */
[----:B------:R-:W-:-:S08]  /*0260*/  LEA.HI.X R3, R3, c[0x0][0x16c], RZ, 0x3, P0 ;  /* 0x00005b0003037a11 */ /* 0x000fd000000f1cff */
[----:B------:R-:W4:Y:S01]  /*0270*/  LDG.E.64.SYS R2, [R2+0x68] ;  /* 0x0000680002027381 */ /* 0x000f2200001eeb00 */
[----:B------:R-:W-:Y:S02]  /*0280*/  ULDC UR4, c[0x0][0x1a4] ;  /* 0x0000690000047ab9 */ /* 0x000fe40000000800 */
[----:B------:R-:W-:Y:S01]  /*0290*/  USHF.R.S32.HI UR4, URZ, 0x1f, UR4 ;  /* 0x0000001f3f047899 */ /* 0x000fe20008011404 */
[----:B--2---:R-:W-:Y:S02]  /*02a0*/  IMAD.IADD R9, R0, 0x1, R9 ;  /* 0x0000000100097824 */ /* 0x004fe400078e0209 */
[----:B------:R-:W-:Y:S02]  /*02b0*/  IMAD.MOV.U32 R0, RZ, RZ, c[0x0][0x170] ;  /* 0x00005c00ff007624 */ /* 0x000fe400078e00ff */
[----:B---3--:R-:W-:-:S04]  /*02c0*/  IMAD R7, R6, R7, R9 ;  /* 0x0000000706077224 */ /* 0x008fc800078e0209 */
[----:B------:R-:W-:-:S05]  /*02d0*/  IMAD R7, R7, c[0x0][0x1a0], RZ ;  /* 0x0000680007077a24 */ /* 0x000fca00078e02ff */
[----:B------:R-:W-:-:S04]  /*02e0*/  IADD3 R13, P0, R7, c[0x0][0x1a4], RZ ;  /* 0x00006900070d7a10 */ /* 0x000fc80007f1e0ff */
[----:B------:R-:W-:Y:S02]  /*02f0*/  LEA.HI.X.SX32 R15, R7, UR4, 0x1, P0 ;  /* 0x00000004070f7c11 */ /* 0x000fe400080f0eff */
[----:B------:R-:W-:-:S04]  /*0300*/  IADD3 R5, P0, R13, c[0x0][0x170], RZ ;  /* 0x00005c000d057a10 */ /* 0x000fc80007f1e0ff */
[----:B------:R-:W-:Y:S02]  /*0310*/  LEA.HI.X.SX32 R0, R0, R15, 0x1, P0 ;  /* 0x0000000f00007211 */ /* 0x000fe400000f0eff */
[----:B----4-:R-:W-:-:S04]  /*0320*/  LEA R4, P0, R5, R2, 0x2 ;  /* 0x0000000205047211 */ /* 0x010fc800078010ff */
[----:B------:R-:W-:-:S08]  /*0330*/  LEA.HI.X R5, R5, R3, R0, 0x2, P0 ;  /* 0x0000000305057211 */ /* 0x000fd000000f1400 */
[----:B------:R0:W2:Y:S01]  /*0340*/  LD.E.SYS R8, [R4] ;  /* 0x0000000004087980 */ /* 0x0000a2000010e900 */
[----:B------:R-:W1:Y:S01]  /*0350*/  I2F R0, c[0x0][0x160] ;  /* 0x0000580000007b06 */ /* 0x000e620000201400 */
[----:B------:R-:W-:Y:S01]  /*0360*/  UMOV UR4, 0x3 ;  /* 0x0000000300047882 */ /* 0x000fe20000000000 */
[----:B------:R-:W-:Y:S01]  /*0370*/  IMAD.MOV.U32 R12, RZ, RZ, c[0x0][0x160] ;  /* 0x00005800ff0c7624 */ /* 0x000fe200078e00ff */
[----:B------:R-:W-:Y:S01]  /*0380*/  ULDC UR5, c[0x0][0x190] ;  /* 0x0000640000057ab9 */ /* 0x000fe20000000800 */
[----:B------:R-:W-:Y:S01]  /*0390*/  IADD3 R6, R6, -c[0x0][0x194], RZ ;  /* 0x8000650006067a10 */ /* 0x000fe20007ffe0ff */
[----:B------:R-:W-:Y:S01]  /*03a0*/  UIADD3 UR4, UR4, -UR5, URZ ;  /* 0x8000000504047290 */ /* 0x000fe2000fffe03f */
[----:B------:R-:W-:Y:S01]  /*03b0*/  IMAD.MOV.U32 R7, RZ, RZ, 0x4 ;  /* 0x00000004ff077424 */ /* 0x000fe200078e00ff */
[----:B------:R-:W-:Y:S01]  /*03c0*/  ISETP.GT.AND P0, PT, R12, 0x1, PT ;  /* 0x000000010c00780c */ /* 0x000fe20003f04270 */
[----:B------:R-:W-:Y:S01]  /*03d0*/  ULDC UR5, c[0x0][0x198] ;  /* 0x0000660000057ab9 */ /* 0x000fe20000000800 */
[----:B0-----:R-:W-:Y:S01]  /*03e0*/  IMAD R5, R10, c[0x0][0x0], R11 ;  /* 0x000000000a057a24 */ /* 0x001fe200078e020b */
[----:B------:R-:W-:-:S04]  /*03f0*/  UIADD3 UR4, UR4, UR5, URZ ;  /* 0x0000000504047290 */ /* 0x000fc8000fffe03f */
[----:B------:R-:W-:Y:S01]  /*0400*/  ULOP3.LUT UR4, UR4, 0xfffffffc, URZ, 0xc0, !UPT ;  /* 0xfffffffc04047892 */ /* 0x000fe2000f8ec03f */
[----:B-1----:R-:W2:Y:S05]  /*0410*/  MUFU.RCP R9, R0 ;  /* 0x0000000000097308 */ /* 0x002eaa0000001000 */
[----:B------:R-:W-:-:S04]  /*0420*/  IMAD R6, R6, UR4, R5 ;  /* 0x0000000406067c24 */ /* 0x000fc8000f8e0205 */
[CC--:B------:R-:W-:Y:S02]  /*0430*/  IMAD.WIDE R4, R6.reuse, R7.reuse, c[0x0][0x178] ;  /* 0x00005e0006047625 */ /* 0x0c0fe400078e0207 */
[----:B------:R-:W-:Y:S02]  /*0440*/  IMAD.WIDE R6, R6, R7, c[0x0][0x180] ;  /* 0x0000600006067625 */ /* 0x000fe400078e0207 */
[----:B--2---:R-:W-:Y:S02]  /*0450*/  FMUL.FTZ R11, R8, R9 ;  /* 0x00000009080b7220 */ /* 0x004fe40000410000 */
[----:B------:R-:W-:-:S06]  /*0460*/  @!P0 IMAD.MOV.U32 R9, RZ, RZ, 0x501502f9 ;  /* 0x501502f9ff098424 */ /* 0x000fcc00078e00ff */
[----:B------:R0:W-:Y:S04]  /*0470*/  STG.E.SYS [R4], R11 ;  /* 0x0000000b04007386 */ /* 0x0001e8000010e900 */
[----:B------:R0:W-:Y:S01]  /*0480*/  @!P0 STG.E.SYS [R6], R9 ;  /* 0x0000000906008386 */ /* 0x0001e2000010e900 */
[----:B------:R-:W-:Y:S05]  /*0490*/  @!P0 EXIT ;  /* 0x000000000000894d */ /* 0x000fea0003800000 */
[----:B0-----:R-:W-:Y:S01]  /*04a0*/  IMAD.MOV.U32 R4, RZ, RZ, c[0x0][0x174] ;  /* 0x00005d00ff047624 */ /* 0x001fe200078e00ff */
[----:B------:R-:W-:-:S04]  /*04b0*/  IADD3 R5, P0, R13, c[0x0][0x174], RZ ;  /* 0x00005d000d057a10 */ /* 0x000fc80007f1e0ff */
[----:B------:R-:W-:Y:S02]  /*04c0*/  LEA.HI.X.SX32 R4, R4, R15, 0x1, P0 ;  /* 0x0000000f04047211 */ /* 0x000fe400000f0eff */
[----:B------:R-:W-:-:S04]  /*04d0*/  LEA R2, P0, R5, R2, 0x2 ;  /* 0x0000000205027211 */ /* 0x000fc800078010ff */
[----:B------:R-:W-:-:S08]  /*04e0*/  LEA.HI.X R3, R5, R3, R4, 0x2, P0 ;  /* 0x0000000305037211 */ /* 0x000fd000000f1404 */
[----:B------:R-:W2:Y:S01]  /*04f0*/  LD.E.SYS R2, [R2] ;  /* 0x0000000002027980 */ /* 0x000ea2000010e900 */
[----:B------:R-:W-:Y:S01]  /*0500*/  IADD3 R4, R12, -0x1, RZ ;  /* 0xffffffff0c047810 */ /* 0x000fe20007ffe0ff */
[----:B------:R-:W-:-:S04]  /*0510*/  FMUL.FTZ R5, R11, R11 ;  /* 0x0000000b0b057220 */ /* 0x000fc80000410000 */
[----:B------:R-:W-:-:S06]  /*0520*/  IMAD R4, R4, c[0x0][0x160], RZ ;  /* 0x0000580004047a24 */ /* 0x000fcc00078e02ff */
[----:B------:R-:W0:Y:S02]  /*0530*/  I2F R4, R4 ;  /* 0x0000000400047306 */ /* 0x000e240000201400 */
[----:B0-----:R-:W0:Y:S01]  /*0540*/  MUFU.RCP R8, R4 ;  /* 0x0000000400087308 */ /* 0x001e220000001000 */
[----:B--2---:R-:W-:-:S04]  /*0550*/  FFMA.FTZ R5, -R0, R5, R2 ;  /* 0x0000000500057223 */ /* 0x004fc80000010102 */
[----:B0-----:R-:W-:-:S05]  /*0560*/  FMUL.FTZ R5, R5, R8 ;  /* 0x0000000805057220 */ /* 0x001fca0000410000 */
[----:B------:R-:W-:-:S08]  /*0570*/  FMNMX.FTZ R5, RZ, R5, !PT ;  /* 0x00000005ff057209 */ /* 0x000fd00007810000 */
[----:B------:R-:W-:Y:S01]  /*0580*/  STG.E.SYS [R6], R5 ;  /* 0x0000000506007386 */ /* 0x000fe2000010e900 */
[----:B------:R-:W-:Y:S05]  /*0590*/  EXIT ;  /* 0x000000000000794d */ /* 0x000fea0003800000 */
.L_x_432:
[----:B------:R-:W-:-:S00]  /*05a0*/  BRA `(.L_x_432) ;  /* 0xfffffff000007947 */ /* 0x000fc0000383ffff */
[----:B------:R-:W-:-:S00]  /*05b0*/  NOP ;  /* 0x0000000000007918 */ /* 0x000fc00000000000 */
[----:B------:R-:W-:-:S00]  /*05c0*/  NOP ;  /* 0x0000000000007918 */ /* 0x000fc00000000000 */
[----:B------:R-:W-:-:S00]  /*05d0*/  NOP ;  /* 0x0000000000007918 */ /* 0x000fc00000000000 */
[----:B------:R-:W-:-:S00]  /*05e0*/  NOP ;  /* 0x0000000000007918 */ /* 0x000fc00000000000 */
[----:B------:R-:W-:-:S00]  /*05f0*/  NOP ;  /* 0x0000000000007918 */ /* 0x000fc00000000000 */
.L_x_444:


//--------------------- .text.kernel_cuda_filter_divide_shadow --------------------------
	.section	.text.kernel_cuda_filter_divide_shadow,"ax",@progbits
	.sectioninfo	@"SHI_REGISTERS=22"
	.align	128
        .global         kernel_cuda_filter_divide_shadow
        .type           kernel_cuda_filter_divide_shadow,@function
        .size           kernel_cuda_filter_divide_shadow,(.L_x_445 - kernel_cuda_filter_divide_shadow)
        .other          kernel_cuda_filter_divide_shadow,@"STO_CUDA_ENTRY STV_DEFAULT"
kernel_cuda_filter_divide_shadow:
.text.kernel_cuda_filter_divide_shadow:
[----:B------:R-:W-:-:S08]  /*0000*/  MOV R1, c[0x0][0x28] ;  /* 0x00000a0000017a02 */ /* 0x000fd00000000f00 */
[----:B------:R-:W0:Y:S01]  /*0010*/  S2UR UR4, SR_CTAID.Y ;  /* 0x00000000000479c3 */ /* 0x000e220000002600 */
[----:B------:R-:W-:Y:S01]  /*0020*/  ULDC UR5, c[0x0][0x4] ;  /* 0x0000010000057ab9 */ /* 0x000fe20000000800 */
[----:B------:R-:W-:Y:S01]  /*0030*/  MOV R3, c[0x0][0x0] ;  /* 0x0000000000037a02 */ /* 0x000fe20000000f00 */
[----:B------:R-:W-:Y:S01]  /*0040*/  ULDC UR6, c[0x0][0x1a4] ;  /* 0x0000690000067ab9 */ /* 0x000fe20000000800 */
[----:B------:R-:W1:Y:S04]  /*0050*/  S2R R10, SR_CTAID.X ;  /* 0x00000000000a7919 */ /* 0x000e680000002500 */
[----:B------:R-:W2:Y:S04]  /*0060*/  S2R R8, SR_TID.Y ;  /* 0x0000000000087919 */ /* 0x000ea80000002200 */
[----:B------:R-:W3:Y:S01]  /*0070*/  S2R R11, SR_TID.X ;  /* 0x00000000000b7919 */ /* 0x000ee20000002100 */
[----:B0-----:R-:W-:Y:S01]  /*0080*/  UIMAD UR4, UR4, UR5, UR6 ;  /* 0x00000005040472a4 */ /* 0x001fe2000f8e0206 */
[----:B-1----:R-:W-:-:S05]  /*0090*/  IMAD R0, R10, R3, c[0x0][0x1a0] ;  /* 0x000068000a007624 */ /* 0x002fca00078e0203 */
[----:B--2---:R-:W-:Y:S02]  /*00a0*/  IADD3 R8, R8, UR4, RZ ;  /* 0x0000000408087c10 */ /* 0x004fe4000fffe0ff */
[----:B---3--:R-:W-:Y:S02]  /*00b0*/  IADD3 R2, R0, R11, RZ ;  /* 0x0000000b00027210 */ /* 0x008fe40007ffe0ff */
[----:B------:R-:W-:-:S04]  /*00c0*/  ISETP.GE.AND P0, PT, R8, c[0x0][0x1ac], PT ;  /* 0x00006b0008007a0c */ /* 0x000fc80003f06270 */
[----:B------:R-:W-:-:S12]  /*00d0*/  ISETP.GE.OR P0, PT, R2, c[0x0][0x1a8], P0 ;  /* 0x00006a0002007a0c */ /* 0x000fd80000706670 */
[----:B------:R-:W-:Y:S05]  /*00e0*/  @P0 EXIT ;  /* 0x000000000000094d */ /* 0x000fea0003800000 */
[----:B------:R-:W-:Y:S02]  /*00f0*/  ULDC UR4, c[0x0][0x168] ;  /* 0x00005a0000047ab9 */ /* 0x000fe40000000800 */
[----:B------:R-:W-:Y:S02]  /*0100*/  UIADD3 UR4, UP0, UR4, 0x4c, URZ ;  /* 0x0000004c04047890 */ /* 0x000fe4000ff1e03f */
[----:B------:R-:W-:Y:S02]  /*0110*/  ULDC UR5, c[0x0][0x16c] ;  /* 0x00005b0000057ab9 */ /* 0x000fe40000000800 */
[----:B------:R-:W-:-:S09]  /*0120*/  UIADD3.X UR5, URZ, UR5, URZ, UP0, !UPT ;  /* 0x000000053f057290 */ /* 0x000fd200087fe43f */
[----:B------:R-:W2:Y:S04]  /*0130*/  LDG.E.SYS R5, [UR4+0x10] ;  /* 0x00001004ff057981 */ /* 0x000ea8000c1ee900 */
[----:B------:R-:W3:Y:S01]  /*0140*/  LDG.E.SYS R3, [UR4] ;  /* 0x00000004ff037981 */ /* 0x000ee2000c1ee900 */
[----:B--2---:R-:W-:Y:S02]  /*0150*/  ISETP.GE.AND P2, PT, R8, R5, PT ;  /* 0x000000050800720c */ /* 0x004fe40003f46270 */
[----:B---3--:R-:W-:-:S10]  /*0160*/  ISETP.GE.AND P0, PT, R2, R3, PT ;  /* 0x000000030200720c */ /* 0x008fd40003f06270 */
[----:B------:R-:W2:Y:S04]  /*0170*/  @P2 LDG.E.SYS R5, [UR4+0x14] ;  /* 0x00001404ff052981 */ /* 0x000ea8000c1ee900 */
[----:B------:R-:W3:Y:S01]  /*0180*/  @P0 LDG.E.SYS R3, [UR4+0x4] ;  /* 0x00000404ff030981 */ /* 0x000ee2000c1ee900 */
[----:B--2---:R-:W-:Y:S02]  /*0190*/  @P2 ISETP.GE.AND P3, PT, R8, R5, PT ;  /* 0x000000050800220c */ /* 0x004fe40003f66270 */
[----:B------:R-:W-:Y:S01]  /*01a0*/  CS2R R4, SRZ ;  /* 0x0000000000047805 */ /* 0x000fe2000001ff00 */
[----:B---3--:R-:W-:Y:S02]  /*01b0*/  @P0 ISETP.GE.AND P1, PT, R2, R3, PT ;  /* 0x000000030200020c */ /* 0x008fe40003f26270 */
[----:B------:R-:W-:-:S02]  /*01c0*/  @P0 MOV R2, 0x1 ;  /* 0x0000000100020802 */ /* 0x000fc40000000f00 */
[----:B------:R-:W-:Y:S02]  /*01d0*/  @P2 MOV R3, 0x3 ;  /* 0x0000000300032802 */ /* 0x000fe40000000f00 */
[----:B------:R-:W-:Y:S02]  /*01e0*/  @P0 SEL R4, R2, 0x2, !P1 ;  /* 0x0000000202040807 */ /* 0x000fe40004800000 */
[----:B------:R-:W-:-:S04]  /*01f0*/  @P2 SEL R5, R3, 0x6, !P3 ;  /* 0x0000000603052807 */ /* 0x000fc80005800000 */
[----:B------:R-:W-:-:S04]  /*0200*/  IADD3 R5, R5, R4, RZ ;  /* 0x0000000405057210 */ /* 0x000fc80007ffe0ff */
[----:B------:R-:W-:-:S04]  /*0210*/  LEA R2, P0, R5, c[0x0][0x168], 0x2 ;  /* 0x00005a0005027a11 */ /* 0x000fc800078010ff */
[----:B------:R-:W-:-:S08]  /*0220*/  LEA.HI.X R3, R5, c[0x0][0x16c], RZ, 0x2, P0 ;  /* 0x00005b0005037a11 */ /* 0x000fd000000f14ff */
[----:B------:R-:W2:Y:S01]  /*0230*/  LDG.E.SYS R9, [R2] ;  /* 0x0000000002097381 */ /* 0x000ea200001ee900 */
[----:B------:R-:W-:-:S03]  /*0240*/  LEA R4, P0, R5, c[0x0][0x168], 0x3 ;  /* 0x00005a0005047a11 */ /* 0x000fc600078018ff */
[----:B------:R-:W3:Y:S01]  /*0250*/  LDG.E.SYS R7, [R2+0x24] ;  /* 0x0000240002077381 */ /* 0x000ee200001ee900 */
[----:B------:R-:W-:-:S08]  /*0260*/  LEA.HI.X R5, R5, c[0x0][0x16c], RZ, 0x3, P0 ;  /* 0x00005b0005057a11 */ /* 0x000fd000000f1cff */
[----:B------:R-:W4:Y:S01]  /*0270*/  LDG.E.64.SYS R4, [R4+0x68] ;  /* 0x0000680004047381 */ /* 0x000f2200001eeb00 */
[----:B------:R-:W-:Y:S02]  /*0280*/  ULDC UR4, c[0x0][0x1b4] ;  /* 0x00006d0000047ab9 */ /* 0x000fe40000000800 */
[----:B------:R-:W-:Y:S01]  /*0290*/  USHF.R.S32.HI UR4, URZ, 0x1f, UR4 ;  /* 0x0000001f3f047899 */ /* 0x000fe20008011404 */
[----:B--2---:R-:W-:-:S05]  /*02a0*/  IADD3 R9, R9, R0, R11 ;  /* 0x0000000009097210 */ /* 0x004fca0007ffe00b */
[----:B---3--:R-:W-:-:S04]  /*02b0*/  IMAD R7, R8, R7, R9 ;  /* 0x0000000708077224 */ /* 0x008fc800078e0209 */
[----:B------:R-:W-:-:S05]  /*02c0*/  IMAD R7, R7, c[0x0][0x1b0], RZ ;  /* 0x00006c0007077a24 */ /* 0x000fca00078e02ff */
[----:B------:R-:W-:-:S04]  /*02d0*/  IADD3 R9, P0, R7, c[0x0][0x1b4], RZ ;  /* 0x00006d0007097a10 */ /* 0x000fc80007f1e0ff */
[----:B------:R-:W-:Y:S02]  /*02e0*/  LEA.HI.X.SX32 R7, R7, UR4, 0x1, P0 ;  /* 0x0000000407077c11 */ /* 0x000fe400080f0eff */
[----:B----4-:R-:W-:-:S04]  /*02f0*/  LEA R6, P0, R9, R4, 0x2 ;  /* 0x0000000409067211 */ /* 0x010fc800078010ff */
[----:B------:R-:W-:-:S08]  /*0300*/  LEA.HI.X R7, R9, R5, R7, 0x2, P0 ;  /* 0x0000000509077211 */ /* 0x000fd000000f1407 */
[----:B------:R-:W2:Y:S04]  /*0310*/  LD.E.SYS R0, [R6+0x38] ;  /* 0x0000003806007980 */ /* 0x000ea8000010e900 */
[----:B------:R-:W3:Y:S01]  /*0320*/  LD.E.SYS R4, [R6+0x3c] ;  /* 0x0000003c06047980 */ /* 0x000ee2000010e900 */
[----:B------:R-:W-:Y:S02]  /*0330*/  UMOV UR4, 0x3 ;  /* 0x0000000300047882 */ /* 0x000fe40000000000 */
[----:B------:R-:W-:Y:S02]  /*0340*/  ULDC UR5, c[0x0][0x1a0] ;  /* 0x0000680000057ab9 */ /* 0x000fe40000000800 */
[----:B------:R-:W-:-:S03]  /*0350*/  UIADD3 UR4, UR4, -UR5, URZ ;  /* 0x8000000504047290 */ /* 0x000fc6000fffe03f */
[----:B------:R-:W-:Y:S02]  /*0360*/  ULDC UR5, c[0x0][0x1a8] ;  /* 0x00006a0000057ab9 */ /* 0x000fe40000000800 */
[----:B------:R-:W-:Y:S01]  /*0370*/  UIADD3 UR4, UR4, UR5, URZ ;  /* 0x0000000504047290 */ /* 0x000fe2000fffe03f */
[----:B------:R-:W-:Y:S01]  /*0380*/  IADD3 R8, R8, -c[0x0][0x1a4], RZ ;  /* 0x8000690008087a10 */ /* 0x000fe20007ffe0ff */
[----:B------:R-:W-:Y:S02]  /*0390*/  IMAD R3, R10, c[0x0][0x0], R11 ;  /* 0x000000000a037a24 */ /* 0x000fe400078e020b */
[----:B------:R-:W-:Y:S01]  /*03a0*/  ULOP3.LUT UR4, UR4, 0xfffffffc, URZ, 0xc0, !UPT ;  /* 0xfffffffc04047892 */ /* 0x000fe2000f8ec03f */
[----:B------:R-:W-:-:S05]  /*03b0*/  MOV R19, 0x4 ;  /* 0x0000000400137802 */ /* 0x000fca0000000f00 */
[----:B------:R-:W-:-:S04]  /*03c0*/  IMAD R10, R8, UR4, R3 ;  /* 0x00000004080a7c24 */ /* 0x000fc8000f8e0203 */
[----:B------:R-:W-:Y:S01]  /*03d0*/  IMAD.WIDE R2, R10, R19, c[0x0][0x170] ;  /* 0x00005c000a027625 */ /* 0x000fe200078e0213 */
[----:B--2---:R-:W-:-:S06]  /*03e0*/  FMNMX.FTZ R0, R0, 1.0000000116860974231e-07, !PT ;  /* 0x33d6bf9500007809 */ /* 0x004fcc0007810000 */
[----:B------:R-:W3:Y:S02]  /*03f0*/  MUFU.RCP R9, R0 ;  /* 0x0000000000097308 */ /* 0x000ee40000001000 */
[----:B---3--:R-:W-:-:S08]  /*0400*/  FMUL.FTZ R9, R4, R9 ;  /* 0x0000000904097220 */ /* 0x008fd00000410000 */
[----:B------:R0:W-:Y:S04]  /*0410*/  STG.E.SYS [R2], R9 ;  /* 0x0000000902007386 */ /* 0x0001e8000010e900 */
[----:B------:R-:W2:Y:S04]  /*0420*/  LD.E.SYS R4, [R6+0x44] ;  /* 0x0000004406047980 */ /* 0x000ea8000010e900 */
[----:B------:R-:W3:Y:S01]  /*0430*/  LD.E.SYS R8, [R6+0x48] ;  /* 0x0000004806087980 */ /* 0x000ee2000010e900 */
[----:B------:R-:W-:Y:S02]  /*0440*/  ULDC UR6, c[0x0][0x160] ;  /* 0x0000580000067ab9 */ /* 0x000fe40000000800 */
[----:B------:R-:W-:-:S02]  /*0450*/  ULDC UR5, c[0x0][0x160] ;  /* 0x0000580000057ab9 */ /* 0x000fc40000000800 */
[----:B------:R-:W-:Y:S02]  /*0460*/  UMOV UR4, 0x1 ;  /* 0x0000000100047882 */ /* 0x000fe40000000000 */
[----:B------:R-:W-:Y:S02]  /*0470*/  ULEA.HI UR7, UR5, UR6, URZ, 0x1 ;  /* 0x0000000605077291 */ /* 0x000fe4000f8f083f */
[----:B------:R-:W-:Y:S01]  /*0480*/  UIADD3 UR4, UR4, UR6, URZ ;  /* 0x0000000604047290 */ /* 0x000fe2000fffe03f */
[----:B--2---:R-:W-:-:S06]  /*0490*/  FMNMX.FTZ R0, R4, 1.0000000116860974231e-07, !PT ;  /* 0x33d6bf9504007809 */ /* 0x004fcc0007810000 */
[----:B------:R-:W3:Y:S01]  /*04a0*/  MUFU.RCP R11, R0 ;  /* 0x00000000000b7308 */ /* 0x000ee20000001000 */
[----:B------:R-:W-:Y:S02]  /*04b0*/  IMAD.WIDE R4, R10, R19, c[0x0][0x178] ;  /* 0x00005e000a047625 */ /* 0x000fe400078e0213 */
[----:B---3--:R-:W-:-:S08]  /*04c0*/  FMUL.FTZ R11, R8, R11 ;  /* 0x0000000b080b7220 */ /* 0x008fd00000410000 */
[----:B------:R1:W-:Y:S04]  /*04d0*/  STG.E.SYS [R4], R11 ;  /* 0x0000000b04007386 */ /* 0x0003e8000010e900 */
[----:B------:R2:W3:Y:S04]  /*04e0*/  LD.E.SYS R13, [R6+0x4c] ;  /* 0x0000004c060d7980 */ /* 0x0004e8000010e900 */
[----:B------:R-:W4:Y:S04]  /*04f0*/  LDG.E.SYS R8, [R2] ;  /* 0x0000000002087381 */ /* 0x000f2800001ee900 */
[----:B------:R2:W5:Y:S01]  /*0500*/  LD.E.SYS R12, [R6+0x40] ;  /* 0x00000040060c7980 */ /* 0x000562000010e900 */
[----:B------:R-:W-:-:S02]  /*0510*/  USHF.R.S32.HI UR7, URZ, 0x1, UR7 ;  /* 0x000000013f077899 */ /* 0x000fc40008011407 */
[----:B------:R-:W-:Y:S02]  /*0520*/  ULEA.HI UR4, UR4, UR4, URZ, 0x1 ;  /* 0x0000000404047291 */ /* 0x000fe4000f8f083f */
[----:B------:R-:W-:Y:S02]  /*0530*/  UIADD3 UR9, UR7, -0x1, URZ ;  /* 0xffffffff07097890 */ /* 0x000fe4000fffe03f */
[----:B------:R-:W-:Y:S02]  /*0540*/  USHF.R.S32.HI UR4, URZ, 0x1, UR4 ;  /* 0x000000013f047899 */ /* 0x000fe40008011404 */
[----:B------:R-:W-:Y:S02]  /*0550*/  UISETP.LT.AND UP0, UPT, UR9, 0x1, UPT ;  /* 0x000000010900788c */ /* 0x000fe4000bf01270 */
[----:B------:R-:W-:Y:S02]  /*0560*/  UIADD3 UR8, UR4, -0x1, URZ ;  /* 0xffffffff04087890 */ /* 0x000fe4000fffe03f */
[----:B------:R-:W-:-:S02]  /*0570*/  USEL UR9, UR9, 0x1, !UP0 ;  /* 0x0000000109097887 */ /* 0x000fc4000c000000 */
[----:B------:R-:W-:-:S04]  /*0580*/  UISETP.LT.AND UP0, UPT, UR8, 0x1, UPT ;  /* 0x000000010800788c */ /* 0x000fc8000bf01270 */
[----:B------:R-:W-:-:S03]  /*0590*/  USEL UR8, UR8, 0x1, !UP0 ;  /* 0x0000000108087887 */ /* 0x000fc6000c000000 */
[----:B0-----:R-:W0:Y:S01]  /*05a0*/  I2F R9, UR9 ;  /* 0x0000000900097d06 */ /* 0x001e220008201400 */
[----:B------:R-:W3:Y:S01]  /*05b0*/  I2F R0, UR7 ;  /* 0x0000000700007d06 */ /* 0x000ee20008201400 */
[----:B------:R-:W-:-:S04]  /*05c0*/  UIMAD UR5, UR5, UR6, URZ ;  /* 0x00000006050572a4 */ /* 0x000fc8000f8e023f */
[----:B--2---:R-:W2:Y:S01]  /*05d0*/  I2F R6, UR8 ;  /* 0x0000000800067d06 */ /* 0x004ea20008201400 */
[----:B------:R-:W5:Y:S01]  /*05e0*/  I2F R7, UR4 ;  /* 0x0000000400077d06 */ /* 0x000f620008201400 */
[----:B------:R-:W3:Y:S01]  /*05f0*/  I2F R14, c[0x0][0x160] ;  /* 0x00005800000e7b06 */ /* 0x000ee20000201400 */
[----:B-1----:R-:W-:Y:S02]  /*0600*/  FMUL.FTZ R11, R11, R11 ;  /* 0x0000000b0b0b7220 */ /* 0x002fe40000410000 */
[----:B------:R-:W1:Y:S01]  /*0610*/  I2F R15, UR5 ;  /* 0x00000005000f7d06 */ /* 0x000e620008201400 */
[----:B0-----:R-:W0:Y:S01]  /*0620*/  MUFU.RCP R9, R9 ;  /* 0x0000000900097308 */ /* 0x001e220000001000 */
[----:B--2---:R-:W2:Y:S01]  /*0630*/  MUFU.RCP R6, R6 ;  /* 0x0000000600067308 */ /* 0x004ea20000001000 */
[----:B---3--:R-:W-:Y:S02]  /*0640*/  FFMA.FTZ R0, R11, -R0, R13 ;  /* 0x800000000b007223 */ /* 0x008fe4000001000d */
[----:B----4-:R-:W-:-:S03]  /*0650*/  FMUL.FTZ R8, R8, R8 ;  /* 0x0000000808087220 */ /* 0x010fc60000410000 */
[----:B------:R-:W-:Y:S01]  /*0660*/  FMNMX.FTZ R0, RZ, R0, !PT ;  /* 0x00000000ff007209 */ /* 0x000fe20007810000 */
[----:B-----5:R-:W-:Y:S01]  /*0670*/  FFMA.FTZ R7, R8, -R7, R12 ;  /* 0x8000000708077223 */ /* 0x020fe2000001000c */
[----:B------:R-:W3:Y:S03]  /*0680*/  MUFU.RCP R13, R14 ;  /* 0x0000000e000d7308 */ /* 0x000ee60000001000 */
[----:B0-----:R-:W-:Y:S01]  /*0690*/  FMUL.FTZ R0, R0, R9 ;  /* 0x0000000900007220 */ /* 0x001fe20000410000 */
[----:B-1----:R-:W0:Y:S01]  /*06a0*/  MUFU.RCP R12, R15 ;  /* 0x0000000f000c7308 */ /* 0x002e220000001000 */
[----:B------:R-:W-:-:S05]  /*06b0*/  FMNMX.FTZ R7, RZ, R7, !PT ;  /* 0x00000007ff077209 */ /* 0x000fca0007810000 */
[CCC-:B--2---:R-:W-:Y:S02]  /*06c0*/  FFMA.FTZ R8, R7.reuse, R6.reuse, -R0.reuse ;  /* 0x0000000607087223 */ /* 0x1c4fe40000010800 */
[----:B------:R-:W-:Y:S02]  /*06d0*/  FFMA.FTZ R0, R7, R6, R0 ;  /* 0x0000000607007223 */ /* 0x000fe40000010000 */
[----:B------:R-:W-:Y:S02]  /*06e0*/  FMUL.FTZ R7, R8, 0.5 ;  /* 0x3f00000008077820 */ /* 0x000fe40000410000 */
[----:B------:R-:W-:Y:S02]  /*06f0*/  FMUL.FTZ R0, R0, 0.5 ;  /* 0x3f00000000007820 */ /* 0x000fe40000410000 */
[----:B------:R-:W-:Y:S02]  /*0700*/  FMUL.FTZ R11, R8, R7 ;  /* 0x00000007080b7220 */ /* 0x000fe40000410000 */
[----:B------:R-:W-:-:S02]  /*0710*/  IMAD.WIDE R6, R10, R19, c[0x0][0x180] ;  /* 0x000060000a067625 */ /* 0x000fc400078e0213 */
[----:B------:R-:W-:Y:S02]  /*0720*/  IMAD.WIDE R8, R10, R19, c[0x0][0x188] ;  /* 0x000062000a087625 */ /* 0x000fe400078e0213 */
[----:B---3--:R-:W-:Y:S02]  /*0730*/  FMUL.FTZ R13, R0, R13 ;  /* 0x0000000d000d7220 */ /* 0x008fe40000410000 */
[----:B0-----:R-:W-:-:S06]  /*0740*/  FMUL.FTZ R17, R11, R12 ;  /* 0x0000000c0b117220 */ /* 0x001fcc0000410000 */
[----:B------:R-:W-:Y:S04]  /*0750*/  STG.E.SYS [R6], R13 ;  /* 0x0000000d06007386 */ /* 0x000fe8000010e900 */
[----:B------:R-:W-:Y:S04]  /*0760*/  STG.E.SYS [R8], R17 ;  /* 0x0000001108007386 */ /* 0x000fe8000010e900 */
[----:B------:R-:W2:Y:S04]  /*0770*/  LDG.E.SYS R4, [R4] ;  /* 0x0000000004047381 */ /* 0x000ea800001ee900 */
[----:B------:R-:W2:Y:S01]  /*0780*/  LDG.E.SYS R3, [R2] ;  /* 0x0000000002037381 */ /* 0x000ea200001ee900 */
[----:B------:R-:W-:-:S02]  /*0790*/  IMAD.WIDE R10, R10, R19, c[0x0][0x190] ;  /* 0x000064000a0a7625 */ /* 0x000fc400078e0213 */
[----:B--2---:R-:W-:-:S04]  /*07a0*/  FADD.FTZ R0, -R4, R3 ;  /* 0x0000000304007221 */ /* 0x004fc80000010100 */
[----:B------:R-:W-:-:S04]  /*07b0*/  FMUL.FTZ R15, R0, 0.5 ;  /* 0x3f000000000f7820 */ /* 0x000fc80000410000 */
[----:B------:R-:W-:-:S08]  /*07c0*/  FMUL.FTZ R15, R0, R15 ;  /* 0x0000000f000f7220 */ /* 0x000fd00000410000 */
[----:B------:R-:W-:Y:S01]  /*07d0*/  STG.E.SYS [R10], R15 ;  /* 0x0000000f0a007386 */ /* 0x000fe2000010e900 */
[----:B------:R-:W-:Y:S05]  /*07e0*/  EXIT ;  /* 0x000000000000794d */ /* 0x000fea0003800000 */
.L_x_433:
[----:B------:R-:W-:-:S00]  /*07f0*/  BRA `(.L_x_433) ;  /* 0xfffffff000007947 */ /* 0x000fc0000383ffff */
.L_x_445:


//--------------------- .nv.shared.kernel_cuda_filter_nlm_construct_gramian --------------------------
	.section	.nv.shared.kernel_cuda_filter_nlm_construct_gramian,"aw",@nobits
	.align	4
.nv.shared.kernel_cuda_filter_nlm_construct_gramian:
	.zero		11264


//--------------------- .nv.shared.kernel_cuda_filter_construct_transform --------------------------
	.section	.nv.shared.kernel_cuda_filter_construct_transform,"aw",@nobits
	.align	4
.nv.shared.kernel_cuda_filter_construct_transform:
	.zero		10240
